def attn_fwd(
    Q,
    K,
    V,
    Out,
    Lse,
    sm_scale,
    stride_qz,
    stride_qh,
    stride_qm,
    stride_qk,
    stride_kz,
    stride_kh,
    stride_kn,
    stride_kk,
    stride_vz,
    stride_vh,
    stride_vn,
    stride_vk,
    stride_oz,
    stride_oh,
    stride_om,
    stride_ok,
    seqlen_q,
    seqlen_k,
    BLOCK_M: tl.constexpr,
    BLOCK_N: tl.constexpr,
    HEAD_DIM: tl.constexpr,
    CAUSAL: tl.constexpr,
):
    start_m = tl.program_id(0)
    off_hz = tl.program_id(1)
    q_off = off_hz * stride_qh
    k_off = off_hz * stride_kh
    v_off = off_hz * stride_vh
    offs_m = start_m * BLOCK_M + tl.arange(0, BLOCK_M)
    offs_d = tl.arange(0, HEAD_DIM)
    offs_n = tl.arange(0, BLOCK_N)
    q_ptrs = Q + q_off + offs_m[:, None] * stride_qm + offs_d[None, :] * stride_qk
    k_ptrs = K + k_off + offs_d[:, None] * stride_kk + offs_n[None, :] * stride_kn
    v_ptrs = V + v_off + offs_n[:, None] * stride_vn + offs_d[None, :] * stride_vk
    m_i = tl.full([BLOCK_M], float("-inf"), dtype=tl.float32)
    l_i = tl.zeros([BLOCK_M], dtype=tl.float32) + 1.0
    acc = tl.zeros([BLOCK_M, HEAD_DIM], dtype=tl.float32)
    q = tl.load(q_ptrs)
    acc, l_i, m_i = _attn_fwd_inner(
        acc,
        l_i,
        m_i,
        q,
        k_ptrs,
        v_ptrs,
        sm_scale,
        stride_kn,
        stride_vn,
        start_m,
        seqlen_k,
        BLOCK_M,
        BLOCK_N,
        HEAD_DIM,
        CAUSAL,
    )
    acc = acc / l_i[:, None]
    lse = m_i + tl.math.log2(l_i) / 1.4426950408889634
    o_ptrs = (
        Out
        + off_hz * stride_oh
        + offs_m[:, None] * stride_om
        + offs_d[None, :] * stride_ok
    )
    tl.store(o_ptrs, acc.to(Out.dtype.element_ty))
    tl.store(Lse + off_hz * seqlen_q + offs_m, lse)

# config = {"BLOCK_M": 256, "BLOCK_N": 32, "HEAD_DIM": 256, "arch": "sm_90", "causal": true, "dtype": "bf16", "num_stages": 2, "num_warps": 8}
# arch = sm_90


// ===== COMPILED SASS (sm_90a) =====

	.target	sm_90a

	.elftype	@"ET_EXEC"


//--------------------- .note.nv.tkinfo           --------------------------
	.section	.note.nv.tkinfo,"",@"SHT_NOTE"
	.sectionflags	@"SHF_NOTE_NV_TKINFO"
	.tkinfo
        /*0018*/ 	.word	0x00000002
        /*0030*/ 	.string	""
        /*0030*/ 	.string	"ptxas"
        /*0030*/ 	.string	"Cuda compilation tools, release 13.0, V13.0.88"
        /*0030*/ 	.string	"Build cuda_13.0.r13.0/compiler.36424714_0"
        /*0030*/ 	.string	"-v  -suppress-debug-info  -lineinfo  -arch sm_90a "



//--------------------- .note.nv.cuinfo           --------------------------
	.section	.note.nv.cuinfo,"",@"SHT_NOTE"
	.sectionflags	@"SHF_NOTE_NV_CUINFO"
        /*0018*/ 	.short	0x0002
        /*001a*/ 	.short	0x005a
        /*001c*/ 	.short	0x0082
	.zero		2


//--------------------- .nv.info                  --------------------------
	.section	.nv.info,"",@"SHT_CUDA_INFO"
	.align	4


	//----- nvinfo : EIATTR_REGCOUNT
	.align		4
        /*0000*/ 	.byte	0x04, 0x2f
        /*0002*/ 	.short	(.L_2 - .L_1)
	.align		4
.L_1:
        /*0004*/ 	.word	index@(attn_fwd)
        /*0008*/ 	.word	0x000000ff


	//----- nvinfo : EIATTR_FRAME_SIZE
	.align		4
.L_2:
        /*000c*/ 	.byte	0x04, 0x11
        /*000e*/ 	.short	(.L_4 - .L_3)
	.align		4
.L_3:
        /*0010*/ 	.word	index@(attn_fwd)
        /*0014*/ 	.word	0x000005c8


	//----- nvinfo : EIATTR_MIN_STACK_SIZE
	.align		4
.L_4:
        /*0018*/ 	.byte	0x04, 0x12
        /*001a*/ 	.short	(.L_6 - .L_5)
	.align		4
.L_5:
        /*001c*/ 	.word	index@(attn_fwd)
        /*0020*/ 	.word	0x000005c8
.L_6:


//--------------------- .nv.compat                --------------------------
	.section	.nv.compat,"",@"SHT_CUDA_COMPAT_INFO"
	.align	4
        /*0000*/ 	.byte	0x02, 0x09, 0x01, 0x00, 0x02, 0x02, 0x04, 0x00, 0x02, 0x05, 0x05, 0x00, 0x03, 0x07, 0x01, 0x01
        /*0010*/ 	.byte	0x02, 0x03, 0x00, 0x00, 0x02, 0x06, 0x01, 0x00, 0x04, 0x0b, 0x08, 0x00, 0x00, 0x00, 0x00, 0x00
        /*0020*/ 	.byte	0x00, 0x00, 0x00, 0x00


//--------------------- .nv.info.attn_fwd         --------------------------
	.section	.nv.info.attn_fwd,"",@"SHT_CUDA_INFO"
	.sectionflags	@""
	.align	4


	//----- nvinfo : EIATTR_CUDA_API_VERSION
	.align		4
        /*0000*/ 	.byte	0x04, 0x37
        /*0002*/ 	.short	(.L_8 - .L_7)
.L_7:
        /*0004*/ 	.word	0x00000082


	//----- nvinfo : EIATTR_KPARAM_INFO
	.align		4
.L_8:
        /*0008*/ 	.byte	0x04, 0x17
        /*000a*/ 	.short	(.L_10 - .L_9)
.L_9:
        /*000c*/ 	.word	0x00000000
        /*0010*/ 	.short	0x0019
        /*0012*/ 	.short	0x0080
        /*0014*/ 	.byte	0x00, 0xf4, 0x21, 0x00


	//----- nvinfo : EIATTR_KPARAM_INFO
	.align		4
.L_10:
        /*0018*/ 	.byte	0x04, 0x17
        /*001a*/ 	.short	(.L_12 - .L_11)
.L_11:
        /*001c*/ 	.word	0x00000000
        /*0020*/ 	.short	0x0018
        /*0022*/ 	.short	0x0078
        /*0024*/ 	.byte	0x00, 0xf4, 0x21, 0x00


	//----- nvinfo : EIATTR_KPARAM_INFO
	.align		4
.L_12:
        /*0028*/ 	.byte	0x04, 0x17
        /*002a*/ 	.short	(.L_14 - .L_13)
.L_13:
        /*002c*/ 	.word	0x00000000
        /*0030*/ 	.short	0x0017
        /*0032*/ 	.short	0x0070
        /*0034*/ 	.byte	0x00, 0xf0, 0x11, 0x00


	//----- nvinfo : EIATTR_KPARAM_INFO
	.align		4
.L_14:
        /*0038*/ 	.byte	0x04, 0x17
        /*003a*/ 	.short	(.L_16 - .L_15)
.L_15:
        /*003c*/ 	.word	0x00000000
        /*0040*/ 	.short	0x0016
        /*0042*/ 	.short	0x006c
        /*0044*/ 	.byte	0x00, 0xf0, 0x11, 0x00


	//----- nvinfo : EIATTR_KPARAM_INFO
	.align		4
.L_16:
        /*0048*/ 	.byte	0x04, 0x17
        /*004a*/ 	.short	(.L_18 - .L_17)
.L_17:
        /*004c*/ 	.word	0x00000000
        /*0050*/ 	.short	0x0015
        /*0052*/ 	.short	0x0068
        /*0054*/ 	.byte	0x00, 0xf0, 0x11, 0x00


	//----- nvinfo : EIATTR_KPARAM_INFO
	.align		4
.L_18:
        /*0058*/ 	.byte	0x04, 0x17
        /*005a*/ 	.short	(.L_20 - .L_19)
.L_19:
        /*005c*/ 	.word	0x00000000
        /*0060*/ 	.short	0x0014
        /*0062*/ 	.short	0x0064
        /*0064*/ 	.byte	0x00, 0xf0, 0x11, 0x00


	//----- nvinfo : EIATTR_KPARAM_INFO
	.align		4
.L_20:
        /*0068*/ 	.byte	0x04, 0x17
        /*006a*/ 	.short	(.L_22 - .L_21)
.L_21:
        /*006c*/ 	.word	0x00000000
        /*0070*/ 	.short	0x0013
        /*0072*/ 	.short	0x0060
        /*0074*/ 	.byte	0x00, 0xf0, 0x11, 0x00


	//----- nvinfo : EIATTR_KPARAM_INFO
	.align		4
.L_22:
        /*0078*/ 	.byte	0x04, 0x17
        /*007a*/ 	.short	(.L_24 - .L_23)
.L_23:
        /*007c*/ 	.word	0x00000000
        /*0080*/ 	.short	0x0012
        /*0082*/ 	.short	0x005c
        /*0084*/ 	.byte	0x00, 0xf0, 0x11, 0x00


	//----- nvinfo : EIATTR_KPARAM_INFO
	.align		4
.L_24:
        /*0088*/ 	.byte	0x04, 0x17
        /*008a*/ 	.short	(.L_26 - .L_25)
.L_25:
        /*008c*/ 	.word	0x00000000
        /*0090*/ 	.short	0x0011
        /*0092*/ 	.short	0x0058
        /*0094*/ 	.byte	0x00, 0xf0, 0x11, 0x00


	//----- nvinfo : EIATTR_KPARAM_INFO
	.align		4
.L_26:
        /*0098*/ 	.byte	0x04, 0x17
        /*009a*/ 	.short	(.L_28 - .L_27)
.L_27:
        /*009c*/ 	.word	0x00000000
        /*00a0*/ 	.short	0x0010
        /*00a2*/ 	.short	0x0054
        /*00a4*/ 	.byte	0x00, 0xf0, 0x11, 0x00


	//----- nvinfo : EIATTR_KPARAM_INFO
	.align		4
.L_28:
        /*00a8*/ 	.byte	0x04, 0x17
        /*00aa*/ 	.short	(.L_30 - .L_29)
.L_29:
        /*00ac*/ 	.word	0x00000000
        /*00b0*/ 	.short	0x000f
        /*00b2*/ 	.short	0x0050
        /*00b4*/ 	.byte	0x00, 0xf0, 0x11, 0x00


	//----- nvinfo : EIATTR_KPARAM_INFO
	.align		4
.L_30:
        /*00b8*/ 	.byte	0x04, 0x17
        /*00ba*/ 	.short	(.L_32 - .L_31)
.L_31:
        /*00bc*/ 	.word	0x00000000
        /*00c0*/ 	.short	0x000e
        /*00c2*/ 	.short	0x004c
        /*00c4*/ 	.byte	0x00, 0xf0, 0x11, 0x00


	//----- nvinfo : EIATTR_KPARAM_INFO
	.align		4
.L_32:
        /*00c8*/ 	.byte	0x04, 0x17
        /*00ca*/ 	.short	(.L_34 - .L_33)
.L_33:
        /*00cc*/ 	.word	0x00000000
        /*00d0*/ 	.short	0x000d
        /*00d2*/ 	.short	0x0048
        /*00d4*/ 	.byte	0x00, 0xf0, 0x11, 0x00


	//----- nvinfo : EIATTR_KPARAM_INFO
	.align		4
.L_34:
        /*00d8*/ 	.byte	0x04, 0x17
        /*00da*/ 	.short	(.L_36 - .L_35)
.L_35:
        /*00dc*/ 	.word	0x00000000
        /*00e0*/ 	.short	0x000c
        /*00e2*/ 	.short	0x0044
        /*00e4*/ 	.byte	0x00, 0xf0, 0x11, 0x00


	//----- nvinfo : EIATTR_KPARAM_INFO
	.align		4
.L_36:
        /*00e8*/ 	.byte	0x04, 0x17
        /*00ea*/ 	.short	(.L_38 - .L_37)
.L_37:
        /*00ec*/ 	.word	0x00000000
        /*00f0*/ 	.short	0x000b
        /*00f2*/ 	.short	0x0040
        /*00f4*/ 	.byte	0x00, 0xf0, 0x11, 0x00


	//----- nvinfo : EIATTR_KPARAM_INFO
	.align		4
.L_38:
        /*00f8*/ 	.byte	0x04, 0x17
        /*00fa*/ 	.short	(.L_40 - .L_39)
.L_39:
        /*00fc*/ 	.word	0x00000000
        /*0100*/ 	.short	0x000a
        /*0102*/ 	.short	0x003c
        /*0104*/ 	.byte	0x00, 0xf0, 0x11, 0x00


	//----- nvinfo : EIATTR_KPARAM_INFO
	.align		4
.L_40:
        /*0108*/ 	.byte	0x04, 0x17
        /*010a*/ 	.short	(.L_42 - .L_41)
.L_41:
        /*010c*/ 	.word	0x00000000
        /*0110*/ 	.short	0x0009
        /*0112*/ 	.short	0x0038
        /*0114*/ 	.byte	0x00, 0xf0, 0x11, 0x00


	//----- nvinfo : EIATTR_KPARAM_INFO
	.align		4
.L_42:
        /*0118*/ 	.byte	0x04, 0x17
        /*011a*/ 	.short	(.L_44 - .L_43)
.L_43:
        /*011c*/ 	.word	0x00000000
        /*0120*/ 	.short	0x0008
        /*0122*/ 	.short	0x0034
        /*0124*/ 	.byte	0x00, 0xf0, 0x11, 0x00


	//----- nvinfo : EIATTR_KPARAM_INFO
	.align		4
.L_44:
        /*0128*/ 	.byte	0x04, 0x17
        /*012a*/ 	.short	(.L_46 - .L_45)
.L_45:
        /*012c*/ 	.word	0x00000000
        /*0130*/ 	.short	0x0007
        /*0132*/ 	.short	0x0030
        /*0134*/ 	.byte	0x00, 0xf0, 0x11, 0x00


	//----- nvinfo : EIATTR_KPARAM_INFO
	.align		4
.L_46:
        /*0138*/ 	.byte	0x04, 0x17
        /*013a*/ 	.short	(.L_48 - .L_47)
.L_47:
        /*013c*/ 	.word	0x00000000
        /*0140*/ 	.short	0x0006
        /*0142*/ 	.short	0x002c
        /*0144*/ 	.byte	0x00, 0xf0, 0x11, 0x00


	//----- nvinfo : EIATTR_KPARAM_INFO
	.align		4
.L_48:
        /*0148*/ 	.byte	0x04, 0x17
        /*014a*/ 	.short	(.L_50 - .L_49)
.L_49:
        /*014c*/ 	.word	0x00000000
        /*0150*/ 	.short	0x0005
        /*0152*/ 	.short	0x0028
        /*0154*/ 	.byte	0x00, 0xf0, 0x11, 0x00


	//----- nvinfo : EIATTR_KPARAM_INFO
	.align		4
.L_50:
        /*0158*/ 	.byte	0x04, 0x17
        /*015a*/ 	.short	(.L_52 - .L_51)
.L_51:
        /*015c*/ 	.word	0x00000000
        /*0160*/ 	.short	0x0004
        /*0162*/ 	.short	0x0020
        /*0164*/ 	.byte	0x00, 0xf4, 0x21, 0x00


	//----- nvinfo : EIATTR_KPARAM_INFO
	.align		4
.L_52:
        /*0168*/ 	.byte	0x04, 0x17
        /*016a*/ 	.short	(.L_54 - .L_53)
.L_53:
        /*016c*/ 	.word	0x00000000
        /*0170*/ 	.short	0x0003
        /*0172*/ 	.short	0x0018
        /*0174*/ 	.byte	0x00, 0xf4, 0x21, 0x00


	//----- nvinfo : EIATTR_KPARAM_INFO
	.align		4
.L_54:
        /*0178*/ 	.byte	0x04, 0x17
        /*017a*/ 	.short	(.L_56 - .L_55)
.L_55:
        /*017c*/ 	.word	0x00000000
        /*0180*/ 	.short	0x0002
        /*0182*/ 	.short	0x0010
        /*0184*/ 	.byte	0x00, 0xf4, 0x21, 0x00


	//----- nvinfo : EIATTR_KPARAM_INFO
	.align		4
.L_56:
        /*0188*/ 	.byte	0x04, 0x17
        /*018a*/ 	.short	(.L_58 - .L_57)
.L_57:
        /*018c*/ 	.word	0x00000000
        /*0190*/ 	.short	0x0001
        /*0192*/ 	.short	0x0008
        /*0194*/ 	.byte	0x00, 0xf4, 0x21, 0x00


	//----- nvinfo : EIATTR_KPARAM_INFO
	.align		4
.L_58:
        /*0198*/ 	.byte	0x04, 0x17
        /*019a*/ 	.short	(.L_60 - .L_59)
.L_59:
        /*019c*/ 	.word	0x00000000
        /*01a0*/ 	.short	0x0000
        /*01a2*/ 	.short	0x0000
        /*01a4*/ 	.byte	0x00, 0xf4, 0x21, 0x00


	//----- nvinfo : EIATTR_SPARSE_MMA_MASK
	.align		4
.L_60:
        /*01a8*/ 	.byte	0x03, 0x50
        /*01aa*/ 	.short	0x0000


	//----- nvinfo : EIATTR_MAXREG_COUNT
	.align		4
        /*01ac*/ 	.byte	0x03, 0x1b
        /*01ae*/ 	.short	0x00ff


	//----- nvinfo : EIATTR_NUM_BARRIERS
	.align		4
        /*01b0*/ 	.byte	0x02, 0x4c
        /*01b2*/ 	.byte	0x01
	.zero		1


	//----- nvinfo : EIATTR_ANNOTATIONS
	.align		4
        /*01b4*/ 	.byte	0x04, 0x55
        /*01b6*/ 	.short	(.L_62 - .L_61)


	//   ....[0]....
.L_61:
        /*01b8*/ 	.word	0x00000001
        /*01bc*/ 	.byte	0x50, 0x5e, 0x00, 0x00, 0x01, 0x00, 0x00, 0x00, 0x60, 0x5e, 0x00, 0x00, 0x01, 0x00, 0x00, 0x00
        /* <DEDUP_REMOVED lines=384> */
        /*19cc*/ 	.byte	0xe0, 0x4b, 0x01, 0x00, 0x01, 0x00, 0x00, 0x00, 0x80, 0x4d, 0x01, 0x00


	//----- nvinfo : EIATTR_MERCURY_ISA_VERSION
	.align		4
.L_62:
        /*19d8*/ 	.byte	0x03, 0x5f
        /*19da*/ 	.short	0x0101


	//----- nvinfo : EIATTR_COOP_GROUP_MASK_REGIDS
	.align		4
        /*19dc*/ 	.byte	0x04, 0x29
        /*19de*/ 	.short	(.L_64 - .L_63)


	//   ....[0]....
.L_63:
        /*19e0*/ 	.word	0xffffffff


	//   ....[1]....
        /*19e4*/ 	.word	0xffffffff


	//   ....[2]....
        /*19e8*/ 	.word	0xffffffff


	//   ....[3]....
        /*19ec*/ 	.word	0xffffffff


	//   ....[4]....
        /*19f0*/ 	.word	0xffffffff


	//   ....[5]....
        /*19f4*/ 	.word	0xffffffff


	//   ....[6]....
        /*19f8*/ 	.word	0xffffffff


	//   ....[7]....
        /*19fc*/ 	.word	0xffffffff


	//   ....[8]....
        /*1a00*/ 	.word	0xffffffff


	//   ....[9]....
        /*1a04*/ 	.word	0xffffffff


	//   ....[10]....
        /*1a08*/ 	.word	0xffffffff


	//   ....[11]....
        /*1a0c*/ 	.word	0xffffffff


	//   ....[12]....
        /*1a10*/ 	.word	0xffffffff


	//   ....[13]....
        /*1a14*/ 	.word	0xffffffff


	//   ....[14]....
        /*1a18*/ 	.word	0xffffffff


	//   ....[15]....
        /*1a1c*/ 	.word	0xffffffff


	//----- nvinfo : EIATTR_COOP_GROUP_INSTR_OFFSETS
	.align		4
.L_64:
        /*1a20*/ 	.byte	0x04, 0x28
        /*1a22*/ 	.short	(.L_66 - .L_65)


	//   ....[0]....
.L_65:
        /*1a24*/ 	.word	0x0000b800


	//   ....[1]....
        /*1a28*/ 	.word	0x0000b990


	//   ....[2]....
        /*1a2c*/ 	.word	0x0000b9a0


	//   ....[3]....
        /*1a30*/ 	.word	0x0000b9d0


	//   ....[4]....
        /*1a34*/ 	.word	0x0000c9d0


	//   ....[5]....
        /*1a38*/ 	.word	0x0000cb90


	//   ....[6]....
        /*1a3c*/ 	.word	0x0000cbc0


	//   ....[7]....
        /*1a40*/ 	.word	0x0000d580


	//   ....[8]....
        /*1a44*/ 	.word	0x0000e340


	//   ....[9]....
        /*1a48*/ 	.word	0x0000e4e0


	//   ....[10]....
        /*1a4c*/ 	.word	0x0000e4f0


	//   ....[11]....
        /*1a50*/ 	.word	0x0000e500


	//   ....[12]....
        /*1a54*/ 	.word	0x0000e540


	//   ....[13]....
        /*1a58*/ 	.word	0x0000e550


	//   ....[14]....
        /*1a5c*/ 	.word	0x0000e560


	//   ....[15]....
        /*1a60*/ 	.word	0x0000e570


	//----- nvinfo : EIATTR_EXIT_INSTR_OFFSETS
	.align		4
.L_66:
        /*1a64*/ 	.byte	0x04, 0x1c
        /*1a66*/ 	.short	(.L_68 - .L_67)


	//   ....[0]....
.L_67:
        /*1a68*/ 	.word	0x0001b860


	//----- nvinfo : EIATTR_REQNTID
	.align		4
.L_68:
        /*1a6c*/ 	.byte	0x04, 0x10
        /*1a6e*/ 	.short	(.L_70 - .L_69)
.L_69:
        /*1a70*/ 	.word	0x00000100
        /*1a74*/ 	.word	0x00000001
        /*1a78*/ 	.word	0x00000001


	//----- nvinfo : EIATTR_CBANK_PARAM_SIZE
	.align		4
.L_70:
        /*1a7c*/ 	.byte	0x03, 0x19
        /*1a7e*/ 	.short	0x0088


	//----- nvinfo : EIATTR_PARAM_CBANK
	.align		4
        /*1a80*/ 	.byte	0x04, 0x0a
        /*1a82*/ 	.short	(.L_72 - .L_71)
	.align		4
.L_71:
        /*1a84*/ 	.word	index@(.nv.constant0.attn_fwd)
        /*1a88*/ 	.short	0x0210
        /*1a8a*/ 	.short	0x0088


	//----- nvinfo : EIATTR_SW_WAR
	.align		4
.L_72:
        /*1a8c*/ 	.byte	0x04, 0x36
        /*1a8e*/ 	.short	(.L_74 - .L_73)
.L_73:
        /*1a90*/ 	.word	0x00000008
.L_74:


//--------------------- .nv.callgraph             --------------------------
	.section	.nv.callgraph,"",@"SHT_CUDA_CALLGRAPH"
	.align	4
	.sectionentsize	8
	.align		4
        /*0000*/ 	.word	0x00000000
	.align		4
        /*0004*/ 	.word	0xffffffff
	.align		4
        /*0008*/ 	.word	0x00000000
	.align		4
        /*000c*/ 	.word	0xfffffffe
	.align		4
        /*0010*/ 	.word	0x00000000
	.align		4
        /*0014*/ 	.word	0xfffffffd
	.align		4
        /*0018*/ 	.word	0x00000000
	.align		4
        /*001c*/ 	.word	0xfffffffc


//--------------------- .nv.constant4             --------------------------
	.section	.nv.constant4,"a",@progbits
	.align	8
	.align		8
.nv.constant4:
        /*0000*/ 	.dword	_$_str


//--------------------- .text.attn_fwd            --------------------------
	.section	.text.attn_fwd,"ax",@progbits
	.align	128
        .global         attn_fwd
        .type           attn_fwd,@function
        .size           attn_fwd,(.L_x_3 - attn_fwd)
        .other          attn_fwd,@"STO_CUDA_ENTRY STV_DEFAULT"
attn_fwd:
.text.attn_fwd:
[----:B------:R-:W0:Y:S01]  /*0000*/  LDC R1, c[0x0][0x28] ;  /* 0x00000a00ff017b82 */ /* 0x000e220000000800 */
[----:B------:R-:W1:Y:S07]  /*0010*/  S2R R232, SR_CTAID.X ;  /* 0x0000000000e87919 */ /* 0x000e6e0000002500 */
[----:B------:R-:W2:Y:S01]  /*0020*/  S2UR UR6, SR_CTAID.Y ;  /* 0x00000000000679c3 */ /* 0x000ea20000002600 */
[----:B------:R-:W-:Y:S01]  /*0030*/  ULDC.64 UR4, c[0x0][0x240] ;  /* 0x0000900000047ab9 */ /* 0x000fe20000000a00 */
[----:B0-----:R-:W-:Y:S01]  /*0040*/  IADD3 R1, R1, -0x5c8, RZ ;  /* 0xfffffa3801017810 */ /* 0x001fe20007ffe0ff */
[----:B------:R-:W1:Y:S05]  /*0050*/  S2R R238, SR_TID.X ;  /* 0x0000000000ee7919 */ /* 0x000e6a0000002100 */
[----:B------:R-:W0:Y:S08]  /*0060*/  LDC.64 R6, c[0x0][0x210] ;  /* 0x00008400ff067b82 */ /* 0x000e300000000a00 */
[----:B------:R-:W3:Y:S01]  /*0070*/  LDC R3, c[0x0][0x248] ;  /* 0x00009200ff037b82 */ /* 0x000ee20000000800 */
[----:B--2---:R-:W-:-:S07]  /*0080*/  UIMAD UR4, UR6, UR4, URZ ;  /* 0x00000004060472a4 */ /* 0x004fce000f8e023f */
[----:B------:R-:W2:Y:S01]  /*0090*/  LDC R201, c[0x0][0x248] ;  /* 0x00009200ffc97b82 */ /* 0x000ea20000000800 */
[----:B------:R-:W-:-:S07]  /*00a0*/  USHF.L.U32 UR6, UR4, 0x1, URZ ;  /* 0x0000000104067899 */ /* 0x000fce000800063f */
[----:B------:R-:W4:Y:S01]  /*00b0*/  LDC R2, c[0x0][0x248] ;  /* 0x00009200ff027b82 */ /* 0x000f220000000800 */
[----:B-1----:R-:W-:-:S05]  /*00c0*/  PRMT R0, R238, 0x6540, R232 ;  /* 0x00006540ee007816 */ /* 0x002fca00000000e8 */
[----:B------:R-:W-:Y:S01]  /*00d0*/  IMAD R0, R0, UR5, RZ ;  /* 0x0000000500007c24 */ /* 0x000fe2000f8e02ff */
[----:B------:R-:W-:Y:S01]  /*00e0*/  UIMAD.WIDE UR4, UR4, 0x2, URZ ;  /* 0x00000002040478a5 */ /* 0x000fe2000f8e023f */
[C---:B---3--:R-:W-:Y:S01]  /*00f0*/  IMAD R105, R3.reuse, 0x90, RZ ;  /* 0x0000009003697824 */ /* 0x048fe200078e02ff */
[----:B------:R-:W1:Y:S01]  /*0100*/  LDC R203, c[0x0][0x248] ;  /* 0x00009200ffcb7b82 */ /* 0x000e620000000800 */
[----:B------:R-:W-:Y:S01]  /*0110*/  IMAD.SHL.U32 R5, R3, 0x8, RZ ;  /* 0x0000000803057824 */ /* 0x000fe200078e00ff */
[C---:B------:R-:W-:Y:S01]  /*0120*/  SHF.L.U32 R123, R0.reuse, 0x1, RZ ;  /* 0x00000001007b7819 */ /* 0x040fe200000006ff */
[----:B------:R-:W-:-:S03]  /*0130*/  IMAD.HI R0, R0, 0x2, RZ ;  /* 0x0000000200007827 */ /* 0x000fc600078e02ff */
[----:B0-----:R-:W-:Y:S01]  /*0140*/  IADD3 R122, P0, P1, R123, UR6, R6 ;  /* 0x000000067b7a7c10 */ /* 0x001fe2000f91e006 */
[C---:B------:R-:W-:Y:S01]  /*0150*/  IMAD R47, R3.reuse, 0x48, RZ ;  /* 0x00000048032f7824 */ /* 0x040fe200078e02ff */
[----:B------:R-:W-:Y:S01]  /*0160*/  ULDC.64 UR6, c[0x0][0x208] ;  /* 0x0000820000067ab9 */ /* 0x000fe20000000a00 */
[C---:B------:R-:W-:Y:S01]  /*0170*/  IMAD R13, R3.reuse, 0x50, RZ ;  /* 0x00000050030d7824 */ /* 0x040fe200078e02ff */
[----:B------:R-:W-:Y:S01]  /*0180*/  IADD3.X R123, R0, UR5, R7, P0, P1 ;  /* 0x00000005007b7c10 */ /* 0x000fe200087e2407 */
[----:B------:R-:W0:Y:S01]  /*0190*/  LDC R24, c[0x0][0x248] ;  /* 0x00009200ff187b82 */ /* 0x000e220000000800 */
[-C--:B------:R-:W-:Y:S02]  /*01a0*/  LEA R4, P0, R3, R122.reuse, 0x4 ;  /* 0x0000007a03047211 */ /* 0x080fe400078020ff */
[-C--:B------:R-:W-:Y:S01]  /*01b0*/  IADD3 R6, P1, R105, R122.reuse, RZ ;  /* 0x0000007a69067210 */ /* 0x080fe20007f3e0ff */
[----:B------:R-:W-:Y:S01]  /*01c0*/  IMAD R37, R3, 0x28, RZ ;  /* 0x0000002803257824 */ /* 0x000fe200078e02ff */
[-C--:B------:R-:W-:Y:S01]  /*01d0*/  LEA.HI.X.SX32 R5, R5, R123.reuse, 0x1, P0 ;  /* 0x0000007b05057211 */ /* 0x080fe200000f0eff */
[----:B------:R-:W-:Y:S01]  /*01e0*/  IMAD R81, R3, 0xa0, RZ ;  /* 0x000000a003517824 */ /* 0x000fe200078e02ff */
[-C--:B------:R-:W-:Y:S01]  /*01f0*/  LEA.HI.X.SX32 R7, R47, R123.reuse, 0x1, P1 ;  /* 0x0000007b2f077211 */ /* 0x080fe200008f0eff */
[----:B------:R-:W-:Y:S01]  /*0200*/  IMAD R11, R3, 0x30, RZ ;  /* 0x00000030030b7824 */ /* 0x000fe200078e02ff */
[-C--:B------:R-:W-:Y:S01]  /*0210*/  IADD3 R8, P0, R13, R122.reuse, RZ ;  /* 0x0000007a0d087210 */ /* 0x080fe20007f1e0ff */
[----:B------:R-:W-:Y:S01]  /*0220*/  IMAD R15, R3, 0x18, RZ ;  /* 0x00000018030f7824 */ /* 0x000fe200078e02ff */
[-C--:B------:R-:W-:Y:S01]  /*0230*/  IADD3 R12, P1, R81, R122.reuse, RZ ;  /* 0x0000007a510c7210 */ /* 0x080fe20007f3e0ff */
[----:B------:R3:W5:Y:S01]  /*0240*/  LDG.E.U16 R23, desc[UR6][R6.64] ;  /* 0x0000000606177981 */ /* 0x000762000c1e1500 */
[-C--:B------:R-:W-:Y:S01]  /*0250*/  LEA.HI.X.SX32 R9, R37, R123.reuse, 0x1, P0 ;  /* 0x0000007b25097211 */ /* 0x080fe200000f0eff */
[C---:B------:R-:W-:Y:S01]  /*0260*/  IMAD R17, R3.reuse, 0x60, RZ ;  /* 0x0000006003117824 */ /* 0x040fe200078e02ff */
[----:B------:R-:W0:Y:S01]  /*0270*/  LDC R26, c[0x0][0x248] ;  /* 0x00009200ff1a7b82 */ /* 0x000e220000000800 */
[----:B------:R-:W-:Y:S01]  /*0280*/  IMAD R101, R3, 0xc0, RZ ;  /* 0x000000c003657824 */ /* 0x000fe200078e02ff */
[-C--:B------:R-:W-:Y:S01]  /*0290*/  LEA.HI.X.SX32 R13, R13, R123.reuse, 0x1, P1 ;  /* 0x0000007b0d0d7211 */ /* 0x080fe200008f0eff */
[----:B------:R2:W5:Y:S01]  /*02a0*/  LDG.E.U16 R22, desc[UR6][R8.64] ;  /* 0x0000000608167981 */ /* 0x000562000c1e1500 */
[-C--:B---3--:R-:W-:Y:S01]  /*02b0*/  IADD3 R6, P0, R11, R122.reuse, RZ ;  /* 0x0000007a0b067210 */ /* 0x088fe20007f1e0ff */
[----:B------:R-:W-:Y:S01]  /*02c0*/  IMAD R103, R3, 0xb0, RZ ;  /* 0x000000b003677824 */ /* 0x000fe200078e02ff */
[-C--:B------:R-:W-:Y:S01]  /*02d0*/  IADD3 R10, P1, R17, R122.reuse, RZ ;  /* 0x0000007a110a7210 */ /* 0x080fe20007f3e0ff */
[----:B------:R-:W-:Y:S01]  /*02e0*/  IMAD R19, R3, 0x38, RZ ;  /* 0x0000003803137824 */ /* 0x000fe200078e02ff */
[-C--:B------:R-:W-:Y:S01]  /*02f0*/  LEA.HI.X.SX32 R7, R15, R123.reuse, 0x1, P0 ;  /* 0x0000007b0f077211 */ /* 0x080fe200000f0eff */
[----:B------:R3:W5:Y:S01]  /*0300*/  LDG.E.U16 R163, desc[UR6][R4.64] ;  /* 0x0000000604a37981 */ /* 0x000762000c1e1500 */
[-C--:B--2---:R-:W-:Y:S01]  /*0310*/  IADD3 R8, P0, R101, R122.reuse, RZ ;  /* 0x0000007a65087210 */ /* 0x084fe20007f1e0ff */
[----:B------:R-:W-:Y:S01]  /*0320*/  IMAD R49, R3, 0x58, RZ ;  /* 0x0000005803317824 */ /* 0x000fe200078e02ff */
[-C--:B------:R-:W-:Y:S01]  /*0330*/  LEA.HI.X.SX32 R11, R11, R123.reuse, 0x1, P1 ;  /* 0x0000007b0b0b7211 */ /* 0x080fe200008f0eff */
[----:B------:R-:W-:Y:S01]  /*0340*/  IMAD R95, R3, 0xd0, RZ ;  /* 0x000000d0035f7824 */ /* 0x000fe200078e02ff */
[-C--:B------:R-:W-:Y:S01]  /*0350*/  LEA.HI.X.SX32 R9, R17, R123.reuse, 0x1, P0 ;  /* 0x0000007b11097211 */ /* 0x080fe200000f0eff */
[----:B------:R-:W-:Y:S01]  /*0360*/  IMAD R191, R3, 0x1c, RZ ;  /* 0x0000001c03bf7824 */ /* 0x000fe200078e02ff */
[-C--:B------:R-:W-:Y:S01]  /*0370*/  IADD3 R62, P0, R19, R122.reuse, RZ ;  /* 0x0000007a133e7210 */ /* 0x080fe20007f1e0ff */
[----:B------:R-:W-:Y:S01]  /*0380*/  IMAD R85, R3, 0xe0, RZ ;  /* 0x000000e003557824 */ /* 0x000fe200078e02ff */
[----:B------:R2:W5:Y:S01]  /*0390*/  LDG.E.U16 R41, desc[UR6][R12.64] ;  /* 0x000000060c297981 */ /* 0x000562000c1e1500 */
[-C--:B---3--:R-:W-:Y:S01]  /*03a0*/  IADD3 R4, P2, R103, R122.reuse, RZ ;  /* 0x0000007a67047210 */ /* 0x088fe20007f5e0ff */
[----:B------:R-:W-:Y:S01]  /*03b0*/  IMAD R21, R3, 0x70, RZ ;  /* 0x0000007003157824 */ /* 0x000fe200078e02ff */
[-C--:B------:R-:W-:Y:S01]  /*03c0*/  LEA.HI.X.SX32 R63, R191, R123.reuse, 0x1, P0 ;  /* 0x0000007bbf3f7211 */ /* 0x080fe200000f0eff */
[----:B------:R3:W5:Y:S01]  /*03d0*/  LDG.E.U16 R27, desc[UR6][R10.64] ;  /* 0x000000060a1b7981 */ /* 0x000762000c1e1500 */
[----:B------:R-:W-:Y:S01]  /*03e0*/  IMAD R55, R3, 0x68, RZ ;  /* 0x0000006803377824 */ /* 0x000fe200078e02ff */
[----:B------:R-:W-:Y:S01]  /*03f0*/  LEA.HI.X.SX32 R5, R49, R123, 0x1, P2 ;  /* 0x0000007b31057211 */ /* 0x000fe200010f0eff */
[----:B------:R-:W-:Y:S01]  /*0400*/  IMAD R109, R3, 0xf0, RZ ;  /* 0x000000f0036d7824 */ /* 0x000fe200078e02ff */
[----:B------:R4:W5:Y:S01]  /*0410*/  LDG.E.U16 R137, desc[UR6][R6.64] ;  /* 0x0000000606897981 */ /* 0x000962000c1e1500 */
[-C--:B------:R-:W-:Y:S01]  /*0420*/  IADD3 R16, P2, R85, R122.reuse, RZ ;  /* 0x0000007a55107210 */ /* 0x080fe20007f5e0ff */
[----:B------:R-:W0:Y:S01]  /*0430*/  LDC R44, c[0x0][0x248] ;  /* 0x00009200ff2c7b82 */ /* 0x000e220000000800 */
[----:B--2---:R-:W-:Y:S01]  /*0440*/  IADD3 R12, P1, R95, R122, RZ ;  /* 0x0000007a5f0c7210 */ /* 0x004fe20007f3e0ff */
[----:B------:R2:W5:Y:S01]  /*0450*/  LDG.E.U16 R25, desc[UR6][R8.64] ;  /* 0x0000000608197981 */ /* 0x000562000c1e1500 */
[----:B---3--:R-:W-:-:S02]  /*0460*/  IMAD R11, R3, 0x78, RZ ;  /* 0x00000078030b7824 */ /* 0x008fc400078e02ff */
[-C--:B------:R-:W-:Y:S01]  /*0470*/  LEA.HI.X.SX32 R13, R55, R123.reuse, 0x1, P1 ;  /* 0x0000007b370d7211 */ /* 0x080fe200008f0eff */
[----:B------:R-:W-:Y:S01]  /*0480*/  IMAD R195, R3, 0x3c, RZ ;  /* 0x0000003c03c37824 */ /* 0x000fe200078e02ff */
[----:B------:R-:W3:Y:S01]  /*0490*/  LDG.E.U16 R62, desc[UR6][R62.64] ;  /* 0x000000063e3e7981 */ /* 0x000ee2000c1e1500 */
[-C--:B----4-:R-:W-:Y:S01]  /*04a0*/  IADD3 R6, P0, R21, R122.reuse, RZ ;  /* 0x0000007a15067210 */ /* 0x090fe20007f1e0ff */
[----:B------:R-:W-:Y:S01]  /*04b0*/  IMAD R51, R3, 0xb8, RZ ;  /* 0x000000b803337824 */ /* 0x000fe200078e02ff */
[-C--:B------:R-:W-:Y:S01]  /*04c0*/  LEA.HI.X.SX32 R17, R21, R123.reuse, 0x1, P2 ;  /* 0x0000007b15117211 */ /* 0x080fe200010f0eff */
[----:B------:R-:W-:Y:S01]  /*04d0*/  IMAD R83, R3, 0xf8, RZ ;  /* 0x000000f803537824 */ /* 0x000fe200078e02ff */
[-C--:B--2---:R-:W-:Y:S01]  /*04e0*/  IADD3 R8, P1, R11, R122.reuse, RZ ;  /* 0x0000007a0b087210 */ /* 0x084fe20007f3e0ff */
[----:B------:R-:W-:Y:S01]  /*04f0*/  IMAD R197, R3, 0x5c, RZ ;  /* 0x0000005c03c57824 */ /* 0x000fe200078e02ff */
[-C--:B------:R-:W-:Y:S01]  /*0500*/  LEA.HI.X.SX32 R7, R19, R123.reuse, 0x1, P0 ;  /* 0x0000007b13077211 */ /* 0x080fe200000f0eff */
[----:B------:R-:W-:Y:S01]  /*0510*/  IMAD R199, R3, 0x7c, RZ ;  /* 0x0000007c03c77824 */ /* 0x000fe200078e02ff */
[-C--:B------:R-:W-:Y:S01]  /*0520*/  IADD3 R10, P2, R109, R122.reuse, RZ ;  /* 0x0000007a6d0a7210 */ /* 0x080fe20007f5e0ff */
[----:B------:R-:W-:Y:S01]  /*0530*/  IMAD R33, R3, 0x12, RZ ;  /* 0x0000001203217824 */ /* 0x000fe200078e02ff */
[-C--:B------:R-:W-:Y:S01]  /*0540*/  LEA.HI.X.SX32 R9, R195, R123.reuse, 0x1, P1 ;  /* 0x0000007bc3097211 */ /* 0x080fe200008f0eff */
[----:B------:R2:W4:Y:S01]  /*0550*/  LDG.E.U16 R108, desc[UR6][R6.64] ;  /* 0x00000006066c7981 */ /* 0x000522000c1e1500 */
[-C--:B------:R-:W-:Y:S01]  /*0560*/  IADD3 R56, P0, R51, R122.reuse, RZ ;  /* 0x0000007a33387210 */ /* 0x080fe20007f1e0ff */
[----:B------:R-:W-:Y:S01]  /*0570*/  IMAD R35, R3, 0x22, RZ ;  /* 0x0000002203237824 */ /* 0x000fe200078e02ff */
[-C--:B------:R-:W-:Y:S01]  /*0580*/  LEA.HI.X.SX32 R11, R11, R123.reuse, 0x1, P2 ;  /* 0x0000007b0b0b7211 */ /* 0x080fe200010f0eff */
[----:B------:R-:W-:Y:S01]  /*0590*/  IMAD R39, R3, 0x32, RZ ;  /* 0x0000003203277824 */ /* 0x000fe200078e02ff */
[----:B------:R1:W3:Y:S01]  /*05a0*/  LDG.E.U16 R45, desc[UR6][R12.64] ;  /* 0x000000060c2d7981 */ /* 0x0002e2000c1e1500 */
[----:B------:R-:W-:Y:S01]  /*05b0*/  LEA.HI.X.SX32 R57, R197, R123, 0x1, P0 ;  /* 0x0000007bc5397211 */ /* 0x000fe200000f0eff */
[----:B------:R-:W-:Y:S01]  /*05c0*/  IMAD R19, R3, 0x19, RZ ;  /* 0x0000001903137824 */ /* 0x000fe200078e02ff */
[----:B------:R-:W0:Y:S01]  /*05d0*/  LDC R52, c[0x0][0x248] ;  /* 0x00009200ff347b82 */ /* 0x000e220000000800 */
[----:B------:R1:W4:Y:S01]  /*05e0*/  LDG.E.U16 R0, desc[UR6][R16.64] ;  /* 0x0000000610007981 */ /* 0x000322000c1e1500 */
[----:B--2---:R-:W-:-:S03]  /*05f0*/  IADD3 R6, P2, R83, R122, RZ ;  /* 0x0000007a53067210 */ /* 0x004fc60007f5e0ff */
[----:B------:R2:W4:Y:S01]  /*0600*/  LDG.E.U16 R59, desc[UR6][R8.64] ;  /* 0x00000006083b7981 */ /* 0x000522000c1e1500 */
[----:B------:R-:W-:Y:S01]  /*0610*/  LEA.HI.X.SX32 R7, R199, R123, 0x1, P2 ;  /* 0x0000007bc7077211 */ /* 0x000fe200010f0eff */
[----:B-1----:R-:W-:Y:S01]  /*0620*/  IMAD R13, R3, 0x9, RZ ;  /* 0x00000009030d7824 */ /* 0x002fe200078e02ff */
[-C--:B------:R-:W-:Y:S01]  /*0630*/  IADD3 R12, P2, R39, R122.reuse, RZ ;  /* 0x0000007a270c7210 */ /* 0x080fe20007f5e0ff */
[----:B------:R1:W4:Y:S01]  /*0640*/  LDG.E.U16 R50, desc[UR6][R10.64] ;  /* 0x000000060a327981 */ /* 0x000322000c1e1500 */
[----:B------:R-:W0:Y:S01]  /*0650*/  LDC R82, c[0x0][0x248] ;  /* 0x00009200ff527b82 */ /* 0x000e220000000800 */
[C---:B------:R-:W-:Y:S02]  /*0660*/  IMAD R17, R3.reuse, 0x11, RZ ;  /* 0x0000001103117824 */ /* 0x040fe400078e02ff */
[----:B------:R-:W-:Y:S01]  /*0670*/  IMAD R43, R3, 0x42, RZ ;  /* 0x00000042032b7824 */ /* 0x000fe200078e02ff */
[----:B------:R1:W4:Y:S01]  /*0680*/  LDG.E.U16 R53, desc[UR6][R6.64] ;  /* 0x0000000606357981 */ /* 0x000322000c1e1500 */
[----:B--2---:R-:W-:Y:S01]  /*0690*/  IADD3 R8, P0, R33, R122, RZ ;  /* 0x0000007a21087210 */ /* 0x004fe20007f1e0ff */
[----:B------:R-:W-:-:S02]  /*06a0*/  IMAD R63, R3, 0x52, RZ ;  /* 0x00000052033f7824 */ /* 0x000fc400078e02ff */
[----:B------:R-:W-:Y:S01]  /*06b0*/  IMAD R65, R3, 0x62, RZ ;  /* 0x0000006203417824 */ /* 0x000fe200078e02ff */
[-C--:B-1----:R-:W-:Y:S01]  /*06c0*/  IADD3 R10, P1, R35, R122.reuse, RZ ;  /* 0x0000007a230a7210 */ /* 0x082fe20007f3e0ff */
[----:B------:R-:W-:Y:S01]  /*06d0*/  IMAD R21, R3, 0x31, RZ ;  /* 0x0000003103157824 */ /* 0x000fe200078e02ff */
[-C--:B------:R-:W-:Y:S01]  /*06e0*/  LEA.HI.X.SX32 R9, R13, R123.reuse, 0x1, P0 ;  /* 0x0000007b0d097211 */ /* 0x080fe200000f0eff */
[----:B------:R-:W-:Y:S01]  /*06f0*/  IMAD R107, R3, 0x82, RZ ;  /* 0x00000082036b7824 */ /* 0x000fe200078e02ff */
[-C--:B------:R-:W-:Y:S01]  /*0700*/  LEA.HI.X.SX32 R11, R17, R123.reuse, 0x1, P1 ;  /* 0x0000007b110b7211 */ /* 0x080fe200008f0eff */
[----:B------:R-:W-:Y:S01]  /*0710*/  IMAD R17, R3, 0x21, RZ ;  /* 0x0000002103117824 */ /* 0x000fe200078e02ff */
[-C--:B------:R-:W-:Y:S01]  /*0720*/  LEA.HI.X.SX32 R13, R19, R123.reuse, 0x1, P2 ;  /* 0x0000007b130d7211 */ /* 0x080fe200010f0eff */
[----:B------:R-:W-:Y:S01]  /*0730*/  IMAD R7, R3, 0x72, RZ ;  /* 0x0000007203077824 */ /* 0x000fe200078e02ff */
[-C--:B------:R-:W-:Y:S01]  /*0740*/  IADD3 R120, P0, R43, R122.reuse, RZ ;  /* 0x0000007a2b787210 */ /* 0x080fe20007f1e0ff */
[----:B------:R1:W2:Y:S01]  /*0750*/  LDG.E.U16 R161, desc[UR6][R8.64] ;  /* 0x0000000608a17981 */ /* 0x0002a2000c1e1500 */
[----:B------:R-:W-:Y:S01]  /*0760*/  IMAD R19, R3, 0x29, RZ ;  /* 0x0000002903137824 */ /* 0x000fe200078e02ff */
[----:B------:R-:W0:Y:S01]  /*0770*/  LDC R94, c[0x0][0x248] ;  /* 0x00009200ff5e7b82 */ /* 0x000e220000000800 */
[----:B------:R-:W-:Y:S01]  /*0780*/  LEA.HI.X.SX32 R121, R17, R123, 0x1, P0 ;  /* 0x0000007b11797211 */ /* 0x000fe200000f0eff */
[----:B------:R1:W2:Y:S04]  /*0790*/  LDG.E.U16 R135, desc[UR6][R12.64] ;  /* 0x000000060c877981 */ /* 0x0002a8000c1e1500 */
[----:B------:R1:W2:Y:S02]  /*07a0*/  LDG.E.U16 R149, desc[UR6][R10.64] ;  /* 0x000000060a957981 */ /* 0x0002a4000c1e1500 */
[-C--:B-1----:R-:W-:Y:S01]  /*07b0*/  IADD3 R8, P1, R63, R122.reuse, RZ ;  /* 0x0000007a3f087210 */ /* 0x082fe20007f3e0ff */
[C---:B------:R-:W-:Y:S01]  /*07c0*/  IMAD R17, R3.reuse, 0x41, RZ ;  /* 0x0000004103117824 */ /* 0x040fe200078e02ff */
[----:B------:R-:W2:Y:S01]  /*07d0*/  LDG.E.U16 R56, desc[UR6][R56.64] ;  /* 0x0000000638387981 */ /* 0x000ea2000c1e1500 */
[----:B------:R-:W1:Y:S01]  /*07e0*/  LDC R84, c[0x0][0x248] ;  /* 0x00009200ff547b82 */ /* 0x000e620000000800 */
[----:B------:R-:W-:Y:S01]  /*07f0*/  IMAD R13, R3, 0x39, RZ ;  /* 0x00000039030d7824 */ /* 0x000fe200078e02ff */
[-C--:B------:R-:W-:Y:S01]  /*0800*/  IADD3 R12, P0, R7, R122.reuse, RZ ;  /* 0x0000007a070c7210 */ /* 0x080fe20007f1e0ff */
[----:B------:R-:W-:Y:S01]  /*0810*/  IMAD R138, R3, 0x92, RZ ;  /* 0x00000092038a7824 */ /* 0x000fe200078e02ff */
[----:B------:R-:W2:Y:S01]  /*0820*/  LDG.E.U16 R120, desc[UR6][R120.64] ;  /* 0x0000000678787981 */ /* 0x000ea2000c1e1500 */
[----:B------:R-:W-:-:S02]  /*0830*/  IADD3 R10, P2, R65, R122, RZ ;  /* 0x0000007a410a7210 */ /* 0x000fc40007f5e0ff */
[-C--:B------:R-:W-:Y:S01]  /*0840*/  LEA.HI.X.SX32 R9, R19, R123.reuse, 0x1, P1 ;  /* 0x0000007b13097211 */ /* 0x080fe200008f0eff */
[----:B------:R-:W-:Y:S01]  /*0850*/  IMAD R130, R3, 0xb2, RZ ;  /* 0x000000b203827824 */ /* 0x000fe200078e02ff */
[-C--:B------:R-:W-:Y:S01]  /*0860*/  LEA.HI.X.SX32 R13, R13, R123.reuse, 0x1, P0 ;  /* 0x0000007b0d0d7211 */ /* 0x080fe200000f0eff */
[----:B------:R-:W-:Y:S01]  /*0870*/  IMAD R106, R3, 0xa2, RZ ;  /* 0x000000a2036a7824 */ /* 0x000fe200078e02ff */
[-C--:B------:R-:W-:Y:S01]  /*0880*/  LEA.HI.X.SX32 R11, R21, R123.reuse, 0x1, P2 ;  /* 0x0000007b150b7211 */ /* 0x080fe200010f0eff */
[----:B------:R0:W2:Y:S01]  /*0890*/  LDG.E.U16 R119, desc[UR6][R8.64] ;  /* 0x0000000608777981 */ /* 0x0000a2000c1e1500 */
[----:B------:R-:W-:Y:S01]  /*08a0*/  IADD3 R16, P0, R107, R122, RZ ;  /* 0x0000007a6b107210 */ /* 0x000fe20007f1e0ff */
[----:B------:R-:W-:Y:S01]  /*08b0*/  IMAD R19, R3, 0x49, RZ ;  /* 0x0000004903137824 */ /* 0x000fe200078e02ff */
[----:B------:R-:W1:Y:S01]  /*08c0*/  LDC R100, c[0x0][0x248] ;  /* 0x00009200ff647b82 */ /* 0x000e620000000800 */
[----:B------:R0:W2:Y:S01]  /*08d0*/  LDG.E.U16 R117, desc[UR6][R12.64] ;  /* 0x000000060c757981 */ /* 0x0000a2000c1e1500 */
[----:B------:R-:W-:Y:S01]  /*08e0*/  LEA.HI.X.SX32 R17, R17, R123, 0x1, P0 ;  /* 0x0000007b11117211 */ /* 0x000fe200000f0eff */
[----:B------:R-:W-:-:S02]  /*08f0*/  IMAD R21, R3, 0x51, RZ ;  /* 0x0000005103157824 */ /* 0x000fc400078e02ff */
[----:B------:R0:W2:Y:S01]  /*0900*/  LDG.E.U16 R118, desc[UR6][R10.64] ;  /* 0x000000060a767981 */ /* 0x0000a2000c1e1500 */
[C---:B------:R-:W-:Y:S01]  /*0910*/  IMAD R131, R3.reuse, 0xc2, RZ ;  /* 0x000000c203837824 */ /* 0x040fe200078e02ff */
[-C--:B0-----:R-:W-:Y:S01]  /*0920*/  IADD3 R8, P1, R138, R122.reuse, RZ ;  /* 0x0000007a8a087210 */ /* 0x081fe20007f3e0ff */
[C---:B------:R-:W-:Y:S01]  /*0930*/  IMAD R126, R3.reuse, 0xd2, RZ ;  /* 0x000000d2037e7824 */ /* 0x040fe200078e02ff */
[----:B------:R0:W2:Y:S01]  /*0940*/  LDG.E.U16 R116, desc[UR6][R16.64] ;  /* 0x0000000610747981 */ /* 0x0000a2000c1e1500 */
[----:B------:R-:W1:Y:S01]  /*0950*/  LDC R102, c[0x0][0x248] ;  /* 0x00009200ff667b82 */ /* 0x000e620000000800 */
[C---:B------:R-:W-:Y:S01]  /*0960*/  IMAD R13, R3.reuse, 0x59, RZ ;  /* 0x00000059030d7824 */ /* 0x040fe200078e02ff */
[-C--:B------:R-:W-:Y:S01]  /*0970*/  IADD3 R12, P0, R130, R122.reuse, RZ ;  /* 0x0000007a820c7210 */ /* 0x080fe20007f1e0ff */
[----:B------:R-:W-:Y:S01]  /*0980*/  IMAD R124, R3, 0xe2, RZ ;  /* 0x000000e2037c7824 */ /* 0x000fe200078e02ff */
[----:B------:R-:W5:Y:S01]  /*0990*/  LDG.E.U16 R5, desc[UR6][R4.64] ;  /* 0x0000000604057981 */ /* 0x000f62000c1e1500 */
[----:B------:R-:W-:-:S02]  /*09a0*/  IADD3 R10, P2, R106, R122, RZ ;  /* 0x0000007a6a0a7210 */ /* 0x000fc40007f5e0ff */
[-C--:B------:R-:W-:Y:S01]  /*09b0*/  LEA.HI.X.SX32 R9, R19, R123.reuse, 0x1, P1 ;  /* 0x0000007b13097211 */ /* 0x080fe200008f0eff */
[----:B------:R-:W-:Y:S01]  /*09c0*/  IMAD R19, R3, 0x61, RZ ;  /* 0x0000006103137824 */ /* 0x000fe200078e02ff */
[-C--:B------:R-:W-:Y:S01]  /*09d0*/  LEA.HI.X.SX32 R13, R13, R123.reuse, 0x1, P0 ;  /* 0x0000007b0d0d7211 */ /* 0x080fe200000f0eff */
[----:B------:R-:W-:Y:S01]  /*09e0*/  IMAD R29, R3, 0x71, RZ ;  /* 0x00000071031d7824 */ /* 0x000fe200078e02ff */
[-C--:B------:R-:W-:Y:S01]  /*09f0*/  LEA.HI.X.SX32 R11, R21, R123.reuse, 0x1, P2 ;  /* 0x0000007b150b7211 */ /* 0x080fe200010f0eff */
[----:B------:R-:W-:Y:S01]  /*0a00*/  IMAD R127, R3, 0xf2, RZ ;  /* 0x000000f2037f7824 */ /* 0x000fe200078e02ff */
[-C--:B------:R-:W-:Y:S01]  /*0a10*/  IADD3 R18, P0, R131, R122.reuse, RZ ;  /* 0x0000007a83127210 */ /* 0x080fe20007f1e0ff */
[----:B------:R-:W-:Y:S01]  /*0a20*/  IMAD R21, R3, 0x69, RZ ;  /* 0x0000006903157824 */ /* 0x000fe200078e02ff */
[-C--:B0-----:R-:W-:Y:S01]  /*0a30*/  IADD3 R16, P1, R126, R122.reuse, RZ ;  /* 0x0000007a7e107210 */ /* 0x081fe20007f3e0ff */
[----:B------:R0:W2:Y:S01]  /*0a40*/  LDG.E.U16 R114, desc[UR6][R10.64] ;  /* 0x000000060a727981 */ /* 0x0000a2000c1e1500 */
[-C--:B------:R-:W-:Y:S01]  /*0a50*/  LEA.HI.X.SX32 R19, R19, R123.reuse, 0x1, P0 ;  /* 0x0000007b13137211 */ /* 0x080fe200000f0eff */
[----:B------:R-:W-:Y:S01]  /*0a60*/  IMAD R31, R3, 0xa, RZ ;  /* 0x0000000a031f7824 */ /* 0x000fe200078e02ff */
[-C--:B------:R-:W-:Y:S01]  /*0a70*/  IADD3 R20, P0, R124, R122.reuse, RZ ;  /* 0x0000007a7c147210 */ /* 0x080fe20007f1e0ff */
[----:B------:R0:W2:Y:S01]  /*0a80*/  LDG.E.U16 R115, desc[UR6][R8.64] ;  /* 0x0000000608737981 */ /* 0x0000a2000c1e1500 */
[-C--:B------:R-:W-:Y:S01]  /*0a90*/  LEA.HI.X.SX32 R17, R21, R123.reuse, 0x1, P1 ;  /* 0x0000007b15117211 */ /* 0x080fe200008f0eff */
[----:B------:R-:W-:Y:S01]  /*0aa0*/  IMAD R79, R3, 0xa8, RZ ;  /* 0x000000a8034f7824 */ /* 0x000fe200078e02ff */
[-C--:B------:R-:W-:Y:S01]  /*0ab0*/  IADD3 R28, P2, R127, R122.reuse, RZ ;  /* 0x0000007a7f1c7210 */ /* 0x080fe20007f5e0ff */
[----:B------:R0:W2:Y:S01]  /*0ac0*/  LDG.E.U16 R113, desc[UR6][R12.64] ;  /* 0x000000060c717981 */ /* 0x0000a2000c1e1500 */
[C---:B------:R-:W-:Y:S01]  /*0ad0*/  IMAD R77, R3.reuse, 0xc8, RZ ;  /* 0x000000c8034d7824 */ /* 0x040fe200078e02ff */
[C---:B0-----:R-:W-:Y:S01]  /*0ae0*/  SHF.L.U32 R11, R3.reuse, 0x1, RZ ;  /* 0x00000001030b7819 */ /* 0x041fe200000006ff */
[----:B------:R-:W-:Y:S01]  /*0af0*/  IMAD R128, R3, 0x8a, RZ ;  /* 0x0000008a03807824 */ /* 0x000fe200078e02ff */
[-C--:B------:R-:W-:Y:S01]  /*0b00*/  LEA.HI.X.SX32 R21, R29, R123.reuse, 0x1, P0 ;  /* 0x0000007b1d157211 */ /* 0x080fe200000f0eff */
[----:B------:R0:W2:Y:S01]  /*0b10*/  LDG.E.U16 R112, desc[UR6][R18.64] ;  /* 0x0000000612707981 */ /* 0x0000a2000c1e1500 */
[----:B------:R-:W-:Y:S01]  /*0b20*/  IMAD R9, R3, 0x79, RZ ;  /* 0x0000007903097824 */ /* 0x000fe200078e02ff */
[-C--:B------:R-:W-:Y:S01]  /*0b30*/  IADD3 R8, P0, R11, R122.reuse, RZ ;  /* 0x0000007a0b087210 */ /* 0x080fe20007f1e0ff */
[C---:B------:R-:W-:Y:S01]  /*0b40*/  IMAD R125, R3.reuse, 0x9a, RZ ;  /* 0x0000009a037d7824 */ /* 0x040fe200078e02ff */
[CC--:B------:R-:W-:Y:S01]  /*0b50*/  LEA R10, P1, R3.reuse, R122.reuse, 0x2 ;  /* 0x0000007a030a7211 */ /* 0x0c0fe200078210ff */
[----:B------:R-:W-:Y:S01]  /*0b60*/  IMAD R13, R3, 0x5, RZ ;  /* 0x00000005030d7824 */ /* 0x000fe200078e02ff */
[-C--:B------:R-:W-:Y:S01]  /*0b70*/  LEA.HI.X.SX32 R29, R9, R123.reuse, 0x1, P2 ;  /* 0x0000007b091d7211 */ /* 0x080fe200010f0eff */
[----:B------:R1:W2:Y:S01]  /*0b80*/  LDG.E.U16 R111, desc[UR6][R16.64] ;  /* 0x00000006106f7981 */ /* 0x0002a2000c1e1500 */
[CC--:B------:R-:W-:Y:S01]  /*0b90*/  LEA.HI.X.SX32 R9, R3.reuse, R123.reuse, 0x1, P0 ;  /* 0x0000007b03097211 */ /* 0x0c0fe200000f0eff */
[----:B------:R-:W-:Y:S01]  /*0ba0*/  IMAD R129, R3, 0xaa, RZ ;  /* 0x000000aa03817824 */ /* 0x000fe200078e02ff */
[-C--:B------:R-:W-:Y:S01]  /*0bb0*/  IADD3 R12, P0, R31, R122.reuse, RZ ;  /* 0x0000007a1f0c7210 */ /* 0x080fe20007f1e0ff */
[----:B0-----:R-:W-:Y:S01]  /*0bc0*/  IMAD R19, R3, 0x14, RZ ;  /* 0x0000001403137824 */ /* 0x001fe200078e02ff */
[----:B------:R0:W2:Y:S01]  /*0bd0*/  LDG.E.U16 R87, desc[UR6][R20.64] ;  /* 0x0000000614577981 */ /* 0x0000a2000c1e1500 */
[-C--:B------:R-:W-:Y:S01]  /*0be0*/  LEA.HI.X.SX32 R11, R11, R123.reuse, 0x1, P1 ;  /* 0x0000007b0b0b7211 */ /* 0x080fe200008f0eff */
[----:B------:R-:W-:Y:S01]  /*0bf0*/  IMAD R185, R3, 0xe8, RZ ;  /* 0x000000e803b97824 */ /* 0x000fe200078e02ff */
[----:B------:R-:W-:Y:S01]  /*0c00*/  LEA.HI.X.SX32 R13, R13, R123, 0x1, P0 ;  /* 0x0000007b0d0d7211 */ /* 0x000fe200000f0eff */
[----:B------:R0:W2:Y:S01]  /*0c10*/  LDG.E.U16 R110, desc[UR6][R28.64] ;  /* 0x000000061c6e7981 */ /* 0x0000a2000c1e1500 */
[-C--:B-1----:R-:W-:Y:S01]  /*0c20*/  IADD3 R16, P1, R19, R122.reuse, RZ ;  /* 0x0000007a13107210 */ /* 0x082fe20007f3e0ff */
[----:B------:R-:W-:Y:S01]  /*0c30*/  IMAD R136, R3, 0xca, RZ ;  /* 0x000000ca03887824 */ /* 0x000fe200078e02ff */
[----:B------:R-:W1:Y:S01]  /*0c40*/  LDC R4, c[0x0][0x248] ;  /* 0x00009200ff047b82 */ /* 0x000e620000000800 */
[----:B------:R0:W2:Y:S02]  /*0c50*/  LDG.E.U16 R167, desc[UR6][R12.64] ;  /* 0x000000060ca77981 */ /* 0x0000a4000c1e1500 */
[----:B0-----:R-:W-:-:S02]  /*0c60*/  IADD3 R20, P2, R37, R122, RZ ;  /* 0x0000007a25147210 */ /* 0x001fc40007f5e0ff */
[----:B------:R0:W2:Y:S01]  /*0c70*/  LDG.E.U16 R173, desc[UR6][R10.64] ;  /* 0x000000060aad7981 */ /* 0x0000a2000c1e1500 */
[----:B------:R-:W-:Y:S01]  /*0c80*/  IMAD R29, R3, 0x24, RZ ;  /* 0x00000024031d7824 */ /* 0x000fe200078e02ff */
[-C--:B------:R-:W-:Y:S02]  /*0c90*/  LEA.HI.X.SX32 R17, R31, R123.reuse, 0x1, P1 ;  /* 0x0000007b1f117211 */ /* 0x080fe400008f0eff */
[----:B------:R0:W2:Y:S01]  /*0ca0*/  LDG.E.U16 R175, desc[UR6][R8.64] ;  /* 0x0000000608af7981 */ /* 0x0000a2000c1e1500 */
[-C--:B------:R-:W-:Y:S01]  /*0cb0*/  LEA.HI.X.SX32 R21, R19, R123.reuse, 0x1, P2 ;  /* 0x0000007b13157211 */ /* 0x080fe200010f0eff */
[----:B------:R-:W-:Y:S01]  /*0cc0*/  IMAD R13, R3, 0x34, RZ ;  /* 0x00000034030d7824 */ /* 0x000fe200078e02ff */
[-C--:B------:R-:W-:Y:S01]  /*0cd0*/  IADD3 R18, P0, R29, R122.reuse, RZ ;  /* 0x0000007a1d127210 */ /* 0x080fe20007f1e0ff */
[----:B------:R-:W-:Y:S01]  /*0ce0*/  IMAD R132, R3, 0xda, RZ ;  /* 0x000000da03847824 */ /* 0x000fe200078e02ff */
[-C--:B------:R-:W-:Y:S01]  /*0cf0*/  IADD3 R28, P1, R47, R122.reuse, RZ ;  /* 0x0000007a2f1c7210 */ /* 0x080fe20007f3e0ff */
[----:B0-----:R-:W-:Y:S01]  /*0d00*/  IMAD R11, R3, 0x1a, RZ ;  /* 0x0000001a030b7824 */ /* 0x001fe200078e02ff */
[-C--:B------:R-:W-:Y:S01]  /*0d10*/  LEA.HI.X.SX32 R19, R33, R123.reuse, 0x1, P0 ;  /* 0x0000007b21137211 */ /* 0x080fe200000f0eff */
[----:B------:R0:W2:Y:S01]  /*0d20*/  LDG.E.U16 R143, desc[UR6][R20.64] ;  /* 0x00000006148f7981 */ /* 0x0000a2000c1e1500 */
[-C--:B------:R-:W-:Y:S01]  /*0d30*/  LEA.HI.X.SX32 R29, R29, R123.reuse, 0x1, P1 ;  /* 0x0000007b1d1d7211 */ /* 0x080fe200008f0eff */
[----:B------:R-:W3:Y:S01]  /*0d40*/  LDC R104, c[0x0][0x248] ;  /* 0x00009200ff687b82 */ /* 0x000ee20000000800 */
[-C--:B------:R-:W-:Y:S01]  /*0d50*/  IADD3 R10, P1, R13, R122.reuse, RZ ;  /* 0x0000007a0d0a7210 */ /* 0x080fe20007f3e0ff */
[----:B------:R-:W-:Y:S01]  /*0d60*/  IMAD R9, R3, 0xd, RZ ;  /* 0x0000000d03097824 */ /* 0x000fe200078e02ff */
[-C--:B------:R-:W-:Y:S01]  /*0d70*/  IADD3 R8, P0, R11, R122.reuse, RZ ;  /* 0x0000007a0b087210 */ /* 0x080fe20007f1e0ff */
[----:B------:R0:W2:Y:S02]  /*0d80*/  LDG.E.U16 R147, desc[UR6][R18.64] ;  /* 0x0000000612937981 */ /* 0x0000a4000c1e1500 */
[----:B0-----:R-:W-:Y:S01]  /*0d90*/  IMAD R21, R3, 0x88, RZ ;  /* 0x0000008803157824 */ /* 0x001fe200078e02ff */
[-C--:B------:R-:W-:Y:S01]  /*0da0*/  LEA.HI.X.SX32 R11, R11, R123.reuse, 0x1, P1 ;  /* 0x0000007b0b0b7211 */ /* 0x080fe200008f0eff */
[----:B------:R-:W-:Y:S01]  /*0db0*/  IMAD R31, R3, 0x44, RZ ;  /* 0x00000044031f7824 */ /* 0x000fe200078e02ff */
[----:B------:R0:W2:Y:S01]  /*0dc0*/  LDG.E.U16 R159, desc[UR6][R16.64] ;  /* 0x00000006109f7981 */ /* 0x0000a2000c1e1500 */
[-C--:B------:R-:W-:Y:S01]  /*0dd0*/  LEA.HI.X.SX32 R9, R9, R123.reuse, 0x1, P0 ;  /* 0x0000007b09097211 */ /* 0x080fe200000f0eff */
[----:B------:R-:W-:Y:S01]  /*0de0*/  IMAD R33, R3, 0x64, RZ ;  /* 0x0000006403217824 */ /* 0x000fe200078e02ff */
[-C--:B------:R-:W-:Y:S01]  /*0df0*/  IADD3 R18, P1, R21, R122.reuse, RZ ;  /* 0x0000007a15127210 */ /* 0x080fe20007f3e0ff */
[----:B------:R1:W2:Y:S01]  /*0e00*/  LDG.E.U16 R61, desc[UR6][R28.64] ;  /* 0x000000061c3d7981 */ /* 0x0002a2000c1e1500 */
[-C--:B------:R-:W-:Y:S01]  /*0e10*/  IADD3 R12, P0, R31, R122.reuse, RZ ;  /* 0x0000007a1f0c7210 */ /* 0x080fe20007f1e0ff */
[----:B------:R-:W-:Y:S01]  /*0e20*/  IMAD R121, R3, 0xba, RZ ;  /* 0x000000ba03797824 */ /* 0x000fe200078e02ff */
[-C--:B------:R-:W-:Y:S01]  /*0e30*/  LEA.HI.X.SX32 R19, R31, R123.reuse, 0x1, P1 ;  /* 0x0000007b1f137211 */ /* 0x080fe200008f0eff */
[----:B------:R-:W-:Y:S01]  /*0e40*/  IMAD R31, R3, 0x54, RZ ;  /* 0x00000054031f7824 */ /* 0x000fe200078e02ff */
[----:B------:R1:W2:Y:S01]  /*0e50*/  LDG.E.U16 R153, desc[UR6][R8.64] ;  /* 0x0000000608997981 */ /* 0x0002a2000c1e1500 */
[----:B0-----:R-:W-:Y:S01]  /*0e60*/  IADD3 R16, P2, R55, R122, RZ ;  /* 0x0000007a37107210 */ /* 0x001fe20007f5e0ff */
[C---:B------:R-:W-:Y:S01]  /*0e70*/  IMAD R174, R3.reuse, 0x84, RZ ;  /* 0x0000008403ae7824 */ /* 0x040fe200078e02ff */
[----:B------:R-:W0:Y:S01]  /*0e80*/  LDC R20, c[0x0][0x248] ;  /* 0x00009200ff147b82 */ /* 0x000e220000000800 */
[----:B------:R1:W2:Y:S02]  /*0e90*/  LDG.E.U16 R133, desc[UR6][R10.64] ;  /* 0x000000060a857981 */ /* 0x0002a4000c1e1500 */
[----:B-1----:R-:W-:Y:S01]  /*0ea0*/  IMAD R29, R3, 0x2a, RZ ;  /* 0x0000002a031d7824 */ /* 0x002fe200078e02ff */
[----:B------:R-:W-:-:S02]  /*0eb0*/  LEA.HI.X.SX32 R17, R13, R123, 0x1, P2 ;  /* 0x0000007b0d117211 */ /* 0x000fc400010f0eff */
[-C--:B------:R-:W-:Y:S01]  /*0ec0*/  LEA.HI.X.SX32 R13, R35, R123.reuse, 0x1, P0 ;  /* 0x0000007b230d7211 */ /* 0x080fe200000f0eff */
[----:B------:R-:W2:Y:S01]  /*0ed0*/  LDG.E.U16 R58, desc[UR6][R18.64] ;  /* 0x00000006123a7981 */ /* 0x000ea2000c1e1500 */
[----:B------:R-:W-:Y:S01]  /*0ee0*/  IMAD R9, R3, 0x15, RZ ;  /* 0x0000001503097824 */ /* 0x000fe200078e02ff */
[-C--:B------:R-:W-:Y:S01]  /*0ef0*/  IADD3 R8, P0, R29, R122.reuse, RZ ;  /* 0x0000007a1d087210 */ /* 0x080fe20007f1e0ff */
[----:B------:R-:W1:Y:S01]  /*0f00*/  LDC R150, c[0x0][0x248] ;  /* 0x00009200ff967b82 */ /* 0x000e620000000800 */
[----:B------:R0:W2:Y:S01]  /*0f10*/  LDG.E.U16 R99, desc[UR6][R12.64] ;  /* 0x000000060c637981 */ /* 0x0000a2000c1e1500 */
[-C--:B------:R-:W-:Y:S02]  /*0f20*/  IADD3 R10, P1, R31, R122.reuse, RZ ;  /* 0x0000007a1f0a7210 */ /* 0x080fe40007f3e0ff */
[-C--:B------:R-:W-:Y:S01]  /*0f30*/  LEA.HI.X.SX32 R9, R9, R123.reuse, 0x1, P0 ;  /* 0x0000007b09097211 */ /* 0x080fe200000f0eff */
[----:B------:R0:W2:Y:S01]  /*0f40*/  LDG.E.U16 R60, desc[UR6][R16.64] ;  /* 0x00000006103c7981 */ /* 0x0000a2000c1e1500 */
[----:B------:R-:W-:Y:S01]  /*0f50*/  LEA.HI.X.SX32 R11, R29, R123, 0x1, P1 ;  /* 0x0000007b1d0b7211 */ /* 0x000fe200008f0eff */
[----:B------:R-:W-:Y:S01]  /*0f60*/  IMAD R29, R3, 0x3a, RZ ;  /* 0x0000003a031d7824 */ /* 0x000fe200078e02ff */
[----:B------:R-:W1:Y:S01]  /*0f70*/  LDC R152, c[0x0][0x248] ;  /* 0x00009200ff987b82 */ /* 0x000e620000000800 */
[----:B------:R0:W2:Y:S02]  /*0f80*/  LDG.E.U16 R141, desc[UR6][R8.64] ;  /* 0x00000006088d7981 */ /* 0x0000a4000c1e1500 */
[-C--:B0-----:R-:W-:Y:S01]  /*0f90*/  IADD3 R12, P0, R33, R122.reuse, RZ ;  /* 0x0000007a210c7210 */ /* 0x081fe20007f1e0ff */
[----:B------:R-:W-:Y:S01]  /*0fa0*/  IMAD R134, R3, 0xea, RZ ;  /* 0x000000ea03867824 */ /* 0x000fe200078e02ff */
[----:B------:R-:W4:Y:S01]  /*0fb0*/  LDG.E.U16 R177, desc[UR6][R122.64] ;  /* 0x000000067ab17981 */ /* 0x000f22000c1e1500 */
[----:B------:R-:W-:-:S02]  /*0fc0*/  IADD3 R16, P2, R79, R122, RZ ;  /* 0x0000007a4f107210 */ /* 0x000fc40007f5e0ff */
[----:B------:R-:W0:Y:S01]  /*0fd0*/  LDC R142, c[0x0][0x248] ;  /* 0x00009200ff8e7b82 */ /* 0x000e220000000800 */
[-C--:B------:R-:W-:Y:S01]  /*0fe0*/  LEA.HI.X.SX32 R13, R39, R123.reuse, 0x1, P0 ;  /* 0x0000007b270d7211 */ /* 0x080fe200000f0eff */
[----:B------:R1:W2:Y:S01]  /*0ff0*/  LDG.E.U16 R98, desc[UR6][R10.64] ;  /* 0x000000060a627981 */ /* 0x0002a2000c1e1500 */
[-C--:B------:R-:W-:Y:S01]  /*1000*/  LEA.HI.X.SX32 R17, R31, R123.reuse, 0x1, P2 ;  /* 0x0000007b1f117211 */ /* 0x080fe200010f0eff */
[----:B------:R-:W-:Y:S01]  /*1010*/  IMAD R9, R3, 0x1d, RZ ;  /* 0x0000001d03097824 */ /* 0x000fe200078e02ff */
[-C--:B------:R-:W-:Y:S01]  /*1020*/  IADD3 R18, P1, R77, R122.reuse, RZ ;  /* 0x0000007a4d127210 */ /* 0x080fe20007f3e0ff */
[----:B------:R-:W-:Y:S01]  /*1030*/  IMAD R31, R3, 0x74, RZ ;  /* 0x00000074031f7824 */ /* 0x000fe200078e02ff */
[-C--:B------:R-:W-:Y:S01]  /*1040*/  IADD3 R8, P0, R29, R122.reuse, RZ ;  /* 0x0000007a1d087210 */ /* 0x080fe20007f1e0ff */
[----:B------:R1:W2:Y:S01]  /*1050*/  LDG.E.U16 R97, desc[UR6][R12.64] ;  /* 0x000000060c617981 */ /* 0x0002a2000c1e1500 */
[-C--:B------:R-:W-:Y:S01]  /*1060*/  LEA.HI.X.SX32 R19, R33, R123.reuse, 0x1, P1 ;  /* 0x0000007b21137211 */ /* 0x080fe200008f0eff */
[----:B------:R-:W0:Y:S01]  /*1070*/  LDC R144, c[0x0][0x248] ;  /* 0x00009200ff907b82 */ /* 0x000e220000000800 */
[----:B------:R-:W-:Y:S01]  /*1080*/  LEA.HI.X.SX32 R9, R9, R123, 0x1, P0 ;  /* 0x0000007b09097211 */ /* 0x000fe200000f0eff */
[----:B------:R1:W2:Y:S02]  /*1090*/  LDG.E.U16 R57, desc[UR6][R16.64] ;  /* 0x0000000610397981 */ /* 0x0002a4000c1e1500 */
[----:B-1----:R-:W-:-:S02]  /*10a0*/  IADD3 R10, P1, R31, R122, RZ ;  /* 0x0000007a1f0a7210 */ /* 0x002fc40007f3e0ff */
[----:B------:R1:W2:Y:S01]  /*10b0*/  LDG.E.U16 R40, desc[UR6][R8.64] ;  /* 0x0000000608287981 */ /* 0x0002a2000c1e1500 */
[----:B------:R-:W-:Y:S01]  /*10c0*/  IMAD R13, R3, 0x45, RZ ;  /* 0x00000045030d7824 */ /* 0x000fe200078e02ff */
[-C--:B------:R-:W-:Y:S02]  /*10d0*/  IADD3 R12, P0, R128, R122.reuse, RZ ;  /* 0x0000007a800c7210 */ /* 0x080fe40007f1e0ff */
[----:B------:R1:W2:Y:S01]  /*10e0*/  LDG.E.U16 R55, desc[UR6][R18.64] ;  /* 0x0000000612377981 */ /* 0x0002a2000c1e1500 */
[-C--:B------:R-:W-:Y:S01]  /*10f0*/  LEA.HI.X.SX32 R11, R29, R123.reuse, 0x1, P1 ;  /* 0x0000007b1d0b7211 */ /* 0x080fe200008f0eff */
[----:B------:R-:W-:Y:S01]  /*1100*/  IMAD R17, R3, 0x4d, RZ ;  /* 0x0000004d03117824 */ /* 0x000fe200078e02ff */
[----:B------:R-:W-:Y:S01]  /*1110*/  LEA.HI.X.SX32 R13, R13, R123, 0x1, P0 ;  /* 0x0000007b0d0d7211 */ /* 0x000fe200000f0eff */
[----:B------:R-:W0:Y:S01]  /*1120*/  LDC R146, c[0x0][0x248] ;  /* 0x00009200ff927b82 */ /* 0x000e220000000800 */
[-C--:B-1----:R-:W-:Y:S01]  /*1130*/  IADD3 R8, P0, R125, R122.reuse, RZ ;  /* 0x0000007a7d087210 */ /* 0x082fe20007f1e0ff */
[----:B------:R1:W2:Y:S01]  /*1140*/  LDG.E.U16 R96, desc[UR6][R10.64] ;  /* 0x000000060a607981 */ /* 0x0002a2000c1e1500 */
[----:B------:R-:W-:Y:S01]  /*1150*/  IADD3 R28, P2, R185, R122, RZ ;  /* 0x0000007ab91c7210 */ /* 0x000fe20007f5e0ff */
[----:B------:R-:W-:-:S02]  /*1160*/  IMAD R19, R3, 0x55, RZ ;  /* 0x0000005503137824 */ /* 0x000fc400078e02ff */
[----:B------:R1:W2:Y:S01]  /*1170*/  LDG.E.U16 R35, desc[UR6][R12.64] ;  /* 0x000000060c237981 */ /* 0x0002a2000c1e1500 */
[-C--:B------:R-:W-:Y:S01]  /*1180*/  LEA.HI.X.SX32 R9, R17, R123.reuse, 0x1, P0 ;  /* 0x0000007b11097211 */ /* 0x080fe200000f0eff */
[----:B------:R-:W0:Y:S01]  /*1190*/  LDC R148, c[0x0][0x248] ;  /* 0x00009200ff947b82 */ /* 0x000e220000000800 */
[-C--:B-1----:R-:W-:Y:S01]  /*11a0*/  IADD3 R10, P1, R129, R122.reuse, RZ ;  /* 0x0000007a810a7210 */ /* 0x082fe20007f3e0ff */
[----:B------:R-:W-:Y:S01]  /*11b0*/  IMAD R47, R3, 0x4a, RZ ;  /* 0x0000004a032f7824 */ /* 0x000fe200078e02ff */
[-C--:B------:R-:W-:Y:S01]  /*11c0*/  LEA.HI.X.SX32 R29, R31, R123.reuse, 0x1, P2 ;  /* 0x0000007b1f1d7211 */ /* 0x080fe200010f0eff */
[----:B------:R1:W2:Y:S01]  /*11d0*/  LDG.E.U16 R34, desc[UR6][R8.64] ;  /* 0x0000000608227981 */ /* 0x0002a2000c1e1500 */
[----:B------:R-:W-:Y:S01]  /*11e0*/  IMAD R13, R3, 0x65, RZ ;  /* 0x00000065030d7824 */ /* 0x000fe200078e02ff */
[-C--:B------:R-:W-:Y:S02]  /*11f0*/  IADD3 R12, P0, R136, R122.reuse, RZ ;  /* 0x0000007a880c7210 */ /* 0x080fe40007f1e0ff */
[----:B------:R-:W0:Y:S01]  /*1200*/  LDC R154, c[0x0][0x248] ;  /* 0x00009200ff9a7b82 */ /* 0x000e220000000800 */
[-C--:B------:R-:W-:Y:S01]  /*1210*/  LEA.HI.X.SX32 R11, R19, R123.reuse, 0x1, P1 ;  /* 0x0000007b130b7211 */ /* 0x080fe200008f0eff */
[----:B------:R-:W-:Y:S01]  /*1220*/  IMAD R19, R3, 0x6d, RZ ;  /* 0x0000006d03137824 */ /* 0x000fe200078e02ff */
[-C--:B------:R-:W-:Y:S01]  /*1230*/  LEA.HI.X.SX32 R13, R13, R123.reuse, 0x1, P0 ;  /* 0x0000007b0d0d7211 */ /* 0x080fe200000f0eff */
[----:B------:R-:W-:Y:S01]  /*1240*/  IMAD R31, R3, 0x5d, RZ ;  /* 0x0000005d031f7824 */ /* 0x000fe200078e02ff */
[-C--:B------:R-:W-:Y:S01]  /*1250*/  IADD3 R18, P0, R132, R122.reuse, RZ ;  /* 0x0000007a84127210 */ /* 0x080fe20007f1e0ff */
[----:B------:R1:W2:Y:S01]  /*1260*/  LDG.E.U16 R54, desc[UR6][R28.64] ;  /* 0x000000061c367981 */ /* 0x0002a2000c1e1500 */
[-C--:B------:R-:W-:Y:S01]  /*1270*/  IADD3 R16, P2, R121, R122.reuse, RZ ;  /* 0x0000007a79107210 */ /* 0x080fe20007f5e0ff */
[----:B-1----:R-:W-:Y:S01]  /*1280*/  IMAD R9, R3, 0x25, RZ ;  /* 0x0000002503097824 */ /* 0x002fe200078e02ff */
[-C--:B------:R-:W-:Y:S01]  /*1290*/  LEA.HI.X.SX32 R19, R19, R123.reuse, 0x1, P0 ;  /* 0x0000007b13137211 */ /* 0x080fe200000f0eff */
[----:B------:R1:W2:Y:S01]  /*12a0*/  LDG.E.U16 R33, desc[UR6][R10.64] ;  /* 0x000000060a217981 */ /* 0x0002a2000c1e1500 */
[-C--:B------:R-:W-:Y:S01]  /*12b0*/  LEA.HI.X.SX32 R17, R31, R123.reuse, 0x1, P2 ;  /* 0x0000007b1f117211 */ /* 0x080fe200010f0eff */
[----:B------:R-:W-:Y:S01]  /*12c0*/  IMAD R172, R3, 0x94, RZ ;  /* 0x0000009403ac7824 */ /* 0x000fe200078e02ff */
[-C--:B------:R-:W-:Y:S01]  /*12d0*/  IADD3 R8, P0, R47, R122.reuse, RZ ;  /* 0x0000007a2f087210 */ /* 0x080fe20007f1e0ff */
[C---:B------:R-:W-:Y:S01]  /*12e0*/  IMAD R180, R3.reuse, 0xb4, RZ ;  /* 0x000000b403b47824 */ /* 0x040fe200078e02ff */
[----:B------:R1:W2:Y:S01]  /*12f0*/  LDG.E.U16 R31, desc[UR6][R12.64] ;  /* 0x000000060c1f7981 */ /* 0x0002a2000c1e1500 */
[C---:B------:R-:W-:Y:S01]  /*1300*/  IMAD R29, R3.reuse, 0x75, RZ ;  /* 0x00000075031d7824 */ /* 0x040fe200078e02ff */
[-C--:B------:R-:W-:Y:S01]  /*1310*/  IADD3 R28, P2, R134, R122.reuse, RZ ;  /* 0x0000007a861c7210 */ /* 0x080fe20007f5e0ff */
[----:B------:R-:W-:Y:S01]  /*1320*/  IMAD R179, R3, 0xa4, RZ ;  /* 0x000000a403b37824 */ /* 0x000fe200078e02ff */
[----:B------:R1:W2:Y:S02]  /*1330*/  LDG.E.U16 R30, desc[UR6][R18.64] ;  /* 0x00000006121e7981 */ /* 0x0002a4000c1e1500 */
[-C--:B-1----:R-:W-:Y:S01]  /*1340*/  IADD3 R10, P1, R174, R122.reuse, RZ ;  /* 0x0000007aae0a7210 */ /* 0x082fe20007f3e0ff */
[----:B------:R-:W1:Y:S01]  /*1350*/  LDC R156, c[0x0][0x248] ;  /* 0x00009200ff9c7b82 */ /* 0x000e620000000800 */
[-C--:B------:R-:W-:Y:S01]  /*1360*/  LEA.HI.X.SX32 R9, R9, R123.reuse, 0x1, P0 ;  /* 0x0000007b09097211 */ /* 0x080fe200000f0eff */
[----:B------:R-:W-:Y:S01]  /*1370*/  IMAD R37, R3, 0x2d, RZ ;  /* 0x0000002d03257824 */ /* 0x000fe200078e02ff */
[-C--:B------:R-:W-:Y:S01]  /*1380*/  LEA.HI.X.SX32 R11, R43, R123.reuse, 0x1, P1 ;  /* 0x0000007b2b0b7211 */ /* 0x080fe200008f0eff */
[----:B------:R-:W-:Y:S01]  /*1390*/  IMAD R43, R3, 0x5a, RZ ;  /* 0x0000005a032b7824 */ /* 0x000fe200078e02ff */
[-C--:B------:R-:W-:Y:S01]  /*13a0*/  LEA.HI.X.SX32 R29, R29, R123.reuse, 0x1, P2 ;  /* 0x0000007b1d1d7211 */ /* 0x080fe200010f0eff */
[----:B------:R0:W2:Y:S01]  /*13b0*/  LDG.E.U16 R32, desc[UR6][R16.64] ;  /* 0x0000000610207981 */ /* 0x0000a2000c1e1500 */
[-C--:B------:R-:W-:Y:S01]  /*13c0*/  IADD3 R12, P0, R172, R122.reuse, RZ ;  /* 0x0000007aac0c7210 */ /* 0x080fe20007f1e0ff */
[----:B------:R-:W5:Y:S01]  /*13d0*/  LDC R158, c[0x0][0x248] ;  /* 0x00009200ff9e7b82 */ /* 0x000f620000000800 */
[----:B------:R-:W-:Y:S01]  /*13e0*/  IADD3 R18, P2, R180, R122, RZ ;  /* 0x0000007ab4127210 */ /* 0x000fe20007f5e0ff */
[----:B------:R0:W2:Y:S01]  /*13f0*/  LDG.E.U16 R93, desc[UR6][R10.64] ;  /* 0x000000060a5d7981 */ /* 0x0000a2000c1e1500 */
[----:B------:R-:W-:-:S02]  /*1400*/  LEA.HI.X.SX32 R13, R47, R123, 0x1, P0 ;  /* 0x0000007b2f0d7211 */ /* 0x000fc400000f0eff */
[-C--:B------:R-:W-:Y:S01]  /*1410*/  LEA.HI.X.SX32 R19, R43, R123.reuse, 0x1, P2 ;  /* 0x0000007b2b137211 */ /* 0x080fe200010f0eff */
[----:B------:R-:W-:Y:S01]  /*1420*/  IMAD R181, R3, 0xc4, RZ ;  /* 0x000000c403b57824 */ /* 0x000fe200078e02ff */
[----:B------:R0:W2:Y:S02]  /*1430*/  LDG.E.U16 R39, desc[UR6][R8.64] ;  /* 0x0000000608277981 */ /* 0x0000a4000c1e1500 */
[-C--:B0-----:R-:W-:Y:S01]  /*1440*/  IADD3 R16, P1, R179, R122.reuse, RZ ;  /* 0x0000007ab3107210 */ /* 0x081fe20007f3e0ff */
[----:B------:R-:W-:Y:S01]  /*1450*/  IMAD R183, R3, 0xd4, RZ ;  /* 0x000000d403b77824 */ /* 0x000fe200078e02ff */
[----:B------:R-:W0:Y:S01]  /*1460*/  LDC R160, c[0x0][0x248] ;  /* 0x00009200ffa07b82 */ /* 0x000e220000000800 */
[----:B------:R3:W2:Y:S01]  /*1470*/  LDG.E.U16 R92, desc[UR6][R12.64] ;  /* 0x000000060c5c7981 */ /* 0x0006a2000c1e1500 */
        /* <DEDUP_REMOVED lines=9> */
[----:B------:R3:W2:Y:S01]  /*1510*/  LDG.E.U16 R38, desc[UR6][R10.64] ;  /* 0x000000060a267981 */ /* 0x0006a2000c1e1500 */
[-C--:B------:R-:W-:Y:S01]  /*1520*/  LEA.HI.X.SX32 R9, R9, R123.reuse, 0x1, P0 ;  /* 0x0000007b09097211 */ /* 0x080fe200000f0eff */
[----:B------:R-:W-:Y:S01]  /*1530*/  IMAD R140, R3, 0xfa, RZ ;  /* 0x000000fa038c7824 */ /* 0x000fe200078e02ff */
[----:B------:R-:W-:Y:S01]  /*1540*/  LEA.HI.X.SX32 R37, R65, R123, 0x1, P1 ;  /* 0x0000007b41257211 */ /* 0x000fe200008f0eff */
[----:B------:R1:W2:Y:S01]  /*1550*/  LDG.E.U16 R91, desc[UR6][R16.64] ;  /* 0x00000006105b7981 */ /* 0x0002a2000c1e1500 */
[-C--:B---3--:R-:W-:Y:S01]  /*1560*/  IADD3 R12, P0, R63, R122.reuse, RZ ;  /* 0x0000007a3f0c7210 */ /* 0x088fe20007f1e0ff */
[----:B------:R-:W3:Y:S01]  /*1570*/  LDC R166, c[0x0][0x248] ;  /* 0x00009200ffa67b82 */ /* 0x000ee20000000800 */
[----:B------:R-:W-:Y:S01]  /*1580*/  IADD3 R64, P1, R183, R122, RZ ;  /* 0x0000007ab7407210 */ /* 0x000fe20007f3e0ff */
[----:B------:R1:W2:Y:S01]  /*1590*/  LDG.E.U16 R90, desc[UR6][R18.64] ;  /* 0x00000006125a7981 */ /* 0x0002a2000c1e1500 */
[----:B------:R-:W-:-:S02]  /*15a0*/  IMAD R11, R3, 0x3d, RZ ;  /* 0x0000003d030b7824 */ /* 0x000fc400078e02ff */
[-C--:B------:R-:W-:Y:S01]  /*15b0*/  LEA.HI.X.SX32 R65, R43, R123.reuse, 0x1, P1 ;  /* 0x0000007b2b417211 */ /* 0x080fe200008f0eff */
[----:B------:R-:W-:Y:S01]  /*15c0*/  IMAD R47, R3, 0x16, RZ ;  /* 0x00000016032f7824 */ /* 0x000fe200078e02ff */
[----:B------:R-:W2:Y:S01]  /*15d0*/  LDG.E.U16 R89, desc[UR6][R36.64] ;  /* 0x0000000624597981 */ /* 0x000ea2000c1e1500 */
[-C--:B-1----:R-:W-:Y:S01]  /*15e0*/  IADD3 R16, P2, R190, R122.reuse, RZ ;  /* 0x0000007abe107210 */ /* 0x082fe20007f5e0ff */
[----:B------:R-:W1:Y:S01]  /*15f0*/  LDC R162, c[0x0][0x248] ;  /* 0x00009200ffa27b82 */ /* 0x000e620000000800 */
[-C--:B------:R-:W-:Y:S01]  /*1600*/  LEA.HI.X.SX32 R13, R11, R123.reuse, 0x1, P0 ;  /* 0x0000007b0b0d7211 */ /* 0x080fe200000f0eff */
[C---:B------:R-:W-:Y:S01]  /*1610*/  IMAD R11, R3.reuse, 0x7d, RZ ;  /* 0x0000007d030b7824 */ /* 0x040fe200078e02ff */
[-C--:B------:R-:W-:Y:S01]  /*1620*/  IADD3 R10, P1, R140, R122.reuse, RZ ;  /* 0x0000007a8c0a7210 */ /* 0x080fe20007f3e0ff */
[----:B------:R-:W-:Y:S01]  /*1630*/  IMAD R19, R3, 0x6, RZ ;  /* 0x0000000603137824 */ /* 0x000fe200078e02ff */
[-C--:B------:R-:W-:Y:S01]  /*1640*/  LEA.HI.X.SX32 R17, R7, R123.reuse, 0x1, P2 ;  /* 0x0000007b07117211 */ /* 0x080fe200010f0eff */
[----:B------:R-:W-:Y:S01]  /*1650*/  IMAD R189, R3, 0xf4, RZ ;  /* 0x000000f403bd7824 */ /* 0x000fe200078e02ff */
[-C--:B------:R-:W-:Y:S01]  /*1660*/  LEA.HI.X.SX32 R11, R11, R123.reuse, 0x1, P1 ;  /* 0x0000007b0b0b7211 */ /* 0x080fe200008f0eff */
[----:B------:R0:W2:Y:S01]  /*1670*/  LDG.E.U16 R36, desc[UR6][R12.64] ;  /* 0x000000060c247981 */ /* 0x0000a2000c1e1500 */
[----:B------:R-:W-:Y:S01]  /*1680*/  IMAD R7, R3, 0x3, RZ ;  /* 0x0000000303077824 */ /* 0x000fe200078e02ff */
[-C--:B------:R-:W-:Y:S01]  /*1690*/  IADD3 R6, P0, R19, R122.reuse, RZ ;  /* 0x0000007a13067210 */ /* 0x080fe20007f1e0ff */
[C---:B------:R-:W-:Y:S01]  /*16a0*/  IMAD R139, R3.reuse, 0x26, RZ ;  /* 0x00000026038b7824 */ /* 0x040fe200078e02ff */
[----:B------:R0:W2:Y:S01]  /*16b0*/  LDG.E.U16 R37, desc[UR6][R8.64] ;  /* 0x0000000608257981 */ /* 0x0000a2000c1e1500 */
[----:B------:R-:W-:Y:S01]  /*16c0*/  IMAD R202, R3, 0x46, RZ ;  /* 0x0000004603ca7824 */ /* 0x000fe200078e02ff */
[----:B------:R-:W-:Y:S01]  /*16d0*/  LEA.HI.X.SX32 R7, R7, R123, 0x1, P0 ;  /* 0x0000007b07077211 */ /* 0x000fe200000f0eff */
[----:B------:R-:W3:Y:S01]  /*16e0*/  LDC R168, c[0x0][0x248] ;  /* 0x00009200ffa87b82 */ /* 0x000ee20000000800 */
[----:B------:R-:W2:Y:S01]  /*16f0*/  LDG.E.U16 R29, desc[UR6][R28.64] ;  /* 0x000000061c1d7981 */ /* 0x000ea2000c1e1500 */
[----:B0-----:R-:W-:Y:S01]  /*1700*/  IMAD R13, R3, 0xb, RZ ;  /* 0x0000000b030d7824 */ /* 0x001fe200078e02ff */
[----:B------:R-:W-:-:S02]  /*1710*/  IADD3 R12, P1, R47, R122, RZ ;  /* 0x0000007a2f0c7210 */ /* 0x000fc40007f3e0ff */
[----:B------:R0:W2:Y:S01]  /*1720*/  LDG.E.U16 R88, desc[UR6][R16.64] ;  /* 0x0000000610587981 */ /* 0x0000a2000c1e1500 */
[-C--:B------:R-:W-:Y:S02]  /*1730*/  IADD3 R8, P2, R189, R122.reuse, RZ ;  /* 0x0000007abd087210 */ /* 0x080fe40007f5e0ff */
[----:B------:R-:W3:Y:S01]  /*1740*/  LDC R164, c[0x0][0x248] ;  /* 0x00009200ffa47b82 */ /* 0x000ee20000000800 */
[-C--:B------:R-:W-:Y:S01]  /*1750*/  LEA.HI.X.SX32 R13, R13, R123.reuse, 0x1, P1 ;  /* 0x0000007b0d0d7211 */ /* 0x080fe200008f0eff */
[----:B------:R-:W-:Y:S01]  /*1760*/  IMAD R209, R3, 0x56, RZ ;  /* 0x0000005603d17824 */ /* 0x000fe200078e02ff */
[----:B------:R0:W2:Y:S01]  /*1770*/  LDG.E.U16 R28, desc[UR6][R10.64] ;  /* 0x000000060a1c7981 */ /* 0x0000a2000c1e1500 */
[----:B------:R-:W-:Y:S01]  /*1780*/  LEA.HI.X.SX32 R9, R63, R123, 0x1, P2 ;  /* 0x0000007b3f097211 */ /* 0x000fe200010f0eff */
[C---:B------:R-:W-:Y:S02]  /*1790*/  IMAD R151, R3.reuse, 0x36, RZ ;  /* 0x0000003603977824 */ /* 0x040fe400078e02ff */
[C---:B0-----:R-:W-:Y:S01]  /*17a0*/  IMAD R17, R3.reuse, 0x13, RZ ;  /* 0x0000001303117824 */ /* 0x041fe200078e02ff */
[----:B------:R0:W2:Y:S01]  /*17b0*/  LDG.E.U16 R171, desc[UR6][R6.64] ;  /* 0x0000000606ab7981 */ /* 0x0000a2000c1e1500 */
[----:B------:R-:W-:Y:S01]  /*17c0*/  IMAD R63, R3, 0x23, RZ ;  /* 0x00000023033f7824 */ /* 0x000fe200078e02ff */
[----:B------:R-:W3:Y:S02]  /*17d0*/  LDC R170, c[0x0][0x248] ;  /* 0x00009200ffaa7b82 */ /* 0x000ee40000000800 */
[----:B------:R1:W2:Y:S01]  /*17e0*/  LDG.E.U16 R157, desc[UR6][R12.64] ;  /* 0x000000060c9d7981 */ /* 0x0002a2000c1e1500 */
[----:B------:R-:W-:Y:S01]  /*17f0*/  IADD3 R10, P0, R139, R122, RZ ;  /* 0x0000007a8b0a7210 */ /* 0x000fe20007f1e0ff */
[----:B------:R-:W-:-:S02]  /*1800*/  IMAD R43, R3, 0x1b, RZ ;  /* 0x0000001b032b7824 */ /* 0x000fc400078e02ff */
[----:B------:R1:W2:Y:S01]  /*1810*/  LDG.E.U16 R86, desc[UR6][R8.64] ;  /* 0x0000000608567981 */ /* 0x0002a2000c1e1500 */
[-C--:B------:R-:W-:Y:S01]  /*1820*/  LEA.HI.X.SX32 R11, R17, R123.reuse, 0x1, P0 ;  /* 0x0000007b110b7211 */ /* 0x080fe200000f0eff */
[----:B------:R-:W3:Y:S01]  /*1830*/  LDC R188, c[0x0][0x248] ;  /* 0x00009200ffbc7b82 */ /* 0x000ee20000000800 */
[-C--:B0-----:R-:W-:Y:S01]  /*1840*/  IADD3 R6, P2, R202, R122.reuse, RZ ;  /* 0x0000007aca067210 */ /* 0x081fe20007f5e0ff */
[C---:B------:R-:W-:Y:S01]  /*1850*/  IMAD R213, R3.reuse, 0x66, RZ ;  /* 0x0000006603d57824 */ /* 0x040fe200078e02ff */
[----:B------:R-:W2:Y:S01]  /*1860*/  LDG.E.U16 R64, desc[UR6][R64.64] ;  /* 0x0000000640407981 */ /* 0x000ea2000c1e1500 */
[----:B-1----:R-:W-:Y:S01]  /*1870*/  IMAD R13, R3, 0x2b, RZ ;  /* 0x0000002b030d7824 */ /* 0x002fe200078e02ff */
[-C--:B------:R-:W-:Y:S01]  /*1880*/  IADD3 R12, P0, R209, R122.reuse, RZ ;  /* 0x0000007ad10c7210 */ /* 0x080fe20007f1e0ff */
[----:B------:R-:W-:Y:S01]  /*1890*/  IMAD R229, R3, 0x86, RZ ;  /* 0x0000008603e57824 */ /* 0x000fe200078e02ff */
[-C--:B------:R-:W-:Y:S01]  /*18a0*/  LEA.HI.X.SX32 R7, R63, R123.reuse, 0x1, P2 ;  /* 0x0000007b3f077211 */ /* 0x080fe200010f0eff */
[----:B------:R0:W2:Y:S01]  /*18b0*/  LDG.E.U16 R145, desc[UR6][R10.64] ;  /* 0x000000060a917981 */ /* 0x0000a2000c1e1500 */
[-C--:B------:R-:W-:Y:S01]  /*18c0*/  IADD3 R8, P1, R151, R122.reuse, RZ ;  /* 0x0000007a97087210 */ /* 0x080fe20007f3e0ff */
[----:B------:R-:W-:Y:S01]  /*18d0*/  IMAD R17, R3, 0x33, RZ ;  /* 0x0000003303117824 */ /* 0x000fe200078e02ff */
[-C--:B------:R-:W-:Y:S01]  /*18e0*/  LEA.HI.X.SX32 R13, R13, R123.reuse, 0x1, P0 ;  /* 0x0000007b0d0d7211 */ /* 0x080fe200000f0eff */
[----:B------:R-:W-:Y:S01]  /*18f0*/  IMAD R211, R3, 0x76, RZ ;  /* 0x0000007603d37824 */ /* 0x000fe200078e02ff */
[----:B------:R-:W-:Y:S01]  /*1900*/  LEA.HI.X.SX32 R9, R43, R123, 0x1, P1 ;  /* 0x0000007b2b097211 */ /* 0x000fe200008f0eff */
[C---:B------:R-:W-:Y:S01]  /*1910*/  IMAD R227, R3.reuse, 0x96, RZ ;  /* 0x0000009603e37824 */ /* 0x040fe200078e02ff */
[----:B------:R1:W2:Y:S01]  /*1920*/  LDG.E.U16 R74, desc[UR6][R6.64] ;  /* 0x00000006064a7981 */ /* 0x0002a2000c1e1500 */
[----:B------:R-:W-:Y:S01]  /*1930*/  IMAD R63, R3, 0x43, RZ ;  /* 0x00000043033f7824 */ /* 0x000fe200078e02ff */
[----:B------:R-:W3:Y:S01]  /*1940*/  LDC R178, c[0x0][0x248] ;  /* 0x00009200ffb27b82 */ /* 0x000ee20000000800 */
[----:B0-----:R-:W-:Y:S01]  /*1950*/  IADD3 R10, P0, R213, R122, RZ ;  /* 0x0000007ad50a7210 */ /* 0x001fe20007f1e0ff */
[----:B------:R0:W2:Y:S01]  /*1960*/  LDG.E.U16 R73, desc[UR6][R12.64] ;  /* 0x000000060c497981 */ /* 0x0000a2000c1e1500 */
[----:B------:R-:W-:-:S02]  /*1970*/  IMAD R43, R3, 0x3b, RZ ;  /* 0x0000003b032b7824 */ /* 0x000fc400078e02ff */
[-C--:B------:R-:W-:Y:S01]  /*1980*/  LEA.HI.X.SX32 R11, R17, R123.reuse, 0x1, P0 ;  /* 0x0000007b110b7211 */ /* 0x080fe200000f0eff */
[----:B------:R5:W2:Y:S01]  /*1990*/  LDG.E.U16 R75, desc[UR6][R8.64] ;  /* 0x00000006084b7981 */ /* 0x000aa2000c1e1500 */
[-C--:B-1----:R-:W-:Y:S01]  /*19a0*/  IADD3 R6, P2, R229, R122.reuse, RZ ;  /* 0x0000007ae5067210 */ /* 0x082fe20007f5e0ff */
[C---:B------:R-:W-:Y:S02]  /*19b0*/  IMAD R225, R3.reuse, 0xa6, RZ ;  /* 0x000000a603e17824 */ /* 0x040fe400078e02ff */
[----:B------:R1:W2:Y:S01]  /*19c0*/  LDG.E.U16 R72, desc[UR6][R10.64] ;  /* 0x000000060a487981 */ /* 0x0002a2000c1e1500 */
[----:B------:R-:W3:Y:S01]  /*19d0*/  LDC R182, c[0x0][0x248] ;  /* 0x00009200ffb67b82 */ /* 0x000ee20000000800 */
[----:B0-----:R-:W-:Y:S01]  /*19e0*/  IMAD R13, R3, 0x4b, RZ ;  /* 0x0000004b030d7824 */ /* 0x001fe200078e02ff */
[----:B------:R-:W-:Y:S01]  /*19f0*/  IADD3 R12, P0, R227, R122, RZ ;  /* 0x0000007ae30c7210 */ /* 0x000fe20007f1e0ff */
[----:B------:R-:W-:Y:S01]  /*1a00*/  IMAD R221, R3, 0xc6, RZ ;  /* 0x000000c603dd7824 */ /* 0x000fe200078e02ff */
[----:B------:R-:W-:-:S02]  /*1a10*/  LEA.HI.X.SX32 R7, R63, R123, 0x1, P2 ;  /* 0x0000007b3f077211 */ /* 0x000fc400010f0eff */
[-C--:B-----5:R-:W-:Y:S01]  /*1a20*/  IADD3 R8, P1, R211, R122.reuse, RZ ;  /* 0x0000007ad3087210 */ /* 0x0a0fe20007f3e0ff */
[----:B------:R-:W-:Y:S01]  /*1a30*/  IMAD R17, R3, 0x53, RZ ;  /* 0x0000005303117824 */ /* 0x000fe200078e02ff */
[-C--:B------:R-:W-:Y:S01]  /*1a40*/  LEA.HI.X.SX32 R13, R13, R123.reuse, 0x1, P0 ;  /* 0x0000007b0d0d7211 */ /* 0x080fe200000f0eff */
[----:B------:R-:W-:Y:S01]  /*1a50*/  IMAD R223, R3, 0xb6, RZ ;  /* 0x000000b603df7824 */ /* 0x000fe200078e02ff */
[-C--:B------:R-:W-:Y:S01]  /*1a60*/  LEA.HI.X.SX32 R9, R43, R123.reuse, 0x1, P1 ;  /* 0x0000007b2b097211 */ /* 0x080fe200008f0eff */
[----:B------:R0:W5:Y:S01]  /*1a70*/  LDG.E.U16 R70, desc[UR6][R6.64] ;  /* 0x0000000606467981 */ /* 0x000162000c1e1500 */
[----:B------:R-:W-:Y:S01]  /*1a80*/  IMAD R63, R3, 0x63, RZ ;  /* 0x00000063033f7824 */ /* 0x000fe200078e02ff */
[-C--:B-1----:R-:W-:Y:S01]  /*1a90*/  IADD3 R10, P0, R225, R122.reuse, RZ ;  /* 0x0000007ae10a7210 */ /* 0x082fe20007f1e0ff */
[C---:B------:R-:W-:Y:S01]  /*1aa0*/  IMAD R219, R3.reuse, 0xd6, RZ ;  /* 0x000000d603db7824 */ /* 0x040fe200078e02ff */
[----:B------:R1:W5:Y:S01]  /*1ab0*/  LDG.E.U16 R71, desc[UR6][R8.64] ;  /* 0x0000000608477981 */ /* 0x000362000c1e1500 */
[----:B------:R-:W-:Y:S01]  /*1ac0*/  IMAD R43, R3, 0x5b, RZ ;  /* 0x0000005b032b7824 */ /* 0x000fe200078e02ff */
[----:B------:R-:W-:Y:S01]  /*1ad0*/  LEA.HI.X.SX32 R11, R17, R123, 0x1, P0 ;  /* 0x0000007b110b7211 */ /* 0x000fe200000f0eff */
[----:B------:R-:W3:Y:S01]  /*1ae0*/  LDC R176, c[0x0][0x248] ;  /* 0x00009200ffb07b82 */ /* 0x000ee20000000800 */
[----:B------:R1:W5:Y:S01]  /*1af0*/  LDG.E.U16 R69, desc[UR6][R12.64] ;  /* 0x000000060c457981 */ /* 0x000362000c1e1500 */
[-C--:B0-----:R-:W-:Y:S01]  /*1b00*/  IADD3 R6, P2, R221, R122.reuse, RZ ;  /* 0x0000007add067210 */ /* 0x081fe20007f5e0ff */
[----:B------:R-:W-:Y:S01]  /*1b10*/  IMAD R217, R3, 0xe6, RZ ;  /* 0x000000e603d97824 */ /* 0x000fe200078e02ff */
[----:B------:R-:W-:-:S02]  /*1b20*/  IADD3 R42, P0, R219, R122, RZ ;  /* 0x0000007adb2a7210 */ /* 0x000fc40007f1e0ff */
[----:B-1----:R-:W-:Y:S01]  /*1b30*/  IADD3 R8, P1, R223, R122, RZ ;  /* 0x0000007adf087210 */ /* 0x002fe20007f3e0ff */
[----:B------:R-:W-:Y:S01]  /*1b40*/  IMAD R17, R3, 0xc, RZ ;  /* 0x0000000c03117824 */ /* 0x000fe200078e02ff */
[-C--:B------:R-:W-:Y:S01]  /*1b50*/  LEA.HI.X.SX32 R7, R63, R123.reuse, 0x1, P2 ;  /* 0x0000007b3f077211 */ /* 0x080fe200010f0eff */
[----:B------:R-:W5:Y:S01]  /*1b60*/  LDG.E.U16 R68, desc[UR6][R10.64] ;  /* 0x000000060a447981 */ /* 0x000f62000c1e1500 */
[----:B------:R-:W-:Y:S01]  /*1b70*/  IMAD R13, R3, 0x6b, RZ ;  /* 0x0000006b030d7824 */ /* 0x000fe200078e02ff */
[-C--:B------:R-:W-:Y:S01]  /*1b80*/  LEA.HI.X.SX32 R9, R43, R123.reuse, 0x1, P1 ;  /* 0x0000007b2b097211 */ /* 0x080fe200008f0eff */
[----:B------:R-:W0:Y:S01]  /*1b90*/  LDC R184, c[0x0][0x248] ;  /* 0x00009200ffb87b82 */ /* 0x000e220000000800 */
[----:B------:R1:W5:Y:S02]  /*1ba0*/  LDG.E.U16 R66, desc[UR6][R6.64] ;  /* 0x0000000606427981 */ /* 0x000364000c1e1500 */
[----:B------:R-:W-:Y:S01]  /*1bb0*/  LEA.HI.X.SX32 R43, R13, R123, 0x1, P0 ;  /* 0x0000007b0d2b7211 */ /* 0x000fe200000f0eff */
[C---:B------:R-:W-:Y:S01]  /*1bc0*/  IMAD R13, R3.reuse, 0x73, RZ ;  /* 0x00000073030d7824 */ /* 0x040fe200078e02ff */
[----:B------:R1:W5:Y:S01]  /*1bd0*/  LDG.E.U16 R67, desc[UR6][R8.64] ;  /* 0x0000000608437981 */ /* 0x000362000c1e1500 */
[----:B------:R-:W-:-:S02]  /*1be0*/  IMAD R215, R3, 0xf6, RZ ;  /* 0x000000f603d77824 */ /* 0x000fc400078e02ff */
[----:B------:R-:W-:Y:S01]  /*1bf0*/  IMAD R63, R3, 0x7b, RZ ;  /* 0x0000007b033f7824 */ /* 0x000fe200078e02ff */
[----:B------:R1:W5:Y:S01]  /*1c00*/  LDG.E.U16 R42, desc[UR6][R42.64] ;  /* 0x000000062a2a7981 */ /* 0x000362000c1e1500 */
[----:B------:R-:W0:Y:S01]  /*1c10*/  LDC R186, c[0x0][0x248] ;  /* 0x00009200ffba7b82 */ /* 0x000e220000000800 */
[----:B-1----:R-:W-:-:S04]  /*1c20*/  IADD3 R6, P0, R217, R122, RZ ;  /* 0x0000007ad9067210 */ /* 0x002fc80007f1e0ff */
[-C--:B------:R-:W-:Y:S02]  /*1c30*/  LEA.HI.X.SX32 R7, R13, R123.reuse, 0x1, P0 ;  /* 0x0000007b0d077211 */ /* 0x080fe400000f0eff */
[C---:B------:R-:W-:Y:S01]  /*1c40*/  SHF.L.U32 R9, R3.reuse, 0x2, RZ ;  /* 0x0000000203097819 */ /* 0x040fe200000006ff */
[----:B------:R-:W1:Y:S01]  /*1c50*/  LDC R196, c[0x0][0x248] ;  /* 0x00009200ffc47b82 */ /* 0x000e620000000800 */
[-C--:B------:R-:W-:Y:S01]  /*1c60*/  LEA R10, P0, R3, R122.reuse, 0x3 ;  /* 0x0000007a030a7211 */ /* 0x080fe200078018ff */
[----:B------:R3:W5:Y:S01]  /*1c70*/  LDG.E.U16 R65, desc[UR6][R6.64] ;  /* 0x0000000606417981 */ /* 0x000762000c1e1500 */
[-C--:B------:R-:W-:Y:S02]  /*1c80*/  IADD3 R8, P1, R17, R122.reuse, RZ ;  /* 0x0000007a11087210 */ /* 0x080fe40007f3e0ff */
[----:B------:R-:W-:Y:S02]  /*1c90*/  IADD3 R12, P2, R215, R122, RZ ;  /* 0x0000007ad70c7210 */ /* 0x000fe40007f5e0ff */
[-C--:B------:R-:W-:Y:S01]  /*1ca0*/  LEA.HI.X.SX32 R11, R9, R123.reuse, 0x1, P0 ;  /* 0x0000007b090b7211 */ /* 0x080fe200000f0eff */
[----:B------:R-:W0:Y:S01]  /*1cb0*/  LDC R43, c[0x0][0x248] ;  /* 0x00009200ff2b7b82 */ /* 0x000e220000000800 */
[----:B------:R-:W-:-:S02]  /*1cc0*/  LEA.HI.X.SX32 R9, R19, R123, 0x1, P1 ;  /* 0x0000007b13097211 */ /* 0x000fc400008f0eff */
[-C--:B------:R-:W-:Y:S01]  /*1cd0*/  LEA.HI.X.SX32 R13, R63, R123.reuse, 0x1, P2 ;  /* 0x0000007b3f0d7211 */ /* 0x080fe200010f0eff */
[----:B------:R3:W5:Y:S02]  /*1ce0*/  LDG.E.U16 R169, desc[UR6][R10.64] ;  /* 0x000000060aa97981 */ /* 0x000764000c1e1500 */
[-C--:B---3--:R-:W-:Y:S02]  /*1cf0*/  IADD3 R6, P2, R15, R122.reuse, RZ ;  /* 0x0000007a0f067210 */ /* 0x088fe40007f5e0ff */
[----:B------:R-:W3:Y:S01]  /*1d00*/  LDC R19, c[0x0][0x248] ;  /* 0x00009200ff137b82 */ /* 0x000ee20000000800 */
[----:B------:R-:W-:Y:S01]  /*1d10*/  IMAD R15, R3, 0x2c, RZ ;  /* 0x0000002c030f7824 */ /* 0x000fe200078e02ff */
[-C--:B------:R-:W-:Y:S01]  /*1d20*/  LEA.HI.X.SX32 R7, R17, R123.reuse, 0x1, P2 ;  /* 0x0000007b11077211 */ /* 0x080fe200010f0eff */
[----:B------:R-:W-:Y:S01]  /*1d30*/  IMAD R187, R3, 0x98, RZ ;  /* 0x0000009803bb7824 */ /* 0x000fe200078e02ff */
[-C--:B------:R-:W-:Y:S01]  /*1d40*/  IADD3 R48, P2, R49, R122.reuse, RZ ;  /* 0x0000007a31307210 */ /* 0x080fe20007f5e0ff */
[----:B------:R-:W-:Y:S01]  /*1d50*/  IMAD R17, R3, 0x4c, RZ ;  /* 0x0000004c03117824 */ /* 0x000fe200078e02ff */
[C---:B------:R-:W-:Y:S01]  /*1d60*/  IADD3 R10, P0, R15.reuse, R122, RZ ;  /* 0x0000007a0f0a7210 */ /* 0x040fe20007f1e0ff */
[----:B------:R1:W5:Y:S01]  /*1d70*/  LDG.E.U16 R155, desc[UR6][R6.64] ;  /* 0x00000006069b7981 */ /* 0x000362000c1e1500 */
[-C--:B------:R-:W-:Y:S01]  /*1d80*/  LEA.HI.X.SX32 R49, R15, R123.reuse, 0x1, P2 ;  /* 0x0000007b0f317211 */ /* 0x080fe200010f0eff */
[----:B------:R-:W4:Y:S01]  /*1d90*/  LDC R192, c[0x0][0x248] ;  /* 0x00009200ffc07b82 */ /* 0x000f220000000800 */
[----:B------:R-:W-:Y:S01]  /*1da0*/  LEA.HI.X.SX32 R11, R47, R123, 0x1, P0 ;  /* 0x0000007b2f0b7211 */ /* 0x000fe200000f0eff */
[----:B------:R1:W5:Y:S01]  /*1db0*/  LDG.E.U16 R165, desc[UR6][R8.64] ;  /* 0x0000000608a57981 */ /* 0x000362000c1e1500 */
[----:B------:R-:W-:-:S02]  /*1dc0*/  IMAD R15, R3, 0x6c, RZ ;  /* 0x0000006c030f7824 */ /* 0x000fc400078e02ff */
[----:B------:R-:W-:Y:S01]  /*1dd0*/  IMAD R193, R3, 0xd8, RZ ;  /* 0x000000d803c17824 */ /* 0x000fe200078e02ff */
[----:B------:R1:W5:Y:S02]  /*1de0*/  LDG.E.U16 R63, desc[UR6][R12.64] ;  /* 0x000000060c3f7981 */ /* 0x000364000c1e1500 */
[-C--:B-1----:R-:W-:Y:S01]  /*1df0*/  IADD3 R6, P0, R187, R122.reuse, RZ ;  /* 0x0000007abb067210 */ /* 0x082fe20007f1e0ff */
[----:B------:R-:W1:Y:S01]  /*1e00*/  LDC R198, c[0x0][0x248] ;  /* 0x00009200ffc67b82 */ /* 0x000e620000000800 */
[----:B------:R0:W5:Y:S01]  /*1e10*/  LDG.E.U16 R48, desc[UR6][R48.64] ;  /* 0x0000000630307981 */ /* 0x000162000c1e1500 */
[C---:B------:R-:W-:Y:S02]  /*1e20*/  IADD3 R8, P1, R17.reuse, R122, RZ ;  /* 0x0000007a11087210 */ /* 0x040fe40007f3e0ff */
[-C--:B------:R-:W-:Y:S02]  /*1e30*/  LEA.HI.X.SX32 R7, R17, R123.reuse, 0x1, P0 ;  /* 0x0000007b11077211 */ /* 0x080fe400000f0eff */
[----:B------:R-:W-:-:S02]  /*1e40*/  LEA.HI.X.SX32 R9, R139, R123, 0x1, P1 ;  /* 0x0000007b8b097211 */ /* 0x000fc400008f0eff */
[----:B------:R-:W4:Y:S01]  /*1e50*/  LDC R194, c[0x0][0x248] ;  /* 0x00009200ffc27b82 */ /* 0x000f220000000800 */
[-C--:B------:R-:W-:Y:S01]  /*1e60*/  IADD3 R12, P1, R15, R122.reuse, RZ ;  /* 0x0000007a0f0c7210 */ /* 0x080fe20007f3e0ff */
[----:B------:R0:W5:Y:S01]  /*1e70*/  LDG.E.U16 R139, desc[UR6][R10.64] ;  /* 0x000000060a8b7981 */ /* 0x000162000c1e1500 */
[-C--:B------:R-:W-:Y:S02]  /*1e80*/  IADD3 R14, P2, R193, R122.reuse, RZ ;  /* 0x0000007ac10e7210 */ /* 0x080fe40007f5e0ff */
[----:B------:R-:W-:Y:S01]  /*1e90*/  LEA.HI.X.SX32 R13, R151, R123, 0x1, P1 ;  /* 0x0000007b970d7211 */ /* 0x000fe200008f0eff */
[----:B------:R3:W5:Y:S01]  /*1ea0*/  LDG.E.U16 R47, desc[UR6][R6.64] ;  /* 0x00000006062f7981 */ /* 0x000762000c1e1500 */
[C---:B------:R-:W-:Y:S01]  /*1eb0*/  SHF.L.U32 R17, R3.reuse, 0x5, RZ ;  /* 0x0000000503117819 */ /* 0x040fe200000006ff */
[----:B0-----:R-:W0:Y:S02]  /*1ec0*/  LDC R49, c[0x0][0x248] ;  /* 0x00009200ff317b82 */ /* 0x001e240000000800 */
[----:B------:R-:W5:Y:S01]  /*1ed0*/  LDG.E.U16 R9, desc[UR6][R8.64] ;  /* 0x0000000608097981 */ /* 0x000f62000c1e1500 */
[----:B------:R-:W-:Y:S01]  /*1ee0*/  IMAD.SHL.U32 R11, R3, 0x10, RZ ;  /* 0x00000010030b7824 */ /* 0x000fe200078e00ff */
[----:B------:R-:W-:-:S02]  /*1ef0*/  LEA R10, P1, R43, R122, 0x6 ;  /* 0x0000007a2b0a7211 */ /* 0x000fc400078230ff */
[----:B------:R3:W5:Y:S02]  /*1f00*/  LDG.E.U16 R13, desc[UR6][R12.64] ;  /* 0x000000060c0d7981 */ /* 0x000764000c1e1500 */
[-C--:B---3--:R-:W-:Y:S01]  /*1f10*/  LEA R6, P0, R19, R122.reuse, 0x5 ;  /* 0x0000007a13067211 */ /* 0x088fe200078028ff */
[----:B------:R-:W3:Y:S01]  /*1f20*/  LDC R200, c[0x0][0x248] ;  /* 0x00009200ffc87b82 */ /* 0x000ee20000000800 */
[-C--:B------:R-:W-:Y:S02]  /*1f30*/  LEA.HI.X.SX32 R15, R15, R123.reuse, 0x1, P2 ;  /* 0x0000007b0f0f7211 */ /* 0x080fe400010f0eff */
[-C--:B------:R-:W-:Y:S02]  /*1f40*/  LEA.HI.X.SX32 R7, R11, R123.reuse, 0x1, P0 ;  /* 0x0000007b0b077211 */ /* 0x080fe400000f0eff */
[-C--:B------:R-:W-:Y:S01]  /*1f50*/  LEA.HI.X.SX32 R11, R17, R123.reuse, 0x1, P1 ;  /* 0x0000007b110b7211 */ /* 0x080fe200008f0eff */
[----:B------:R1:W5:Y:S01]  /*1f60*/  LDG.E.U16 R46, desc[UR6][R14.64] ;  /* 0x000000060e2e7981 */ /* 0x000362000c1e1500 */
[-C--:B------:R-:W-:Y:S01]  /*1f70*/  LEA R18, P0, R201, R122.reuse, 0x7 ;  /* 0x0000007ac9127211 */ /* 0x080fe200078038ff */
[----:B------:R-:W-:Y:S01]  /*1f80*/  IMAD R201, R2, 0x110, RZ ;  /* 0x0000011002c97824 */ /* 0x000fe200078e02ff */
[C---:B------:R-:W-:Y:S01]  /*1f90*/  SHF.L.U32 R17, R3.reuse, 0x6, RZ ;  /* 0x0000000603117819 */ /* 0x040fe200000006ff */
[----:B------:R4:W2:Y:S01]  /*1fa0*/  LDG.E.U16 R151, desc[UR6][R6.64] ;  /* 0x0000000606977981 */ /* 0x0008a2000c1e1500 */
[----:B------:R-:W-:Y:S01]  /*1fb0*/  IMAD.SHL.U32 R43, R3, 0x80, RZ ;  /* 0x00000080032b7824 */ /* 0x000fe200078e00ff */
[----:B------:R-:W3:Y:S01]  /*1fc0*/  LDC R12, c[0x0][0x248] ;  /* 0x00009200ff0c7b82 */ /* 0x000ee20000000800 */
[----:B------:R-:W-:Y:S01]  /*1fd0*/  LEA.HI.X.SX32 R19, R17, R123, 0x1, P0 ;  /* 0x0000007b11137211 */ /* 0x000fe200000f0eff */
[----:B------:R4:W5:Y:S01]  /*1fe0*/  LDG.E.U16 R10, desc[UR6][R10.64] ;  /* 0x000000060a0a7981 */ /* 0x000962000c1e1500 */
[----:B-1----:R-:W-:Y:S01]  /*1ff0*/  IMAD R15, R4, 0x130, RZ ;  /* 0x00000130040f7824 */ /* 0x002fe200078e02ff */
[----:B------:R-:W-:-:S02]  /*2000*/  IADD3 R14, P0, R201, R122, RZ ;  /* 0x0000007ac90e7210 */ /* 0x000fc40007f1e0ff */
[----:B------:R1:W2:Y:S02]  /*2010*/  LDG.E.U16 R2, desc[UR6][R18.64] ;  /* 0x0000000612027981 */ /* 0x0002a4000c1e1500 */
[----:B------:R-:W3:Y:S01]  /*2020*/  LDC R4, c[0x0][0x248] ;  /* 0x00009200ff047b82 */ /* 0x000ee20000000800 */
[-C--:B----4-:R-:W-:Y:S02]  /*2030*/  IADD3 R6, P2, R15, R122.reuse, RZ ;  /* 0x0000007a0f067210 */ /* 0x090fe40007f5e0ff */
[----:B------:R-:W-:Y:S01]  /*2040*/  LEA.HI.X.SX32 R15, R21, R123, 0x1, P0 ;  /* 0x0000007b150f7211 */ /* 0x000fe200000f0eff */
[----:B------:R-:W-:Y:S01]  /*2050*/  IMAD R7, R20, 0x150, RZ ;  /* 0x0000015014077824 */ /* 0x000fe200078e02ff */
[----:B------:R-:W-:-:S03]  /*2060*/  LEA R16, P1, R203, R122, 0x8 ;  /* 0x0000007acb107211 */ /* 0x000fc600078240ff */
[----:B------:R-:W4:Y:S01]  /*2070*/  LDC R11, c[0x0][0x248] ;  /* 0x00009200ff0b7b82 */ /* 0x000f220000000800 */
[----:B------:R0:W5:Y:S01]  /*2080*/  LDG.E.U16 R15, desc[UR6][R14.64] ;  /* 0x000000060e0f7981 */ /* 0x000162000c1e1500 */
[----:B-1----:R-:W-:Y:S01]  /*2090*/  IMAD R19, R24, 0x190, RZ ;  /* 0x0000019018137824 */ /* 0x002fe200078e02ff */
[-C--:B------:R-:W-:Y:S02]  /*20a0*/  LEA.HI.X.SX32 R17, R43, R123.reuse, 0x1, P1 ;  /* 0x0000007b2b117211 */ /* 0x080fe400008f0eff */
[-C--:B------:R-:W-:Y:S01]  /*20b0*/  IADD3 R20, P1, R7, R122.reuse, RZ ;  /* 0x0000007a07147210 */ /* 0x080fe20007f3e0ff */
[----:B0-----:R-:W-:Y:S01]  /*20c0*/  IMAD R49, R49, 0x1e0, RZ ;  /* 0x000001e031317824 */ /* 0x001fe200078e02ff */
[----:B------:R-:W-:Y:S01]  /*20d0*/  LEA.HI.X.SX32 R7, R187, R123, 0x1, P2 ;  /* 0x0000007bbb077211 */ /* 0x000fe200010f0eff */
[----:B------:R-:W0:Y:S01]  /*20e0*/  LDC R204, c[0x0][0x248] ;  /* 0x00009200ffcc7b82 */ /* 0x000e220000000800 */
[----:B------:R-:W-:-:S07]  /*20f0*/  IADD3 R18, P0, R19, R122, RZ ;  /* 0x0000007a13127210 */ /* 0x000fce0007f1e0ff */
[----:B------:R-:W1:Y:S01]  /*2100*/  LDC R14, c[0x0][0x248] ;  /* 0x00009200ff0e7b82 */ /* 0x000e620000000800 */
[-C--:B------:R-:W-:Y:S01]  /*2110*/  LEA.HI.X.SX32 R21, R79, R123.reuse, 0x1, P1 ;  /* 0x0000007b4f157211 */ /* 0x080fe200008f0eff */
[----:B------:R-:W-:Y:S01]  /*2120*/  IMAD R79, R26, 0x1b0, RZ ;  /* 0x000001b01a4f7824 */ /* 0x000fe200078e02ff */
[----:B------:R3:W5:Y:S01]  /*2130*/  LDG.E.U16 R8, desc[UR6][R6.64] ;  /* 0x0000000606087981 */ /* 0x000762000c1e1500 */
[----:B------:R-:W-:Y:S01]  /*2140*/  LEA.HI.X.SX32 R19, R77, R123, 0x1, P0 ;  /* 0x0000007b4d137211 */ /* 0x000fe200000f0eff */
[----:B------:R-:W-:Y:S02]  /*2150*/  IMAD R43, R44, 0x1d0, RZ ;  /* 0x000001d02c2b7824 */ /* 0x000fe400078e02ff */
[----:B------:R3:W5:Y:S01]  /*2160*/  LDG.E.U16 R20, desc[UR6][R20.64] ;  /* 0x0000000614147981 */ /* 0x000762000c1e1500 */
[----:B------:R-:W0:Y:S03]  /*2170*/  LDC R26, c[0x0][0x248] ;  /* 0x00009200ff1a7b82 */ /* 0x000e260000000800 */
[----:B------:R-:W5:Y:S01]  /*2180*/  LDG.E.U16 R16, desc[UR6][R16.64] ;  /* 0x0000000610107981 */ /* 0x000f62000c1e1500 */
[----:B---3--:R-:W-:-:S02]  /*2190*/  IADD3 R6, P0, R49, R122, RZ ;  /* 0x0000007a31067210 */ /* 0x008fc40007f1e0ff */
[-C--:B------:R-:W-:Y:S02]  /*21a0*/  IADD3 R78, P1, R79, R122.reuse, RZ ;  /* 0x0000007a4f4e7210 */ /* 0x080fe40007f3e0ff */
[----:B------:R-:W3:Y:S01]  /*21b0*/  LDC R49, c[0x0][0x248] ;  /* 0x00009200ff317b82 */ /* 0x000ee20000000800 */
[-C--:B------:R-:W-:Y:S01]  /*21c0*/  LEA.HI.X.SX32 R7, R109, R123.reuse, 0x1, P0 ;  /* 0x0000007b6d077211 */ /* 0x080fe200000f0eff */
[----:B------:R-:W-:Y:S01]  /*21d0*/  IMAD R21, R4, 0x120, RZ ;  /* 0x0000012004157824 */ /* 0x000fe200078e02ff */
[----:B------:R-:W-:Y:S01]  /*21e0*/  IADD3 R76, P2, R43, R122, RZ ;  /* 0x0000007a2b4c7210 */ /* 0x000fe20007f5e0ff */
[----:B----4-:R-:W-:Y:S01]  /*21f0*/  IMAD R109, R11, 0x140, RZ ;  /* 0x000001400b6d7824 */ /* 0x010fe200078e02ff */
[----:B------:R-:W4:Y:S02]  /*2200*/  LDG.E.U16 R19, desc[UR6][R18.64] ;  /* 0x0000000612137981 */ /* 0x000f24000c1e1500 */
[-C--:B------:R-:W-:Y:S01]  /*2210*/  LEA.HI.X.SX32 R77, R185, R123.reuse, 0x1, P2 ;  /* 0x0000007bb94d7211 */ /* 0x080fe200010f0eff */
[----:B------:R-:W0:Y:S01]  /*2220*/  LDC R43, c[0x0][0x248] ;  /* 0x00009200ff2b7b82 */ /* 0x000e220000000800 */
[----:B------:R1:W4:Y:S01]  /*2230*/  LDG.E.U16 R24, desc[UR6][R6.64] ;  /* 0x0000000606187981 */ /* 0x000322000c1e1500 */
[----:B------:R-:W-:-:S02]  /*2240*/  LEA.HI.X.SX32 R79, R193, R123, 0x1, P1 ;  /* 0x0000007bc14f7211 */ /* 0x000fc400008f0eff */
[-C--:B------:R-:W-:Y:S01]  /*2250*/  IADD3 R80, P1, R109, R122.reuse, RZ ;  /* 0x0000007a6d507210 */ /* 0x080fe20007f3e0ff */
[----:B------:R3:W4:Y:S03]  /*2260*/  LDG.E.U16 R18, desc[UR6][R76.64] ;  /* 0x000000064c127981 */ /* 0x000726000c1e1500 */
[----:B------:R-:W0:Y:S01]  /*2270*/  LDC R11, c[0x0][0x248] ;  /* 0x00009200ff0b7b82 */ /* 0x000e220000000800 */
[-C--:B-1----:R-:W-:Y:S01]  /*2280*/  IADD3 R6, P0, R21, R122.reuse, RZ ;  /* 0x0000007a15067210 */ /* 0x082fe20007f1e0ff */
[----:B------:R-:W-:Y:S01]  /*2290*/  IMAD R21, R12, 0x160, RZ ;  /* 0x000001600c157824 */ /* 0x000fe200078e02ff */
[----:B------:R1:W4:Y:S02]  /*22a0*/  LDG.E.U16 R17, desc[UR6][R78.64] ;  /* 0x000000064e117981 */ /* 0x000324000c1e1500 */
[-C--:B------:R-:W-:Y:S01]  /*22b0*/  LEA.HI.X.SX32 R7, R105, R123.reuse, 0x1, P0 ;  /* 0x0000007b69077211 */ /* 0x080fe200000f0eff */
[----:B---3--:R-:W-:Y:S01]  /*22c0*/  IMAD R49, R49, 0x1c0, RZ ;  /* 0x000001c031317824 */ /* 0x008fe200078e02ff */
[----:B------:R-:W-:Y:S01]  /*22d0*/  LEA.HI.X.SX32 R81, R81, R123, 0x1, P1 ;  /* 0x0000007b51517211 */ /* 0x000fe200008f0eff */
[----:B------:R-:W-:Y:S01]  /*22e0*/  IMAD R77, R14, 0x1a0, RZ ;  /* 0x000001a00e4d7824 */ /* 0x000fe200078e02ff */
[----:B------:R-:W3:Y:S03]  /*22f0*/  LDC R105, c[0x0][0x248] ;  /* 0x00009200ff697b82 */ /* 0x000ee60000000800 */
[----:B------:R-:W4:Y:S01]  /*2300*/  LDG.E.U16 R44, desc[UR6][R80.64] ;  /* 0x00000006502c7981 */ /* 0x000f22000c1e1500 */
[----:B-1----:R-:W-:-:S03]  /*2310*/  IADD3 R78, P0, R21, R122, RZ ;  /* 0x0000007a154e7210 */ /* 0x002fc60007f1e0ff */
[----:B------:R1:W4:Y:S01]  /*2320*/  LDG.E.U16 R21, desc[UR6][R6.64] ;  /* 0x0000000606157981 */ /* 0x000322000c1e1500 */
[----:B0-----:R-:W-:Y:S01]  /*2330*/  IMAD R79, R26, 0x180, RZ ;  /* 0x000001801a4f7824 */ /* 0x001fe200078e02ff */
[----:B------:R-:W0:Y:S01]  /*2340*/  LDC R109, c[0x0][0x248] ;  /* 0x00009200ff6d7b82 */ /* 0x000e220000000800 */
[----:B-1----:R-:W-:-:S07]  /*2350*/  IADD3 R6, P1, R77, R122, RZ ;  /* 0x0000007a4d067210 */ /* 0x002fce0007f3e0ff */
[----:B------:R-:W1:Y:S01]  /*2360*/  LDC R206, c[0x0][0x248] ;  /* 0x00009200ffce7b82 */ /* 0x000e620000000800 */
[----:B------:R-:W-:Y:S02]  /*2370*/  LEA.HI.X.SX32 R7, R95, R123, 0x1, P1 ;  /* 0x0000007b5f077211 */ /* 0x000fe400008f0eff */
[----:B------:R-:W-:-:S05]  /*2380*/  IADD3 R76, P2, R79, R122, RZ ;  /* 0x0000007a4f4c7210 */ /* 0x000fca0007f5e0ff */
[----:B------:R-:W3:Y:S01]  /*2390*/  LDC R95, c[0x0][0x248] ;  /* 0x00009200ff5f7b82 */ /* 0x000ee20000000800 */
[-C--:B------:R-:W-:Y:S01]  /*23a0*/  LEA.HI.X.SX32 R79, R103, R123.reuse, 0x1, P0 ;  /* 0x0000007b674f7211 */ /* 0x080fe200000f0eff */
[----:B------:R-:W-:Y:S01]  /*23b0*/  IMAD R43, R43, 0x170, RZ ;  /* 0x000001702b2b7824 */ /* 0x000fe200078e02ff */
[-C--:B------:R-:W-:Y:S01]  /*23c0*/  IADD3 R80, P0, R49, R122.reuse, RZ ;  /* 0x0000007a31507210 */ /* 0x080fe20007f1e0ff */
[----:B------:R-:W-:Y:S01]  /*23d0*/  IMAD R11, R11, 0x102, RZ ;  /* 0x000001020b0b7824 */ /* 0x000fe200078e02ff */
[-C--:B------:R-:W-:Y:S01]  /*23e0*/  LEA.HI.X.SX32 R77, R101, R123.reuse, 0x1, P2 ;  /* 0x0000007b654d7211 */ /* 0x080fe200010f0eff */
[----:B------:R-:W-:Y:S01]  /*23f0*/  IMAD R101, R52, 0x1f0, RZ ;  /* 0x000001f034657824 */ /* 0x000fe200078e02ff */
[----:B------:R-:W-:Y:S01]  /*2400*/  LEA.HI.X.SX32 R81, R85, R123, 0x1, P0 ;  /* 0x0000007b55517211 */ /* 0x000fe200000f0eff */
[----:B------:R0:W4:Y:S01]  /*2410*/  LDG.E.U16 R14, desc[UR6][R78.64] ;  /* 0x000000064e0e7981 */ /* 0x000122000c1e1500 */
[----:B------:R-:W1:Y:S03]  /*2420*/  LDC R85, c[0x0][0x248] ;  /* 0x00009200ff557b82 */ /* 0x000e660000000800 */
[----:B------:R0:W4:Y:S04]  /*2430*/  LDG.E.U16 R26, desc[UR6][R76.64] ;  /* 0x000000064c1a7981 */ /* 0x000128000c1e1500 */
[----:B------:R0:W4:Y:S01]  /*2440*/  LDG.E.U16 R4, desc[UR6][R6.64] ;  /* 0x0000000606047981 */ /* 0x000122000c1e1500 */
[----:B------:R-:W2:Y:S01]  /*2450*/  LDC R210, c[0x0][0x248] ;  /* 0x00009200ffd27b82 */ /* 0x000ea20000000800 */
[-C--:B0-----:R-:W-:Y:S01]  /*2460*/  IADD3 R78, P1, R43, R122.reuse, RZ ;  /* 0x0000007a2b4e7210 */ /* 0x081fe20007f3e0ff */
[----:B------:R-:W-:Y:S01]  /*2470*/  IMAD R103, R94, 0x132, RZ ;  /* 0x000001325e677824 */ /* 0x000fe200078e02ff */
[----:B------:R0:W4:Y:S01]  /*2480*/  LDG.E.U16 R12, desc[UR6][R80.64] ;  /* 0x00000006500c7981 */ /* 0x000122000c1e1500 */
[----:B------:R-:W-:-:S04]  /*2490*/  IADD3 R76, P2, R101, R122, RZ ;  /* 0x0000007a654c7210 */ /* 0x000fc80007f5e0ff */
[----:B------:R-:W1:Y:S01]  /*24a0*/  LDC R101, c[0x0][0x248] ;  /* 0x00009200ff657b82 */ /* 0x000e620000000800 */
[----:B------:R-:W-:Y:S01]  /*24b0*/  IMAD R7, R3, 0x81, RZ ;  /* 0x0000008103077824 */ /* 0x000fe200078e02ff */
[-C--:B------:R-:W-:Y:S02]  /*24c0*/  IADD3 R6, P0, R11, R122.reuse, RZ ;  /* 0x0000007a0b067210 */ /* 0x080fe40007f1e0ff */
[-C--:B------:R-:W-:Y:S01]  /*24d0*/  LEA.HI.X.SX32 R77, R83, R123.reuse, 0x1, P2 ;  /* 0x0000007b534d7211 */ /* 0x080fe200010f0eff */
[----:B------:R-:W-:Y:S01]  /*24e0*/  IMAD R83, R82, 0x112, RZ ;  /* 0x0000011252537824 */ /* 0x000fe200078e02ff */
[-C--:B------:R-:W-:Y:S02]  /*24f0*/  LEA.HI.X.SX32 R79, R51, R123.reuse, 0x1, P1 ;  /* 0x0000007b334f7211 */ /* 0x080fe400008f0eff */
[----:B------:R-:W1:Y:S01]  /*2500*/  LDC R94, c[0x0][0x248] ;  /* 0x00009200ff5e7b82 */ /* 0x000e620000000800 */
[----:B------:R-:W-:Y:S01]  /*2510*/  LEA.HI.X.SX32 R7, R7, R123, 0x1, P0 ;  /* 0x0000007b07077211 */ /* 0x000fe200000f0eff */
[----:B0-----:R-:W-:Y:S01]  /*2520*/  IMAD R81, R84, 0x122, RZ ;  /* 0x0000012254517824 */ /* 0x001fe200078e02ff */
[----:B------:R-:W-:Y:S01]  /*2530*/  IADD3 R80, P0, R83, R122, RZ ;  /* 0x0000007a53507210 */ /* 0x000fe20007f1e0ff */
[----:B------:R-:W-:Y:S01]  /*2540*/  IMAD R43, R3, 0x89, RZ ;  /* 0x00000089032b7824 */ /* 0x000fe200078e02ff */
[----:B------:R0:W4:Y:S01]  /*2550*/  LDG.E.U16 R52, desc[UR6][R78.64] ;  /* 0x000000064e347981 */ /* 0x000122000c1e1500 */
[----:B---3--:R-:W-:-:S02]  /*2560*/  IMAD R95, R95, 0x142, RZ ;  /* 0x000001425f5f7824 */ /* 0x008fc400078e02ff */
[----:B------:R-:W3:Y:S01]  /*2570*/  LDC R208, c[0x0][0x248] ;  /* 0x00009200ffd07b82 */ /* 0x000ee20000000800 */
[----:B------:R0:W4:Y:S01]  /*2580*/  LDG.E.U16 R11, desc[UR6][R76.64] ;  /* 0x000000064c0b7981 */ /* 0x000122000c1e1500 */
[----:B------:R-:W-:-:S03]  /*2590*/  IMAD R83, R3, 0xa1, RZ ;  /* 0x000000a103537824 */ /* 0x000fc600078e02ff */
[----:B------:R1:W4:Y:S01]  /*25a0*/  LDG.E.U16 R49, desc[UR6][R6.64] ;  /* 0x0000000606317981 */ /* 0x000322000c1e1500 */
[----:B0-----:R-:W-:Y:S02]  /*25b0*/  IMAD R79, R3, 0x99, RZ ;  /* 0x00000099034f7824 */ /* 0x001fe400078e02ff */
[----:B------:R-:W0:Y:S01]  /*25c0*/  LDC R212, c[0x0][0x248] ;  /* 0x00009200ffd47b82 */ /* 0x000e220000000800 */
[-C--:B------:R-:W-:Y:S02]  /*25d0*/  IADD3 R76, P1, R81, R122.reuse, RZ ;  /* 0x0000007a514c7210 */ /* 0x080fe40007f3e0ff */
[----:B------:R-:W-:Y:S02]  /*25e0*/  LEA.HI.X.SX32 R81, R43, R123, 0x1, P0 ;  /* 0x0000007b2b517211 */ /* 0x000fe400000f0eff */
[----:B-1----:R-:W-:-:S03]  /*25f0*/  IADD3 R6, P2, R103, R122, RZ ;  /* 0x0000007a67067210 */ /* 0x002fc60007f5e0ff */
[----:B------:R-:W1:Y:S01]  /*2600*/  LDC R214, c[0x0][0x248] ;  /* 0x00009200ffd67b82 */ /* 0x000e620000000800 */
[-C--:B------:R-:W-:Y:S01]  /*2610*/  IADD3 R78, P0, R95, R122.reuse, RZ ;  /* 0x0000007a5f4e7210 */ /* 0x080fe20007f1e0ff */
[----:B------:R-:W-:Y:S01]  /*2620*/  IMAD R51, R3, 0x91, RZ ;  /* 0x0000009103337824 */ /* 0x000fe200078e02ff */
[-C--:B------:R-:W-:Y:S01]  /*2630*/  LEA.HI.X.SX32 R7, R79, R123.reuse, 0x1, P2 ;  /* 0x0000007b4f077211 */ /* 0x080fe200010f0eff */
[----:B------:R-:W-:Y:S01]  /*2640*/  IMAD R85, R85, 0x152, RZ ;  /* 0x0000015255557824 */ /* 0x000fe200078e02ff */
[-C--:B------:R-:W-:Y:S01]  /*2650*/  LEA.HI.X.SX32 R79, R83, R123.reuse, 0x1, P0 ;  /* 0x0000007b534f7211 */ /* 0x080fe200000f0eff */
[----:B------:R-:W-:Y:S01]  /*2660*/  IMAD R101, R101, 0x172, RZ ;  /* 0x0000017265657824 */ /* 0x000fe200078e02ff */
[----:B------:R3:W4:Y:S01]  /*2670*/  LDG.E.U16 R43, desc[UR6][R80.64] ;  /* 0x00000006502b7981 */ /* 0x000722000c1e1500 */
[----:B------:R-:W0:Y:S01]  /*2680*/  LDC R103, c[0x0][0x248] ;  /* 0x00009200ff677b82 */ /* 0x000e220000000800 */
[----:B------:R-:W-:Y:S01]  /*2690*/  LEA.HI.X.SX32 R77, R51, R123, 0x1, P1 ;  /* 0x0000007b334d7211 */ /* 0x000fe200008f0eff */
[----:B------:R-:W-:Y:S01]  /*26a0*/  IMAD R83, R100, 0x162, RZ ;  /* 0x0000016264537824 */ /* 0x000fe200078e02ff */
[----:B------:R-:W4:Y:S01]  /*26b0*/  LDG.E.U16 R7, desc[UR6][R6.64] ;  /* 0x0000000606077981 */ /* 0x000f22000c1e1500 */
[----:B------:R-:W-:Y:S01]  /*26c0*/  IMAD R51, R3, 0xa9, RZ ;  /* 0x000000a903337824 */ /* 0x000fe200078e02ff */
[-C--:B------:R-:W-:Y:S01]  /*26d0*/  IADD3 R84, P0, R85, R122.reuse, RZ ;  /* 0x0000007a55547210 */ /* 0x080fe20007f1e0ff */
[----:B------:R-:W-:Y:S01]  /*26e0*/  IMAD R95, R3, 0xc9, RZ ;  /* 0x000000c9035f7824 */ /* 0x000fe200078e02ff */
[----:B------:R-:W4:Y:S01]  /*26f0*/  LDG.E.U16 R76, desc[UR6][R76.64] ;  /* 0x000000064c4c7981 */ /* 0x000f22000c1e1500 */
[----:B------:R-:W1:Y:S01]  /*2700*/  LDC R220, c[0x0][0x248] ;  /* 0x00009200ffdc7b82 */ /* 0x000e620000000800 */
[----:B---3--:R-:W-:-:S02]  /*2710*/  IADD3 R80, P1, R83, R122, RZ ;  /* 0x0000007a53507210 */ /* 0x008fc40007f3e0ff */
[----:B------:R3:W4:Y:S01]  /*2720*/  LDG.E.U16 R6, desc[UR6][R78.64] ;  /* 0x000000064e067981 */ /* 0x000722000c1e1500 */
[----:B------:R-:W-:Y:S01]  /*2730*/  LEA.HI.X.SX32 R85, R51, R123, 0x1, P0 ;  /* 0x0000007b33557211 */ /* 0x000fe200000f0eff */
[----:B------:R-:W-:-:S03]  /*2740*/  IMAD R83, R3, 0xc1, RZ ;  /* 0x000000c103537824 */ /* 0x000fc600078e02ff */
[----:B------:R-:W1:Y:S01]  /*2750*/  LDC R216, c[0x0][0x248] ;  /* 0x00009200ffd87b82 */ /* 0x000e620000000800 */
[----:B------:R-:W-:Y:S02]  /*2760*/  IMAD R81, R3, 0xb1, RZ ;  /* 0x000000b103517824 */ /* 0x000fe400078e02ff */
[----:B------:R-:W-:Y:S01]  /*2770*/  IMAD R105, R105, 0x1c2, RZ ;  /* 0x000001c269697824 */ /* 0x000fe200078e02ff */
[----:B------:R-:W4:Y:S01]  /*2780*/  LDG.E.U16 R51, desc[UR6][R84.64] ;  /* 0x0000000654337981 */ /* 0x000f22000c1e1500 */
[----:B---3--:R-:W-:-:S03]  /*2790*/  IMAD R79, R102, 0x182, RZ ;  /* 0x00000182664f7824 */ /* 0x008fc600078e02ff */
[----:B------:R-:W3:Y:S01]  /*27a0*/  LDC R222, c[0x0][0x248] ;  /* 0x00009200ffde7b82 */ /* 0x000ee20000000800 */
[-C--:B------:R-:W-:Y:S01]  /*27b0*/  IADD3 R78, P2, R101, R122.reuse, RZ ;  /* 0x0000007a654e7210 */ /* 0x080fe20007f5e0ff */
[----:B------:R-:W-:Y:S01]  /*27c0*/  IMAD R101, R94, 0x192, RZ ;  /* 0x000001925e657824 */ /* 0x000fe200078e02ff */
[----:B------:R-:W-:-:S05]  /*27d0*/  IADD3 R82, P0, R79, R122, RZ ;  /* 0x0000007a4f527210 */ /* 0x000fca0007f1e0ff */
[----:B------:R-:W1:Y:S01]  /*27e0*/  LDC R102, c[0x0][0x248] ;  /* 0x00009200ff667b82 */ /* 0x000e620000000800 */
[-C--:B------:R-:W-:Y:S02]  /*27f0*/  LEA.HI.X.SX32 R83, R83, R123.reuse, 0x1, P0 ;  /* 0x0000007b53537211 */ /* 0x080fe400000f0eff */
[-C--:B------:R-:W-:Y:S01]  /*2800*/  IADD3 R100, P0, R101, R122.reuse, RZ ;  /* 0x0000007a65647210 */ /* 0x080fe20007f1e0ff */
[----:B------:R-:W-:Y:S01]  /*2810*/  IMAD R77, R3, 0xb9, RZ ;  /* 0x000000b9034d7824 */ /* 0x000fe200078e02ff */
[-C--:B------:R-:W-:Y:S01]  /*2820*/  LEA.HI.X.SX32 R81, R81, R123.reuse, 0x1, P1 ;  /* 0x0000007b51517211 */ /* 0x080fe200008f0eff */
[----:B------:R-:W-:Y:S01]  /*2830*/  IMAD R185, R104, 0x1b2, RZ ;  /* 0x000001b268b97824 */ /* 0x000fe200078e02ff */
[-C--:B------:R-:W-:Y:S01]  /*2840*/  LEA.HI.X.SX32 R101, R95, R123.reuse, 0x1, P0 ;  /* 0x0000007b5f657211 */ /* 0x080fe200000f0eff */
[----:B------:R-:W-:Y:S01]  /*2850*/  IMAD R95, R3, 0xe1, RZ ;  /* 0x000000e1035f7824 */ /* 0x000fe200078e02ff */
[----:B------:R-:W-:Y:S01]  /*2860*/  IADD3 R94, P0, R105, R122, RZ ;  /* 0x0000007a695e7210 */ /* 0x000fe20007f1e0ff */
[----:B------:R0:W4:Y:S01]  /*2870*/  LDG.E.U16 R80, desc[UR6][R80.64] ;  /* 0x0000000650507981 */ /* 0x000122000c1e1500 */
[-C--:B------:R-:W-:Y:S01]  /*2880*/  LEA.HI.X.SX32 R79, R77, R123.reuse, 0x1, P2 ;  /* 0x0000007b4d4f7211 */ /* 0x080fe200010f0eff */
[----:B0-----:R-:W-:Y:S01]  /*2890*/  IMAD R103, R103, 0x1a2, RZ ;  /* 0x000001a267677824 */ /* 0x001fe200078e02ff */
[----:B------:R-:W-:Y:S01]  /*28a0*/  LEA.HI.X.SX32 R95, R95, R123, 0x1, P0 ;  /* 0x0000007b5f5f7211 */ /* 0x000fe200000f0eff */
[----:B------:R0:W4:Y:S01]  /*28b0*/  LDG.E.U16 R77, desc[UR6][R82.64] ;  /* 0x00000006524d7981 */ /* 0x000122000c1e1500 */
[----:B------:R-:W-:Y:S01]  /*28c0*/  IMAD R109, R109, 0x1d2, RZ ;  /* 0x000001d26d6d7824 */ /* 0x000fe200078e02ff */
[----:B------:R-:W3:Y:S01]  /*28d0*/  LDC R224, c[0x0][0x248] ;  /* 0x00009200ffe07b82 */ /* 0x000ee20000000800 */
[----:B------:R-:W-:-:S02]  /*28e0*/  IMAD R105, R150, 0x1e2, RZ ;  /* 0x000001e296697824 */ /* 0x000fc400078e02ff */
[----:B------:R-:W-:Y:S01]  /*28f0*/  IMAD R81, R3, 0xd9, RZ ;  /* 0x000000d903517824 */ /* 0x000fe200078e02ff */
[----:B------:R-:W4:Y:S01]  /*2900*/  LDG.E.U16 R79, desc[UR6][R78.64] ;  /* 0x000000064e4f7981 */ /* 0x000f22000c1e1500 */
[-C--:B0-----:R-:W-:Y:S01]  /*2910*/  IADD3 R82, P2, R185, R122.reuse, RZ ;  /* 0x0000007ab9527210 */ /* 0x081fe20007f5e0ff */
[----:B------:R-:W-:Y:S02]  /*2920*/  IMAD R85, R3, 0xd1, RZ ;  /* 0x000000d103557824 */ /* 0x000fe400078e02ff */
[----:B------:R-:W0:Y:S01]  /*2930*/  LDC R150, c[0x0][0x248] ;  /* 0x00009200ff967b82 */ /* 0x000e220000000800 */
[-C--:B------:R-:W-:Y:S01]  /*2940*/  IADD3 R84, P1, R103, R122.reuse, RZ ;  /* 0x0000007a67547210 */ /* 0x080fe20007f3e0ff */
[----:B------:R-:W-:Y:S01]  /*2950*/  IMAD R103, R3, 0xe9, RZ ;  /* 0x000000e903677824 */ /* 0x000fe200078e02ff */
[----:B------:R-:W-:Y:S02]  /*2960*/  LEA.HI.X.SX32 R83, R81, R123, 0x1, P2 ;  /* 0x0000007b51537211 */ /* 0x000fe400010f0eff */
[----:B------:R1:W4:Y:S01]  /*2970*/  LDG.E.U16 R81, desc[UR6][R94.64] ;  /* 0x000000065e517981 */ /* 0x000322000c1e1500 */
[----:B------:R-:W-:-:S02]  /*2980*/  IADD3 R104, P0, R109, R122, RZ ;  /* 0x0000007a6d687210 */ /* 0x000fc40007f1e0ff */
[-C--:B------:R-:W-:Y:S01]  /*2990*/  LEA.HI.X.SX32 R85, R85, R123.reuse, 0x1, P1 ;  /* 0x0000007b55557211 */ /* 0x080fe200008f0eff */
[----:B------:R-:W-:Y:S01]  /*29a0*/  IMAD R185, R152, 0x1f2, RZ ;  /* 0x000001f298b97824 */ /* 0x000fe200078e02ff */
[----:B------:R1:W4:Y:S01]  /*29b0*/  LDG.E.U16 R78, desc[UR6][R100.64] ;  /* 0x00000006644e7981 */ /* 0x000322000c1e1500 */
[----:B------:R-:W2:Y:S03]  /*29c0*/  LDC R152, c[0x0][0x248] ;  /* 0x00009200ff987b82 */ /* 0x000ea60000000800 */
[----:B------:R1:W4:Y:S02]  /*29d0*/  LDG.E.U16 R84, desc[UR6][R84.64] ;  /* 0x0000000654547981 */ /* 0x000324000c1e1500 */
[----:B-1----:R-:W-:Y:S01]  /*29e0*/  IMAD R95, R102, 0x104, RZ ;  /* 0x00000104665f7824 */ /* 0x002fe200078e02ff */
[-C--:B------:R-:W-:Y:S02]  /*29f0*/  IADD3 R102, P1, R105, R122.reuse, RZ ;  /* 0x0000007a69667210 */ /* 0x080fe40007f3e0ff */
[-C--:B------:R-:W-:Y:S01]  /*2a00*/  LEA.HI.X.SX32 R105, R103, R123.reuse, 0x1, P0 ;  /* 0x0000007b67697211 */ /* 0x080fe200000f0eff */
[----:B------:R-:W4:Y:S01]  /*2a10*/  LDG.E.U16 R83, desc[UR6][R82.64] ;  /* 0x0000000652537981 */ /* 0x000f22000c1e1500 */
[-C--:B------:R-:W-:Y:S01]  /*2a20*/  IADD3 R94, P0, R95, R122.reuse, RZ ;  /* 0x0000007a5f5e7210 */ /* 0x080fe20007f1e0ff */
[----:B------:R-:W-:Y:S01]  /*2a30*/  IMAD R101, R3, 0xf1, RZ ;  /* 0x000000f103657824 */ /* 0x000fe200078e02ff */
[----:B------:R-:W-:Y:S01]  /*2a40*/  IADD3 R100, P2, R185, R122, RZ ;  /* 0x0000007ab9647210 */ /* 0x000fe20007f5e0ff */
[----:B------:R-:W-:Y:S01]  /*2a50*/  IMAD R185, R142, 0x124, RZ ;  /* 0x000001248eb97824 */ /* 0x000fe200078e02ff */
[-C--:B------:R-:W-:Y:S01]  /*2a60*/  LEA.HI.X.SX32 R95, R107, R123.reuse, 0x1, P0 ;  /* 0x0000007b6b5f7211 */ /* 0x080fe200000f0eff */
[----:B------:R-:W-:Y:S01]  /*2a70*/  IMAD R85, R3, 0xf9, RZ ;  /* 0x000000f903557824 */ /* 0x000fe200078e02ff */
[-C--:B------:R-:W-:Y:S01]  /*2a80*/  LEA.HI.X.SX32 R103, R101, R123.reuse, 0x1, P1 ;  /* 0x0000007b65677211 */ /* 0x080fe200008f0eff */
[----:B------:R-:W1:Y:S01]  /*2a90*/  LDC R142, c[0x0][0x248] ;  /* 0x00009200ff8e7b82 */ /* 0x000e620000000800 */
[----:B------:R-:W-:Y:S01]  /*2aa0*/  IMAD R187, R144, 0x144, RZ ;  /* 0x0000014490bb7824 */ /* 0x000fe200078e02ff */
[----:B------:R3:W4:Y:S01]  /*2ab0*/  LDG.E.U16 R82, desc[UR6][R104.64] ;  /* 0x0000000668527981 */ /* 0x000722000c1e1500 */
[----:B------:R-:W-:-:S03]  /*2ac0*/  LEA.HI.X.SX32 R101, R85, R123, 0x1, P2 ;  /* 0x0000007b55657211 */ /* 0x000fc600010f0eff */
[----:B------:R0:W4:Y:S02]  /*2ad0*/  LDG.E.U16 R107, desc[UR6][R94.64] ;  /* 0x000000065e6b7981 */ /* 0x000124000c1e1500 */
[----:B------:R-:W5:Y:S02]  /*2ae0*/  LDC R144, c[0x0][0x248] ;  /* 0x00009200ff907b82 */ /* 0x000f640000000800 */
[----:B------:R0:W4:Y:S01]  /*2af0*/  LDG.E.U16 R85, desc[UR6][R102.64] ;  /* 0x0000000666557981 */ /* 0x000122000c1e1500 */
[----:B---3--:R-:W-:Y:S01]  /*2b00*/  IMAD R105, R146, 0x164, RZ ;  /* 0x0000016492697824 */ /* 0x008fe200078e02ff */
[-C--:B------:R-:W-:Y:S02]  /*2b10*/  IADD3 R104, P1, R187, R122.reuse, RZ ;  /* 0x0000007abb687210 */ /* 0x080fe40007f3e0ff */
[----:B------:R3:W4:Y:S01]  /*2b20*/  LDG.E.U16 R109, desc[UR6][R100.64] ;  /* 0x00000006646d7981 */ /* 0x000722000c1e1500 */
[----:B0-----:R-:W-:Y:S01]  /*2b30*/  IADD3 R94, P0, R185, R122, RZ ;  /* 0x0000007ab95e7210 */ /* 0x001fe20007f1e0ff */
[----:B------:R-:W-:Y:S01]  /*2b40*/  IMAD R193, R154, 0x1e4, RZ ;  /* 0x000001e49ac17824 */ /* 0x000fe200078e02ff */
[----:B------:R-:W0:Y:S01]  /*2b50*/  LDC R146, c[0x0][0x248] ;  /* 0x00009200ff927b82 */ /* 0x000e220000000800 */
[----:B------:R-:W-:Y:S01]  /*2b60*/  IMAD R103, R148, 0x184, RZ ;  /* 0x0000018494677824 */ /* 0x000fe200078e02ff */
[----:B------:R-:W-:-:S02]  /*2b70*/  LEA.HI.X.SX32 R95, R138, R123, 0x1, P0 ;  /* 0x0000007b8a5f7211 */ /* 0x000fc400000f0eff */
[-C--:B------:R-:W-:Y:S01]  /*2b80*/  IADD3 R102, P0, R105, R122.reuse, RZ ;  /* 0x0000007a69667210 */ /* 0x080fe20007f1e0ff */
[----:B---3--:R-:W-:Y:S01]  /*2b90*/  IMAD R101, R150, 0x1a4, RZ ;  /* 0x000001a496657824 */ /* 0x008fe200078e02ff */
[-C--:B------:R-:W-:Y:S02]  /*2ba0*/  IADD3 R100, P2, R103, R122.reuse, RZ ;  /* 0x0000007a67647210 */ /* 0x080fe40007f5e0ff */
[----:B------:R-:W3:Y:S01]  /*2bb0*/  LDC R148, c[0x0][0x248] ;  /* 0x00009200ff947b82 */ /* 0x000ee20000000800 */
[-C--:B------:R-:W-:Y:S02]  /*2bc0*/  LEA.HI.X.SX32 R105, R106, R123.reuse, 0x1, P1 ;  /* 0x0000007b6a697211 */ /* 0x080fe400008f0eff */
[----:B------:R-:W-:Y:S01]  /*2bd0*/  LEA.HI.X.SX32 R103, R130, R123, 0x1, P0 ;  /* 0x0000007b82677211 */ /* 0x000fe200000f0eff */
[----:B------:R2:W4:Y:S04]  /*2be0*/  LDG.E.U16 R106, desc[UR6][R94.64] ;  /* 0x000000065e6a7981 */ /* 0x000528000c1e1500 */
[----:B------:R-:W0:Y:S01]  /*2bf0*/  LDC R130, c[0x0][0x248] ;  /* 0x00009200ff827b82 */ /* 0x000e220000000800 */
[----:B--2---:R-:W-:Y:S01]  /*2c00*/  IMAD R187, R152, 0x1c4, RZ ;  /* 0x000001c498bb7824 */ /* 0x004fe200078e02ff */
[----:B------:R-:W2:Y:S01]  /*2c10*/  LDG.E.U16 R105, desc[UR6][R104.64] ;  /* 0x0000000668697981 */ /* 0x000ea2000c1e1500 */
[----:B------:R-:W-:-:S02]  /*2c20*/  IADD3 R94, P1, R101, R122, RZ ;  /* 0x0000007a655e7210 */ /* 0x000fc40007f3e0ff */
[----:B------:R-:W-:-:S03]  /*2c30*/  LEA.HI.X.SX32 R101, R131, R123, 0x1, P2 ;  /* 0x0000007b83657211 */ /* 0x000fc600010f0eff */
[----:B------:R-:W3:Y:S01]  /*2c40*/  LDC R150, c[0x0][0x248] ;  /* 0x00009200ff967b82 */ /* 0x000ee20000000800 */
[----:B-1----:R-:W-:Y:S01]  /*2c50*/  IMAD R185, R142, 0x114, RZ ;  /* 0x000001148eb97824 */ /* 0x002fe200078e02ff */
[----:B------:R-:W2:Y:S06]  /*2c60*/  LDG.E.U16 R104, desc[UR6][R102.64] ;  /* 0x0000000666687981 */ /* 0x000eac000c1e1500 */
[----:B------:R-:W1:Y:S01]  /*2c70*/  LDC R131, c[0x0][0x248] ;  /* 0x00009200ff837b82 */ /* 0x000e620000000800 */
[----:B------:R-:W-:Y:S01]  /*2c80*/  LEA.HI.X.SX32 R95, R126, R123, 0x1, P1 ;  /* 0x0000007b7e5f7211 */ /* 0x000fe200008f0eff */
[----:B------:R5:W2:Y:S06]  /*2c90*/  LDG.E.U16 R103, desc[UR6][R100.64] ;  /* 0x0000000664677981 */ /* 0x000aac000c1e1500 */
[----:B------:R-:W3:Y:S01]  /*2ca0*/  LDC R138, c[0x0][0x248] ;  /* 0x00009200ff8a7b82 */ /* 0x000ee20000000800 */
[----:B------:R5:W2:Y:S01]  /*2cb0*/  LDG.E.U16 R102, desc[UR6][R94.64] ;  /* 0x000000065e667981 */ /* 0x000aa2000c1e1500 */
[----:B------:R-:W-:-:S02]  /*2cc0*/  IADD3 R126, P2, R193, R122, RZ ;  /* 0x0000007ac17e7210 */ /* 0x000fc40007f5e0ff */
[----:B-----5:R-:W-:Y:S01]  /*2cd0*/  IADD3 R100, P1, R187, R122, RZ ;  /* 0x0000007abb647210 */ /* 0x020fe20007f3e0ff */
[----:B------:R-:W-:-:S03]  /*2ce0*/  IMAD R187, R144, 0x134, RZ ;  /* 0x0000013490bb7824 */ /* 0x000fc600078e02ff */
[----:B------:R-:W5:Y:S01]  /*2cf0*/  LDC R142, c[0x0][0x248] ;  /* 0x00009200ff8e7b82 */ /* 0x000f620000000800 */
[-C--:B------:R-:W-:Y:S02]  /*2d00*/  IADD3 R94, P0, R185, R122.reuse, RZ ;  /* 0x0000007ab95e7210 */ /* 0x080fe40007f1e0ff */
[-C--:B------:R-:W-:Y:S02]  /*2d10*/  LEA.HI.X.SX32 R101, R124, R123.reuse, 0x1, P1 ;  /* 0x0000007b7c657211 */ /* 0x080fe400008f0eff */
[----:B------:R-:W-:Y:S02]  /*2d20*/  IADD3 R124, P1, R187, R122, RZ ;  /* 0x0000007abb7c7210 */ /* 0x000fe40007f3e0ff */
[-C--:B------:R-:W-:Y:S01]  /*2d30*/  LEA.HI.X.SX32 R127, R127, R123.reuse, 0x1, P2 ;  /* 0x0000007b7f7f7211 */ /* 0x080fe200010f0eff */
[----:B------:R-:W5:Y:S01]  /*2d40*/  LDC R144, c[0x0][0x248] ;  /* 0x00009200ff907b82 */ /* 0x000f620000000800 */
[-C--:B------:R-:W-:Y:S01]  /*2d50*/  LEA.HI.X.SX32 R95, R128, R123.reuse, 0x1, P0 ;  /* 0x0000007b805f7211 */ /* 0x080fe200000f0eff */
[----:B0-----:R-:W-:Y:S01]  /*2d60*/  IMAD R185, R130, 0x154, RZ ;  /* 0x0000015482b97824 */ /* 0x001fe200078e02ff */
[----:B------:R-:W-:Y:S01]  /*2d70*/  LEA.HI.X.SX32 R125, R125, R123, 0x1, P1 ;  /* 0x0000007b7d7d7211 */ /* 0x000fe200008f0eff */
[----:B------:R-:W2:Y:S01]  /*2d80*/  LDG.E.U16 R101, desc[UR6][R100.64] ;  /* 0x0000000664657981 */ /* 0x000ea2000c1e1500 */
[----:B-1----:R-:W-:-:S02]  /*2d90*/  IMAD R131, R131, 0x174, RZ ;  /* 0x0000017483837824 */ /* 0x002fc400078e02ff */
[-C--:B------:R-:W-:Y:S01]  /*2da0*/  IADD3 R130, P0, R185, R122.reuse, RZ ;  /* 0x0000007ab9827210 */ /* 0x080fe20007f1e0ff */
[----:B------:R-:W2:Y:S01]  /*2db0*/  LDG.E.U16 R95, desc[UR6][R94.64] ;  /* 0x000000065e5f7981 */ /* 0x000ea2000c1e1500 */
[----:B---3--:R-:W-:Y:S01]  /*2dc0*/  IMAD R185, R138, 0x194, RZ ;  /* 0x000001948ab97824 */ /* 0x008fe200078e02ff */
[----:B------:R-:W0:Y:S02]  /*2dd0*/  LDC R152, c[0x0][0x248] ;  /* 0x00009200ff987b82 */ /* 0x000e240000000800 */
[----:B------:R1:W3:Y:S01]  /*2de0*/  LDG.E.U16 R100, desc[UR6][R126.64] ;  /* 0x000000067e647981 */ /* 0x0002e2000c1e1500 */
[----:B------:R-:W-:-:S03]  /*2df0*/  IADD3 R128, P1, R131, R122, RZ ;  /* 0x0000007a83807210 */ /* 0x000fc60007f3e0ff */
[----:B------:R5:W3:Y:S01]  /*2e00*/  LDG.E.U16 R94, desc[UR6][R124.64] ;  /* 0x000000067c5e7981 */ /* 0x000ae2000c1e1500 */
[----:B------:R-:W-:Y:S01]  /*2e10*/  LEA.HI.X.SX32 R131, R129, R123, 0x1, P0 ;  /* 0x0000007b81837211 */ /* 0x000fe200000f0eff */
[----:B------:R-:W0:Y:S01]  /*2e20*/  LDC R154, c[0x0][0x248] ;  /* 0x00009200ff9a7b82 */ /* 0x000e220000000800 */
[----:B-1----:R-:W-:-:S07]  /*2e30*/  IMAD R127, R148, 0x1b4, RZ ;  /* 0x000001b4947f7824 */ /* 0x002fce00078e02ff */
[----:B------:R-:W1:Y:S01]  /*2e40*/  LDC R148, c[0x0][0x248] ;  /* 0x00009200ff947b82 */ /* 0x000e620000000800 */
[----:B-----5:R-:W-:Y:S01]  /*2e50*/  IMAD R125, R150, 0x1d4, RZ ;  /* 0x000001d4967d7824 */ /* 0x020fe200078e02ff */
[----:B------:R-:W-:-:S06]  /*2e60*/  IADD3 R124, P2, R127, R122, RZ ;  /* 0x0000007a7f7c7210 */ /* 0x000fcc0007f5e0ff */
[----:B------:R-:W5:Y:S01]  /*2e70*/  LDC R150, c[0x0][0x248] ;  /* 0x00009200ff967b82 */ /* 0x000f620000000800 */
[-C--:B------:R-:W-:Y:S02]  /*2e80*/  IADD3 R126, P0, R185, R122.reuse, RZ ;  /* 0x0000007ab97e7210 */ /* 0x080fe40007f1e0ff */
[-C--:B------:R-:W-:Y:S02]  /*2e90*/  LEA.HI.X.SX32 R129, R121, R123.reuse, 0x1, P1 ;  /* 0x0000007b79817211 */ /* 0x080fe400008f0eff */
[----:B------:R0:W3:Y:S01]  /*2ea0*/  LDG.E.U16 R121, desc[UR6][R130.64] ;  /* 0x0000000682797981 */ /* 0x0000e2000c1e1500 */
[----:B------:R-:W-:Y:S01]  /*2eb0*/  IMAD R201, R156, 0x1f4, RZ ;  /* 0x000001f49cc97824 */ /* 0x000fe200078e02ff */
[----:B------:R-:W-:Y:S01]  /*2ec0*/  LEA.HI.X.SX32 R127, R136, R123, 0x1, P0 ;  /* 0x0000007b887f7211 */ /* 0x000fe200000f0eff */
[----:B------:R-:W5:Y:S01]  /*2ed0*/  LDC R156, c[0x0][0x248] ;  /* 0x00009200ff9c7b82 */ /* 0x000f620000000800 */
[----:B------:R-:W-:Y:S01]  /*2ee0*/  IMAD R187, R142, 0x106, RZ ;  /* 0x000001068ebb7824 */ /* 0x000fe200078e02ff */
[----:B0-----:R-:W-:-:S06]  /*2ef0*/  IADD3 R130, P1, R125, R122, RZ ;  /* 0x0000007a7d827210 */ /* 0x001fcc0007f3e0ff */
[----:B------:R-:W0:Y:S01]  /*2f00*/  LDC R218, c[0x0][0x248] ;  /* 0x00009200ffda7b82 */ /* 0x000e220000000800 */
[-C--:B------:R-:W-:Y:S02]  /*2f10*/  LEA.HI.X.SX32 R125, R132, R123.reuse, 0x1, P2 ;  /* 0x0000007b847d7211 */ /* 0x080fe400010f0eff */
[----:B------:R-:W-:Y:S01]  /*2f20*/  LEA.HI.X.SX32 R131, R134, R123, 0x1, P1 ;  /* 0x0000007b86837211 */ /* 0x000fe200008f0eff */
[----:B------:R-:W-:Y:S01]  /*2f30*/  IMAD R193, R144, 0x116, RZ ;  /* 0x0000011690c17824 */ /* 0x000fe200078e02ff */
[----:B------:R1:W3:Y:S01]  /*2f40*/  LDG.E.U16 R134, desc[UR6][R126.64] ;  /* 0x000000067e867981 */ /* 0x0002e2000c1e1500 */
[----:B------:R-:W-:Y:S02]  /*2f50*/  IMAD R185, R3, 0x83, RZ ;  /* 0x0000008303b97824 */ /* 0x000fe400078e02ff */
[----:B------:R-:W0:Y:S01]  /*2f60*/  LDC R228, c[0x0][0x248] ;  /* 0x00009200ffe47b82 */ /* 0x000e220000000800 */
[----:B------:R1:W3:Y:S04]  /*2f70*/  LDG.E.U16 R136, desc[UR6][R124.64] ;  /* 0x000000067c887981 */ /* 0x0002e8000c1e1500 */
[----:B------:R1:W3:Y:S02]  /*2f80*/  LDG.E.U16 R132, desc[UR6][R128.64] ;  /* 0x0000000680847981 */ /* 0x0002e4000c1e1500 */
[----:B-1----:R-:W-:Y:S01]  /*2f90*/  IMAD R127, R146, 0x126, RZ ;  /* 0x00000126927f7824 */ /* 0x002fe200078e02ff */
[-C--:B------:R-:W-:Y:S01]  /*2fa0*/  IADD3 R126, P0, R187, R122.reuse, RZ ;  /* 0x0000007abb7e7210 */ /* 0x080fe20007f1e0ff */
[----:B------:R1:W3:Y:S01]  /*2fb0*/  LDG.E.U16 R138, desc[UR6][R130.64] ;  /* 0x00000006828a7981 */ /* 0x0002e2000c1e1500 */
[----:B------:R-:W0:Y:S01]  /*2fc0*/  LDC R230, c[0x0][0x248] ;  /* 0x00009200ffe67b82 */ /* 0x000e220000000800 */
[----:B------:R-:W-:-:S04]  /*2fd0*/  IADD3 R124, P2, R201, R122, RZ ;  /* 0x0000007ac97c7210 */ /* 0x000fc80007f5e0ff */
[-C--:B------:R-:W-:Y:S01]  /*2fe0*/  LEA.HI.X.SX32 R125, R140, R123.reuse, 0x1, P2 ;  /* 0x0000007b8c7d7211 */ /* 0x080fe200010f0eff */
[----:B------:R-:W-:Y:S01]  /*2ff0*/  IMAD R129, R3, 0x8b, RZ ;  /* 0x0000008b03817824 */ /* 0x000fe200078e02ff */
[-C--:B------:R-:W-:Y:S01]  /*3000*/  IADD3 R128, P1, R193, R122.reuse, RZ ;  /* 0x0000007ac1807210 */ /* 0x080fe20007f3e0ff */
[----:B------:R-:W-:Y:S01]  /*3010*/  IMAD R193, R148, 0x136, RZ ;  /* 0x0000013694c17824 */ /* 0x000fe200078e02ff */
[----:B-1----:R-:W-:Y:S01]  /*3020*/  IADD3 R130, P2, R127, R122, RZ ;  /* 0x0000007a7f827210 */ /* 0x002fe20007f5e0ff */
[----:B------:R-:W-:Y:S01]  /*3030*/  IMAD R131, R3, 0x93, RZ ;  /* 0x0000009303837824 */ /* 0x000fe200078e02ff */
[-C--:B------:R-:W-:Y:S01]  /*3040*/  LEA.HI.X.SX32 R127, R185, R123.reuse, 0x1, P0 ;  /* 0x0000007bb97f7211 */ /* 0x080fe200000f0eff */
[----:B------:R5:W3:Y:S01]  /*3050*/  LDG.E.U16 R140, desc[UR6][R124.64] ;  /* 0x000000067c8c7981 */ /* 0x000ae2000c1e1500 */
[----:B------:R-:W-:Y:S01]  /*3060*/  IMAD R185, R3, 0x9b, RZ ;  /* 0x0000009b03b97824 */ /* 0x000fe200078e02ff */
[-C--:B------:R-:W-:Y:S01]  /*3070*/  LEA.HI.X.SX32 R129, R129, R123.reuse, 0x1, P1 ;  /* 0x0000007b81817211 */ /* 0x080fe200008f0eff */
[----:B------:R-:W1:Y:S01]  /*3080*/  LDC R234, c[0x0][0x248] ;  /* 0x00009200ffea7b82 */ /* 0x000e620000000800 */
[----:B------:R-:W-:Y:S01]  /*3090*/  LEA.HI.X.SX32 R131, R131, R123, 0x1, P2 ;  /* 0x0000007b83837211 */ /* 0x000fe200010f0eff */
[----:B------:R5:W3:Y:S01]  /*30a0*/  LDG.E.U16 R142, desc[UR6][R126.64] ;  /* 0x000000067e8e7981 */ /* 0x000ae2000c1e1500 */
[----:B------:R-:W-:-:S03]  /*30b0*/  IMAD R187, R3, 0xa3, RZ ;  /* 0x000000a303bb7824 */ /* 0x000fc600078e02ff */
[----:B------:R5:W3:Y:S02]  /*30c0*/  LDG.E.U16 R144, desc[UR6][R128.64] ;  /* 0x0000000680907981 */ /* 0x000ae4000c1e1500 */
[----:B-----5:R-:W-:Y:S01]  /*30d0*/  IMAD R125, R150, 0x146, RZ ;  /* 0x00000146967d7824 */ /* 0x020fe200078e02ff */
[-C--:B------:R-:W-:Y:S01]  /*30e0*/  IADD3 R124, P0, R193, R122.reuse, RZ ;  /* 0x0000007ac17c7210 */ /* 0x080fe20007f1e0ff */
[----:B------:R-:W-:Y:S01]  /*30f0*/  IMAD R193, R154, 0x166, RZ ;  /* 0x000001669ac17824 */ /* 0x000fe200078e02ff */
[----:B------:R5:W3:Y:S01]  /*3100*/  LDG.E.U16 R146, desc[UR6][R130.64] ;  /* 0x0000000682927981 */ /* 0x000ae2000c1e1500 */
[----:B------:R-:W1:Y:S01]  /*3110*/  LDC R226, c[0x0][0x248] ;  /* 0x00009200ffe27b82 */ /* 0x000e620000000800 */
[----:B------:R-:W-:Y:S01]  /*3120*/  IMAD R127, R152, 0x156, RZ ;  /* 0x00000156987f7824 */ /* 0x000fe200078e02ff */
[-C--:B------:R-:W-:Y:S02]  /*3130*/  IADD3 R126, P1, R125, R122.reuse, RZ ;  /* 0x0000007a7d7e7210 */ /* 0x080fe40007f3e0ff */
[----:B------:R-:W-:Y:S01]  /*3140*/  LEA.HI.X.SX32 R125, R185, R123, 0x1, P0 ;  /* 0x0000007bb97d7211 */ /* 0x000fe200000f0eff */
[----:B------:R-:W-:Y:S01]  /*3150*/  IMAD R129, R3, 0xab, RZ ;  /* 0x000000ab03817824 */ /* 0x000fe200078e02ff */
[----:B------:R-:W-:-:S02]  /*3160*/  IADD3 R128, P2, R127, R122, RZ ;  /* 0x0000007a7f807210 */ /* 0x000fc40007f5e0ff */
[-C--:B------:R-:W-:Y:S01]  /*3170*/  LEA.HI.X.SX32 R127, R187, R123.reuse, 0x1, P1 ;  /* 0x0000007bbb7f7211 */ /* 0x080fe200008f0eff */
[----:B-----5:R-:W-:Y:S01]  /*3180*/  IMAD R131, R3, 0xb3, RZ ;  /* 0x000000b303837824 */ /* 0x020fe200078e02ff */
[----:B------:R-:W-:Y:S01]  /*3190*/  IADD3 R130, P0, R193, R122, RZ ;  /* 0x0000007ac1827210 */ /* 0x000fe20007f1e0ff */
[----:B------:R-:W-:Y:S01]  /*31a0*/  IMAD R193, R156, 0x176, RZ ;  /* 0x000001769cc17824 */ /* 0x000fe200078e02ff */
[----:B------:R5:W3:Y:S01]  /*31b0*/  LDG.E.U16 R148, desc[UR6][R124.64] ;  /* 0x000000067c947981 */ /* 0x000ae2000c1e1500 */
[----:B------:R-:W-:Y:S01]  /*31c0*/  IMAD R185, R3, 0xbb, RZ ;  /* 0x000000bb03b97824 */ /* 0x000fe200078e02ff */
[-C--:B------:R-:W-:Y:S02]  /*31d0*/  LEA.HI.X.SX32 R131, R131, R123.reuse, 0x1, P0 ;  /* 0x0000007b83837211 */ /* 0x080fe400000f0eff */
[----:B------:R-:W-:Y:S01]  /*31e0*/  LEA.HI.X.SX32 R129, R129, R123, 0x1, P2 ;  /* 0x0000007b81817211 */ /* 0x000fe200010f0eff */
[----:B------:R0:W3:Y:S01]  /*31f0*/  LDG.E.U16 R150, desc[UR6][R126.64] ;  /* 0x000000067e967981 */ /* 0x0000e2000c1e1500 */
[----:B------:R-:W-:-:S03]  /*3200*/  IMAD R187, R3, 0xc3, RZ ;  /* 0x000000c303bb7824 */ /* 0x000fc600078e02ff */
[----:B------:R0:W3:Y:S01]  /*3210*/  LDG.E.U16 R152, desc[UR6][R128.64] ;  /* 0x0000000680987981 */ /* 0x0000e2000c1e1500 */
[----:B-----5:R-:W-:Y:S01]  /*3220*/  IMAD R125, R158, 0x186, RZ ;  /* 0x000001869e7d7824 */ /* 0x020fe200078e02ff */
[-C--:B------:R-:W-:Y:S02]  /*3230*/  IADD3 R124, P0, R193, R122.reuse, RZ ;  /* 0x0000007ac17c7210 */ /* 0x080fe40007f1e0ff */
[----:B------:R-:W5:Y:S01]  /*3240*/  LDG.E.U16 R154, desc[UR6][R130.64] ;  /* 0x00000006829a7981 */ /* 0x000f62000c1e1500 */
[----:B0-----:R-:W-:Y:S01]  /*3250*/  IMAD R127, R160, 0x196, RZ ;  /* 0x00000196a07f7824 */ /* 0x001fe200078e02ff */
[-C--:B------:R-:W-:Y:S02]  /*3260*/  IADD3 R126, P1, R125, R122.reuse, RZ ;  /* 0x0000007a7d7e7210 */ /* 0x080fe40007f3e0ff */
[----:B------:R-:W-:Y:S01]  /*3270*/  LEA.HI.X.SX32 R125, R185, R123, 0x1, P0 ;  /* 0x0000007bb97d7211 */ /* 0x000fe200000f0eff */
[----:B------:R-:W-:Y:S01]  /*3280*/  IMAD R129, R3, 0xcb, RZ ;  /* 0x000000cb03817824 */ /* 0x000fe200078e02ff */
[----:B------:R-:W-:-:S02]  /*3290*/  IADD3 R128, P2, R127, R122, RZ ;  /* 0x0000007a7f807210 */ /* 0x000fc40007f5e0ff */
[-C--:B------:R-:W-:Y:S01]  /*32a0*/  LEA.HI.X.SX32 R127, R187, R123.reuse, 0x1, P1 ;  /* 0x0000007bbb7f7211 */ /* 0x080fe200008f0eff */
[----:B------:R0:W5:Y:S01]  /*32b0*/  LDG.E.U16 R156, desc[UR6][R124.64] ;  /* 0x000000067c9c7981 */ /* 0x000162000c1e1500 */
[----:B------:R-:W-:Y:S01]  /*32c0*/  IMAD R193, R162, 0x1a6, RZ ;  /* 0x000001a6a2c17824 */ /* 0x000fe200078e02ff */
[-C--:B------:R-:W-:Y:S02]  /*32d0*/  LEA.HI.X.SX32 R129, R129, R123.reuse, 0x1, P2 ;  /* 0x0000007b81817211 */ /* 0x080fe400010f0eff */
[----:B------:R1:W5:Y:S01]  /*32e0*/  LDG.E.U16 R158, desc[UR6][R126.64] ;  /* 0x000000067e9e7981 */ /* 0x000362000c1e1500 */
[----:B------:R-:W-:Y:S02]  /*32f0*/  IMAD R187, R3, 0xe3, RZ ;  /* 0x000000e303bb7824 */ /* 0x000fe400078e02ff */
[----:B0-----:R-:W-:Y:S01]  /*3300*/  IMAD R125, R166, 0x1c6, RZ ;  /* 0x000001c6a67d7824 */ /* 0x001fe200078e02ff */
[-C--:B------:R-:W-:Y:S01]  /*3310*/  IADD3 R130, P0, R193, R122.reuse, RZ ;  /* 0x0000007ac1827210 */ /* 0x080fe20007f1e0ff */
[----:B------:R-:W-:Y:S01]  /*3320*/  IMAD R131, R3, 0xd3, RZ ;  /* 0x000000d303837824 */ /* 0x000fe200078e02ff */
[----:B------:R0:W5:Y:S01]  /*3330*/  LDG.E.U16 R160, desc[UR6][R128.64] ;  /* 0x0000000680a07981 */ /* 0x000162000c1e1500 */
[----:B-1----:R-:W-:Y:S01]  /*3340*/  IMAD R127, R168, 0x1d6, RZ ;  /* 0x000001d6a87f7824 */ /* 0x002fe200078e02ff */
[-C--:B------:R-:W-:Y:S01]  /*3350*/  IADD3 R126, P1, R125, R122.reuse, RZ ;  /* 0x0000007a7d7e7210 */ /* 0x080fe20007f3e0ff */
[----:B------:R-:W-:Y:S01]  /*3360*/  IMAD R193, R164, 0x1b6, RZ ;  /* 0x000001b6a4c17824 */ /* 0x000fe200078e02ff */
[----:B------:R-:W-:Y:S01]  /*3370*/  LEA.HI.X.SX32 R131, R131, R123, 0x1, P0 ;  /* 0x0000007b83837211 */ /* 0x000fe200000f0eff */
[----:B------:R-:W-:Y:S01]  /*3380*/  IMAD R185, R3, 0xdb, RZ ;  /* 0x000000db03b97824 */ /* 0x000fe200078e02ff */
[----:B0-----:R-:W-:-:S03]  /*3390*/  IADD3 R128, P2, R127, R122, RZ ;  /* 0x0000007a7f807210 */ /* 0x001fc60007f5e0ff */
[----:B------:R0:W5:Y:S01]  /*33a0*/  LDG.E.U16 R162, desc[UR6][R130.64] ;  /* 0x0000000682a27981 */ /* 0x000162000c1e1500 */
[-C--:B------:R-:W-:Y:S02]  /*33b0*/  LEA.HI.X.SX32 R127, R187, R123.reuse, 0x1, P1 ;  /* 0x0000007bbb7f7211 */ /* 0x080fe400008f0eff */
[----:B------:R-:W1:Y:S01]  /*33c0*/  LDC R187, c[0x0][0x248] ;  /* 0x00009200ffbb7b82 */ /* 0x000e620000000800 */
[-C--:B------:R-:W-:Y:S01]  /*33d0*/  IADD3 R124, P0, R193, R122.reuse, RZ ;  /* 0x0000007ac17c7210 */ /* 0x080fe20007f1e0ff */
[----:B------:R-:W-:Y:S01]  /*33e0*/  IMAD R193, R170, 0x1e6, RZ ;  /* 0x000001e6aac17824 */ /* 0x000fe200078e02ff */
[----:B------:R-:W5:Y:S02]  /*33f0*/  LDG.E.U16 R166, desc[UR6][R126.64] ;  /* 0x000000067ea67981 */ /* 0x000f64000c1e1500 */
[-C--:B------:R-:W-:Y:S01]  /*3400*/  LEA.HI.X.SX32 R125, R185, R123.reuse, 0x1, P0 ;  /* 0x0000007bb97d7211 */ /* 0x080fe200000f0eff */
[----:B0-----:R-:W-:Y:S01]  /*3410*/  IMAD R131, R3, 0xf3, RZ ;  /* 0x000000f303837824 */ /* 0x001fe200078e02ff */
[----:B------:R-:W-:Y:S01]  /*3420*/  IADD3 R130, P0, R193, R122, RZ ;  /* 0x0000007ac1827210 */ /* 0x000fe20007f1e0ff */
[----:B------:R-:W0:Y:S01]  /*3430*/  LDC R185, c[0x0][0x248] ;  /* 0x00009200ffb97b82 */ /* 0x000e220000000800 */
[----:B------:R-:W-:Y:S01]  /*3440*/  IMAD R129, R3, 0xeb, RZ ;  /* 0x000000eb03817824 */ /* 0x000fe200078e02ff */
[----:B------:R1:W5:Y:S01]  /*3450*/  LDG.E.U16 R164, desc[UR6][R124.64] ;  /* 0x000000067ca47981 */ /* 0x000362000c1e1500 */
[----:B------:R-:W-:Y:S01]  /*3460*/  LEA.HI.X.SX32 R131, R131, R123, 0x1, P0 ;  /* 0x0000007b83837211 */ /* 0x000fe200000f0eff */
[----:B------:R-:W-:-:S02]  /*3470*/  IMAD R205, R188, 0x1f6, RZ ;  /* 0x000001f6bccd7824 */ /* 0x000fc400078e02ff */
[-C--:B------:R-:W-:Y:S02]  /*3480*/  LEA.HI.X.SX32 R129, R129, R123.reuse, 0x1, P2 ;  /* 0x0000007b81817211 */ /* 0x080fe400010f0eff */
[----:B------:R-:W4:Y:S01]  /*3490*/  LDC R193, c[0x0][0x248] ;  /* 0x00009200ffc17b82 */ /* 0x000f220000000800 */
[----:B------:R1:W5:Y:S01]  /*34a0*/  LDG.E.U16 R170, desc[UR6][R130.64] ;  /* 0x0000000682aa7981 */ /* 0x000362000c1e1500 */
[----:B------:R-:W-:Y:S02]  /*34b0*/  IMAD R203, R178, 0x128, RZ ;  /* 0x00000128b2cb7824 */ /* 0x000fe400078e02ff */
[----:B-1----:R-:W-:Y:S01]  /*34c0*/  IMAD R125, R3, 0xfb, RZ ;  /* 0x000000fb037d7824 */ /* 0x002fe200078e02ff */
[-C--:B------:R-:W-:Y:S01]  /*34d0*/  IADD3 R124, P2, R205, R122.reuse, RZ ;  /* 0x0000007acd7c7210 */ /* 0x080fe20007f5e0ff */
[----:B------:R-:W-:Y:S01]  /*34e0*/  IMAD R201, R176, 0x108, RZ ;  /* 0x00000108b0c97824 */ /* 0x000fe200078e02ff */
[----:B------:R1:W5:Y:S01]  /*34f0*/  LDG.E.U16 R168, desc[UR6][R128.64] ;  /* 0x0000000680a87981 */ /* 0x000362000c1e1500 */
[----:B------:R-:W-:Y:S01]  /*3500*/  IMAD R131, R182, 0x138, RZ ;  /* 0x00000138b6837824 */ /* 0x000fe200078e02ff */
[-C--:B------:R-:W-:Y:S01]  /*3510*/  LEA.HI.X.SX32 R125, R125, R123.reuse, 0x1, P2 ;  /* 0x0000007b7d7d7211 */ /* 0x080fe200010f0eff */
[----:B------:R-:W-:Y:S01]  /*3520*/  IMAD R188, R3, 0x9c, RZ ;  /* 0x0000009c03bc7824 */ /* 0x000fe200078e02ff */
[-C--:B------:R-:W-:Y:S01]  /*3530*/  IADD3 R126, P0, R201, R122.reuse, RZ ;  /* 0x0000007ac97e7210 */ /* 0x080fe20007f1e0ff */
[----:B------:R-:W-:Y:S01]  /*3540*/  IMAD R187, R187, 0x188, RZ ;  /* 0x00000188bbbb7824 */ /* 0x000fe200078e02ff */
[-C--:B------:R-:W-:Y:S01]  /*3550*/  IADD3 R130, P2, R131, R122.reuse, RZ ;  /* 0x0000007a83827210 */ /* 0x080fe20007f5e0ff */
[----:B------:R-:W4:Y:S01]  /*3560*/  LDC R201, c[0x0][0x248] ;  /* 0x00009200ffc97b82 */ /* 0x000f220000000800 */
[----:B-1----:R-:W-:Y:S01]  /*3570*/  IADD3 R128, P1, R203, R122, RZ ;  /* 0x0000007acb807210 */ /* 0x002fe20007f3e0ff */
[----:B------:R-:W-:Y:S01]  /*3580*/  IMAD R203, R184, 0x148, RZ ;  /* 0x00000148b8cb7824 */ /* 0x000fe200078e02ff */
[----:B------:R-:W-:-:S02]  /*3590*/  LEA.HI.X.SX32 R131, R188, R123, 0x1, P2 ;  /* 0x0000007bbc837211 */ /* 0x000fc400010f0eff */
[-C--:B------:R-:W-:Y:S02]  /*35a0*/  LEA.HI.X.SX32 R129, R172, R123.reuse, 0x1, P1 ;  /* 0x0000007bac817211 */ /* 0x080fe400008f0eff */
[----:B------:R1:W5:Y:S01]  /*35b0*/  LDG.E.U16 R172, desc[UR6][R124.64] ;  /* 0x000000067cac7981 */ /* 0x000362000c1e1500 */
[----:B------:R-:W-:Y:S01]  /*35c0*/  LEA.HI.X.SX32 R127, R174, R123, 0x1, P0 ;  /* 0x0000007bae7f7211 */ /* 0x000fe200000f0eff */
[----:B0-----:R-:W-:Y:S02]  /*35d0*/  IMAD R185, R185, 0x168, RZ ;  /* 0x00000168b9b97824 */ /* 0x001fe400078e02ff */
[----:B------:R0:W5:Y:S04]  /*35e0*/  LDG.E.U16 R178, desc[UR6][R130.64] ;  /* 0x0000000682b27981 */ /* 0x000168000c1e1500 */
[----:B------:R0:W5:Y:S01]  /*35f0*/  LDG.E.U16 R174, desc[UR6][R126.64] ;  /* 0x000000067eae7981 */ /* 0x000162000c1e1500 */
[----:B-1----:R-:W-:-:S03]  /*3600*/  IADD3 R124, P2, R187, R122, RZ ;  /* 0x0000007abb7c7210 */ /* 0x002fc60007f5e0ff */
[----:B------:R1:W5:Y:S01]  /*3610*/  LDG.E.U16 R176, desc[UR6][R128.64] ;  /* 0x0000000680b07981 */ /* 0x000362000c1e1500 */
[-C--:B------:R-:W-:Y:S02]  /*3620*/  LEA.HI.X.SX32 R125, R181, R123.reuse, 0x1, P2 ;  /* 0x0000007bb57d7211 */ /* 0x080fe400010f0eff */
[-C--:B0-----:R-:W-:Y:S01]  /*3630*/  IADD3 R130, P0, R203, R122.reuse, RZ ;  /* 0x0000007acb827210 */ /* 0x081fe20007f1e0ff */
[----:B------:R-:W0:Y:S01]  /*3640*/  LDC R181, c[0x0][0x248] ;  /* 0x00009200ffb57b82 */ /* 0x000e220000000800 */
[----:B------:R-:W-:Y:S02]  /*3650*/  IMAD R127, R186, 0x178, RZ ;  /* 0x00000178ba7f7824 */ /* 0x000fe400078e02ff */
[-C--:B------:R-:W-:Y:S01]  /*3660*/  LEA.HI.X.SX32 R131, R179, R123.reuse, 0x1, P0 ;  /* 0x0000007bb3837211 */ /* 0x080fe200000f0eff */
[----:B------:R-:W-:Y:S01]  /*3670*/  IMAD R184, R3, 0xbc, RZ ;  /* 0x000000bc03b87824 */ /* 0x000fe200078e02ff */
[-C--:B-1----:R-:W-:Y:S01]  /*3680*/  IADD3 R128, P1, R185, R122.reuse, RZ ;  /* 0x0000007ab9807210 */ /* 0x082fe20007f3e0ff */
[----:B----4-:R-:W-:Y:S01]  /*3690*/  IMAD R193, R193, 0x1a8, RZ ;  /* 0x000001a8c1c17824 */ /* 0x010fe200078e02ff */
[----:B------:R-:W-:Y:S01]  /*36a0*/  IADD3 R126, P0, R127, R122, RZ ;  /* 0x0000007a7f7e7210 */ /* 0x000fe20007f1e0ff */
[----:B------:R-:W-:Y:S01]  /*36b0*/  IMAD R179, R196, 0x1b8, RZ ;  /* 0x000001b8c4b37824 */ /* 0x000fe200078e02ff */
[-C--:B------:R-:W-:Y:S01]  /*36c0*/  LEA.HI.X.SX32 R129, R180, R123.reuse, 0x1, P1 ;  /* 0x0000007bb4817211 */ /* 0x080fe200008f0eff */
[----:B------:R-:W1:Y:S01]  /*36d0*/  LDC R196, c[0x0][0x248] ;  /* 0x00009200ffc47b82 */ /* 0x000e620000000800 */
[----:B------:R4:W5:Y:S01]  /*36e0*/  LDG.E.U16 R180, desc[UR6][R130.64] ;  /* 0x0000000682b47981 */ /* 0x000962000c1e1500 */
[----:B------:R-:W-:Y:S01]  /*36f0*/  LEA.HI.X.SX32 R127, R184, R123, 0x1, P0 ;  /* 0x0000007bb87f7211 */ /* 0x000fe200000f0eff */
[----:B------:R-:W-:-:S02]  /*3700*/  IMAD R187, R3, 0xdc, RZ ;  /* 0x000000dc03bb7824 */ /* 0x000fc400078e02ff */
[----:B------:R4:W5:Y:S01]  /*3710*/  LDG.E.U16 R185, desc[UR6][R124.64] ;  /* 0x000000067cb97981 */ /* 0x000962000c1e1500 */
[----:B------:R-:W-:-:S03]  /*3720*/  IMAD R201, R201, 0x1e8, RZ ;  /* 0x000001e8c9c97824 */ /* 0x000fc600078e02ff */
[----:B------:R4:W5:Y:S02]  /*3730*/  LDG.E.U16 R182, desc[UR6][R128.64] ;  /* 0x0000000680b67981 */ /* 0x000964000c1e1500 */
[----:B----4-:R-:W-:Y:S01]  /*3740*/  IADD3 R130, P1, R193, R122, RZ ;  /* 0x0000007ac1827210 */ /* 0x010fe20007f3e0ff */
[----:B------:R-:W-:-:S03]  /*3750*/  IMAD R193, R198, 0x1c8, RZ ;  /* 0x000001c8c6c17824 */ /* 0x000fc600078e02ff */
[-C--:B------:R-:W-:Y:S02]  /*3760*/  LEA.HI.X.SX32 R131, R183, R123.reuse, 0x1, P1 ;  /* 0x0000007bb7837211 */ /* 0x080fe400008f0eff */
[----:B------:R4:W5:Y:S01]  /*3770*/  LDG.E.U16 R183, desc[UR6][R126.64] ;  /* 0x000000067eb77981 */ /* 0x000962000c1e1500 */
[-C--:B------:R-:W-:Y:S01]  /*3780*/  IADD3 R124, P0, R179, R122.reuse, RZ ;  /* 0x0000007ab37c7210 */ /* 0x080fe20007f1e0ff */
[----:B------:R-:W-:Y:S01]  /*3790*/  IMAD R179, R3, 0x8c, RZ ;  /* 0x0000008c03b37824 */ /* 0x000fe200078e02ff */
[-C--:B------:R-:W-:Y:S01]  /*37a0*/  IADD3 R128, P2, R201, R122.reuse, RZ ;  /* 0x0000007ac9807210 */ /* 0x080fe20007f5e0ff */
[----:B------:R0:W5:Y:S01]  /*37b0*/  LDG.E.U16 R186, desc[UR6][R130.64] ;  /* 0x0000000682ba7981 */ /* 0x000162000c1e1500 */
[----:B------:R-:W-:Y:S01]  /*37c0*/  LEA.HI.X.SX32 R125, R187, R123, 0x1, P0 ;  /* 0x0000007bbb7d7211 */ /* 0x000fe200000f0eff */
[----:B----4-:R-:W-:Y:S01]  /*37d0*/  IMAD R127, R192, 0x118, RZ ;  /* 0x00000118c07f7824 */ /* 0x010fe200078e02ff */
[----:B------:R-:W-:Y:S01]  /*37e0*/  IADD3 R126, P1, R193, R122, RZ ;  /* 0x0000007ac17e7210 */ /* 0x000fe20007f3e0ff */
[----:B0-----:R-:W-:-:S03]  /*37f0*/  IMAD R201, R181, 0x158, RZ ;  /* 0x00000158b5c97824 */ /* 0x001fc600078e02ff */
[----:B------:R-:W-:Y:S02]  /*3800*/  IADD3 R130, P0, R127, R122, RZ ;  /* 0x0000007a7f827210 */ /* 0x000fe40007f1e0ff */
[-C--:B------:R-:W-:Y:S02]  /*3810*/  LEA.HI.X.SX32 R129, R189, R123.reuse, 0x1, P2 ;  /* 0x0000007bbd817211 */ /* 0x080fe400010f0eff */
[-C--:B------:R-:W-:Y:S01]  /*3820*/  LEA.HI.X.SX32 R131, R179, R123.reuse, 0x1, P0 ;  /* 0x0000007bb3837211 */ /* 0x080fe200000f0eff */
[----:B------:R0:W4:Y:S01]  /*3830*/  LDG.E.U16 R189, desc[UR6][R124.64] ;  /* 0x000000067cbd7981 */ /* 0x000122000c1e1500 */
[----:B------:R-:W-:Y:S01]  /*3840*/  LEA.HI.X.SX32 R127, R190, R123, 0x1, P1 ;  /* 0x0000007bbe7f7211 */ /* 0x000fe200008f0eff */
[C---:B------:R-:W-:Y:S02]  /*3850*/  IMAD R207, R3.reuse, 0xac, RZ ;  /* 0x000000ac03cf7824 */ /* 0x040fe400078e02ff */
[----:B------:R1:W4:Y:S01]  /*3860*/  LDG.E.U16 R193, desc[UR6][R130.64] ;  /* 0x0000000682c17981 */ /* 0x000322000c1e1500 */
[----:B------:R-:W-:-:S03]  /*3870*/  IMAD R205, R3, 0xcc, RZ ;  /* 0x000000cc03cd7824 */ /* 0x000fc600078e02ff */
[----:B------:R2:W4:Y:S01]  /*3880*/  LDG.E.U16 R190, desc[UR6][R126.64] ;  /* 0x000000067ebe7981 */ /* 0x000522000c1e1500 */
[----:B0-----:R-:W-:Y:S01]  /*3890*/  IMAD R125, R194, 0x198, RZ ;  /* 0x00000198c27d7824 */ /* 0x001fe200078e02ff */
[-C--:B------:R-:W-:Y:S02]  /*38a0*/  IADD3 R124, P0, R201, R122.reuse, RZ ;  /* 0x0000007ac97c7210 */ /* 0x080fe40007f1e0ff */
[----:B------:R0:W4:Y:S01]  /*38b0*/  LDG.E.U16 R192, desc[UR6][R128.64] ;  /* 0x0000000680c07981 */ /* 0x000122000c1e1500 */
[----:B-1----:R-:W-:Y:S02]  /*38c0*/  IMAD R131, R196, 0x1f8, RZ ;  /* 0x000001f8c4837824 */ /* 0x002fe400078e02ff */
[----:B--2---:R-:W-:Y:S01]  /*38d0*/  IMAD R127, R200, 0x1d8, RZ ;  /* 0x000001d8c87f7824 */ /* 0x004fe200078e02ff */
[-C--:B------:R-:W-:Y:S02]  /*38e0*/  IADD3 R126, P1, R125, R122.reuse, RZ ;  /* 0x0000007a7d7e7210 */ /* 0x080fe40007f3e0ff */
[-C--:B------:R-:W-:Y:S01]  /*38f0*/  LEA.HI.X.SX32 R125, R207, R123.reuse, 0x1, P0 ;  /* 0x0000007bcf7d7211 */ /* 0x080fe200000f0eff */
[----:B------:R-:W-:Y:S01]  /*3900*/  IMAD R194, R3, 0xfc, RZ ;  /* 0x000000fc03c27824 */ /* 0x000fe200078e02ff */
[-C--:B------:R-:W-:Y:S01]  /*3910*/  IADD3 R130, P0, R131, R122.reuse, RZ ;  /* 0x0000007a83827210 */ /* 0x080fe20007f1e0ff */
[----:B------:R-:W-:Y:S01]  /*3920*/  IMAD R233, R204, 0x10a, RZ ;  /* 0x0000010acce97824 */ /* 0x000fe200078e02ff */
[----:B0-----:R-:W-:Y:S01]  /*3930*/  IADD3 R128, P2, R127, R122, RZ ;  /* 0x0000007a7f807210 */ /* 0x001fe20007f5e0ff */
[----:B------:R-:W-:Y:S01]  /*3940*/  IMAD R181, R3, 0xec, RZ ;  /* 0x000000ec03b57824 */ /* 0x000fe200078e02ff */
[-C--:B------:R-:W-:Y:S01]  /*3950*/  LEA.HI.X.SX32 R127, R205, R123.reuse, 0x1, P1 ;  /* 0x0000007bcd7f7211 */ /* 0x080fe200008f0eff */
[----:B------:R0:W2:Y:S01]  /*3960*/  LDG.E.U16 R196, desc[UR6][R124.64] ;  /* 0x000000067cc47981 */ /* 0x0000a2000c1e1500 */
[-C--:B------:R-:W-:Y:S01]  /*3970*/  LEA.HI.X.SX32 R131, R194, R123.reuse, 0x1, P0 ;  /* 0x0000007bc2837211 */ /* 0x080fe200000f0eff */
[----:B------:R-:W-:Y:S01]  /*3980*/  IMAD R203, R3, 0x85, RZ ;  /* 0x0000008503cb7824 */ /* 0x000fe200078e02ff */
[----:B------:R-:W-:Y:S01]  /*3990*/  LEA.HI.X.SX32 R129, R181, R123, 0x1, P2 ;  /* 0x0000007bb5817211 */ /* 0x000fe200010f0eff */
[----:B------:R1:W2:Y:S01]  /*39a0*/  LDG.E.U16 R198, desc[UR6][R126.64] ;  /* 0x000000067ec67981 */ /* 0x0002a2000c1e1500 */
[----:B------:R-:W-:-:S03]  /*39b0*/  IMAD R231, R3, 0x8d, RZ ;  /* 0x0000008d03e77824 */ /* 0x000fc600078e02ff */
[----:B------:R1:W2:Y:S01]  /*39c0*/  LDG.E.U16 R201, desc[UR6][R130.64] ;  /* 0x0000000682c97981 */ /* 0x0002a2000c1e1500 */
[----:B0-----:R-:W-:Y:S01]  /*39d0*/  IMAD R125, R206, 0x11a, RZ ;  /* 0x0000011ace7d7824 */ /* 0x001fe200078e02ff */
[-C--:B------:R-:W-:Y:S01]  /*39e0*/  IADD3 R124, P0, R233, R122.reuse, RZ ;  /* 0x0000007ae97c7210 */ /* 0x080fe20007f1e0ff */
[----:B------:R-:W-:Y:S01]  /*39f0*/  IMAD R233, R210, 0x13a, RZ ;  /* 0x0000013ad2e97824 */ /* 0x000fe200078e02ff */
[----:B------:R0:W2:Y:S01]  /*3a00*/  LDG.E.U16 R200, desc[UR6][R128.64] ;  /* 0x0000000680c87981 */ /* 0x0000a2000c1e1500 */
[----:B-1----:R-:W-:Y:S01]  /*3a10*/  IMAD R127, R208, 0x12a, RZ ;  /* 0x0000012ad07f7824 */ /* 0x002fe200078e02ff */
[-C--:B------:R-:W-:Y:S02]  /*3a20*/  IADD3 R126, P1, R125, R122.reuse, RZ ;  /* 0x0000007a7d7e7210 */ /* 0x080fe40007f3e0ff */
[----:B------:R-:W-:Y:S01]  /*3a30*/  LEA.HI.X.SX32 R125, R203, R123, 0x1, P0 ;  /* 0x0000007bcb7d7211 */ /* 0x000fe200000f0eff */
[----:B------:R-:W-:Y:S01]  /*3a40*/  IMAD R131, R3, 0x9d, RZ ;  /* 0x0000009d03837824 */ /* 0x000fe200078e02ff */
[----:B------:R-:W-:Y:S01]  /*3a50*/  IADD3 R130, P0, R233, R122, RZ ;  /* 0x0000007ae9827210 */ /* 0x000fe20007f1e0ff */
[----:B------:R-:W-:-:S02]  /*3a60*/  IMAD R235, R212, 0x14a, RZ ;  /* 0x0000014ad4eb7824 */ /* 0x000fc400078e02ff */
[----:B------:R1:W2:Y:S01]  /*3a70*/  LDG.E.U16 R203, desc[UR6][R124.64] ;  /* 0x000000067ccb7981 */ /* 0x0002a2000c1e1500 */
[-C--:B0-----:R-:W-:Y:S02]  /*3a80*/  IADD3 R128, P2, R127, R122.reuse, RZ ;  /* 0x0000007a7f807210 */ /* 0x081fe40007f5e0ff */
[-C--:B------:R-:W-:Y:S01]  /*3a90*/  LEA.HI.X.SX32 R127, R231, R123.reuse, 0x1, P1 ;  /* 0x0000007be77f7211 */ /* 0x080fe200008f0eff */
[----:B------:R-:W-:Y:S01]  /*3aa0*/  IMAD R231, R3, 0xa5, RZ ;  /* 0x000000a503e77824 */ /* 0x000fe200078e02ff */
[-C--:B------:R-:W-:Y:S01]  /*3ab0*/  LEA.HI.X.SX32 R131, R131, R123.reuse, 0x1, P0 ;  /* 0x0000007b83837211 */ /* 0x080fe200000f0eff */
[----:B------:R-:W-:Y:S02]  /*3ac0*/  IMAD R129, R3, 0x95, RZ ;  /* 0x0000009503817824 */ /* 0x000fe400078e02ff */
[----:B------:R0:W2:Y:S01]  /*3ad0*/  LDG.E.U16 R204, desc[UR6][R126.64] ;  /* 0x000000067ecc7981 */ /* 0x0000a2000c1e1500 */
[----:B-1----:R-:W-:Y:S01]  /*3ae0*/  IMAD R125, R214, 0x15a, RZ ;  /* 0x0000015ad67d7824 */ /* 0x002fe200078e02ff */
[----:B------:R-:W-:Y:S01]  /*3af0*/  IADD3 R124, P0, R235, R122, RZ ;  /* 0x0000007aeb7c7210 */ /* 0x000fe20007f1e0ff */
[----:B------:R-:W-:Y:S01]  /*3b00*/  IMAD R235, R220, 0x17a, RZ ;  /* 0x0000017adceb7824 */ /* 0x000fe200078e02ff */
[----:B------:R1:W2:Y:S01]  /*3b10*/  LDG.E.U16 R208, desc[UR6][R130.64] ;  /* 0x0000000682d07981 */ /* 0x0002a2000c1e1500 */
[----:B------:R-:W-:-:S02]  /*3b20*/  LEA.HI.X.SX32 R129, R129, R123, 0x1, P2 ;  /* 0x0000007b81817211 */ /* 0x000fc400010f0eff */
[-C--:B0-----:R-:W-:Y:S01]  /*3b30*/  IADD3 R126, P1, R125, R122.reuse, RZ ;  /* 0x0000007a7d7e7210 */ /* 0x081fe20007f3e0ff */
[----:B------:R-:W-:Y:S01]  /*3b40*/  IMAD R127, R216, 0x16a, RZ ;  /* 0x0000016ad87f7824 */ /* 0x000fe200078e02ff */
[----:B------:R-:W-:Y:S01]  /*3b50*/  LEA.HI.X.SX32 R125, R231, R123, 0x1, P0 ;  /* 0x0000007be77d7211 */ /* 0x000fe200000f0eff */
[----:B------:R-:W-:Y:S01]  /*3b60*/  IMAD R233, R3, 0xad, RZ ;  /* 0x000000ad03e97824 */ /* 0x000fe200078e02ff */
[----:B------:R0:W2:Y:S01]  /*3b70*/  LDG.E.U16 R206, desc[UR6][R128.64] ;  /* 0x0000000680ce7981 */ /* 0x0000a2000c1e1500 */
[----:B-1----:R-:W-:Y:S02]  /*3b80*/  IADD3 R130, P0, R235, R122, RZ ;  /* 0x0000007aeb827210 */ /* 0x002fe40007f1e0ff */
[----:B------:R-:W1:Y:S01]  /*3b90*/  LDC R235, c[0x0][0x248] ;  /* 0x00009200ffeb7b82 */ /* 0x000e620000000800 */
[----:B------:R-:W-:Y:S01]  /*3ba0*/  IMAD R131, R3, 0xbd, RZ ;  /* 0x000000bd03837824 */ /* 0x000fe200078e02ff */
[----:B------:R0:W2:Y:S01]  /*3bb0*/  LDG.E.U16 R210, desc[UR6][R124.64] ;  /* 0x000000067cd27981 */ /* 0x0000a2000c1e1500 */
[----:B------:R-:W-:-:S02]  /*3bc0*/  IMAD R237, R222, 0x18a, RZ ;  /* 0x0000018adeed7824 */ /* 0x000fc400078e02ff */
[----:B0-----:R-:W-:Y:S01]  /*3bd0*/  IMAD R129, R3, 0xb5, RZ ;  /* 0x000000b503817824 */ /* 0x001fe200078e02ff */
[-C--:B------:R-:W-:Y:S02]  /*3be0*/  IADD3 R128, P2, R127, R122.reuse, RZ ;  /* 0x0000007a7f807210 */ /* 0x080fe40007f5e0ff */
[-C--:B------:R-:W-:Y:S01]  /*3bf0*/  LEA.HI.X.SX32 R127, R233, R123.reuse, 0x1, P1 ;  /* 0x0000007be97f7211 */ /* 0x080fe200008f0eff */
[----:B------:R-:W-:Y:S01]  /*3c00*/  IMAD R231, R3, 0xc5, RZ ;  /* 0x000000c503e77824 */ /* 0x000fe200078e02ff */
[-C--:B------:R-:W-:Y:S01]  /*3c10*/  LEA.HI.X.SX32 R131, R131, R123.reuse, 0x1, P0 ;  /* 0x0000007b83837211 */ /* 0x080fe200000f0eff */
[----:B------:R-:W-:Y:S01]  /*3c20*/  IMAD R125, R224, 0x19a, RZ ;  /* 0x0000019ae07d7824 */ /* 0x000fe200078e02ff */
[----:B------:R-:W-:Y:S01]  /*3c30*/  IADD3 R124, P0, R237, R122, RZ ;  /* 0x0000007aed7c7210 */ /* 0x000fe20007f1e0ff */
[----:B------:R-:W-:Y:S01]  /*3c40*/  IMAD R237, R218, 0x1ba, RZ ;  /* 0x000001badaed7824 */ /* 0x000fe200078e02ff */
[----:B------:R-:W-:Y:S01]  /*3c50*/  LEA.HI.X.SX32 R129, R129, R123, 0x1, P2 ;  /* 0x0000007b81817211 */ /* 0x000fe200010f0eff */
[----:B------:R0:W2:Y:S01]  /*3c60*/  LDG.E.U16 R212, desc[UR6][R126.64] ;  /* 0x000000067ed47981 */ /* 0x0000a2000c1e1500 */
[----:B------:R-:W-:-:S03]  /*3c70*/  IMAD R233, R3, 0xcd, RZ ;  /* 0x000000cd03e97824 */ /* 0x000fc600078e02ff */
[----:B------:R0:W2:Y:S04]  /*3c80*/  LDG.E.U16 R216, desc[UR6][R130.64] ;  /* 0x0000000682d87981 */ /* 0x0000a8000c1e1500 */
[----:B------:R0:W2:Y:S02]  /*3c90*/  LDG.E.U16 R214, desc[UR6][R128.64] ;  /* 0x0000000680d67981 */ /* 0x0000a4000c1e1500 */
[----:B0-----:R-:W-:Y:S01]  /*3ca0*/  IMAD R127, R228, 0x1aa, RZ ;  /* 0x000001aae47f7824 */ /* 0x001fe200078e02ff */
[-C--:B------:R-:W-:Y:S02]  /*3cb0*/  IADD3 R126, P1, R125, R122.reuse, RZ ;  /* 0x0000007a7d7e7210 */ /* 0x080fe40007f3e0ff */
[----:B------:R-:W-:Y:S01]  /*3cc0*/  LEA.HI.X.SX32 R125, R231, R123, 0x1, P0 ;  /* 0x0000007be77d7211 */ /* 0x000fe200000f0eff */
[----:B------:R-:W-:Y:S01]  /*3cd0*/  IMAD R131, R3, 0xdd, RZ ;  /* 0x000000dd03837824 */ /* 0x000fe200078e02ff */
[----:B------:R-:W-:Y:S01]  /*3ce0*/  IADD3 R130, P0, R237, R122, RZ ;  /* 0x0000007aed827210 */ /* 0x000fe20007f1e0ff */
[----:B------:R-:W-:-:S02]  /*3cf0*/  IMAD R237, R230, 0x1ca, RZ ;  /* 0x000001cae6ed7824 */ /* 0x000fc400078e02ff */
[----:B------:R-:W-:Y:S01]  /*3d00*/  IMAD R129, R3, 0xd5, RZ ;  /* 0x000000d503817824 */ /* 0x000fe200078e02ff */
[-C--:B------:R-:W-:Y:S01]  /*3d10*/  IADD3 R128, P2, R127, R122.reuse, RZ ;  /* 0x0000007a7f807210 */ /* 0x080fe20007f5e0ff */
[----:B------:R0:W2:Y:S01]  /*3d20*/  LDG.E.U16 R218, desc[UR6][R124.64] ;  /* 0x000000067cda7981 */ /* 0x0000a2000c1e1500 */
[-C--:B------:R-:W-:Y:S01]  /*3d30*/  LEA.HI.X.SX32 R131, R131, R123.reuse, 0x1, P0 ;  /* 0x0000007b83837211 */ /* 0x080fe200000f0eff */
[----:B------:R-:W-:Y:S01]  /*3d40*/  IMAD R231, R3, 0xe5, RZ ;  /* 0x000000e503e77824 */ /* 0x000fe200078e02ff */
[-C--:B------:R-:W-:Y:S01]  /*3d50*/  LEA.HI.X.SX32 R127, R233, R123.reuse, 0x1, P1 ;  /* 0x0000007be97f7211 */ /* 0x080fe200008f0eff */
[----:B------:R-:W-:Y:S01]  /*3d60*/  IMAD R239, R234, 0x1da, RZ ;  /* 0x000001daeaef7824 */ /* 0x000fe200078e02ff */
[----:B------:R-:W-:Y:S01]  /*3d70*/  LEA.HI.X.SX32 R129, R129, R123, 0x1, P2 ;  /* 0x0000007b81817211 */ /* 0x000fe200010f0eff */
[----:B-1----:R-:W-:Y:S01]  /*3d80*/  IMAD R241, R235, 0x1ea, RZ ;  /* 0x000001eaebf17824 */ /* 0x002fe200078e02ff */
[----:B------:R1:W2:Y:S01]  /*3d90*/  LDG.E.U16 R224, desc[UR6][R130.64] ;  /* 0x0000000682e07981 */ /* 0x0002a2000c1e1500 */
[----:B0-----:R-:W-:Y:S01]  /*3da0*/  IADD3 R124, P0, R237, R122, RZ ;  /* 0x0000007aed7c7210 */ /* 0x001fe20007f1e0ff */
[----:B------:R-:W-:-:S02]  /*3db0*/  IMAD R237, R226, 0x1fa, RZ ;  /* 0x000001fae2ed7824 */ /* 0x000fc400078e02ff */
[----:B------:R0:W2:Y:S01]  /*3dc0*/  LDG.E.U16 R220, desc[UR6][R126.64] ;  /* 0x000000067edc7981 */ /* 0x0000a2000c1e1500 */
[----:B------:R-:W-:Y:S01]  /*3dd0*/  IMAD R233, R3, 0xed, RZ ;  /* 0x000000ed03e97824 */ /* 0x000fe200078e02ff */
[----:B------:R-:W-:Y:S01]  /*3de0*/  LEA.HI.X.SX32 R125, R231, R123, 0x1, P0 ;  /* 0x0000007be77d7211 */ /* 0x000fe200000f0eff */
[C---:B------:R-:W-:Y:S01]  /*3df0*/  IMAD R235, R3.reuse, 0xf5, RZ ;  /* 0x000000f503eb7824 */ /* 0x040fe200078e02ff */
[----:B------:R3:W2:Y:S01]  /*3e00*/  LDG.E.U16 R222, desc[UR6][R128.64] ;  /* 0x0000000680de7981 */ /* 0x0006a2000c1e1500 */
[----:B-1----:R-:W-:Y:S01]  /*3e10*/  IMAD R131, R3, 0xfd, RZ ;  /* 0x000000fd03837824 */ /* 0x002fe200078e02ff */
[-C--:B------:R-:W-:Y:S02]  /*3e20*/  IADD3 R130, P0, R237, R122.reuse, RZ ;  /* 0x0000007aed827210 */ /* 0x080fe40007f1e0ff */
[----:B------:R1:W2:Y:S01]  /*3e30*/  LDG.E.U16 R226, desc[UR6][R124.64] ;  /* 0x000000067ce27981 */ /* 0x0002a2000c1e1500 */
[-C--:B0-----:R-:W-:Y:S02]  /*3e40*/  IADD3 R126, P1, R239, R122.reuse, RZ ;  /* 0x0000007aef7e7210 */ /* 0x081fe40007f3e0ff */
[----:B---3--:R-:W-:-:S02]  /*3e50*/  IADD3 R128, P2, R241, R122, RZ ;  /* 0x0000007af1807210 */ /* 0x008fc40007f5e0ff */
[-C--:B------:R-:W-:Y:S02]  /*3e60*/  LEA.HI.X.SX32 R127, R233, R123.reuse, 0x1, P1 ;  /* 0x0000007be97f7211 */ /* 0x080fe400008f0eff */
[-C--:B------:R-:W-:Y:S02]  /*3e70*/  LEA.HI.X.SX32 R129, R235, R123.reuse, 0x1, P2 ;  /* 0x0000007beb817211 */ /* 0x080fe400010f0eff */
[----:B------:R-:W-:Y:S01]  /*3e80*/  LEA.HI.X.SX32 R131, R131, R123, 0x1, P0 ;  /* 0x0000007b83837211 */ /* 0x000fe200000f0eff */
[----:B------:R0:W3:Y:S01]  /*3e90*/  LDG.E.U16 R228, desc[UR6][R126.64] ;  /* 0x000000067ee47981 */ /* 0x0000e2000c1e1500 */
[----:B------:R-:W-:-:S03]  /*3ea0*/  IMAD R237, R3, 0xe, RZ ;  /* 0x0000000e03ed7824 */ /* 0x000fc600078e02ff */
[----:B------:R0:W3:Y:S01]  /*3eb0*/  LDG.E.U16 R230, desc[UR6][R128.64] ;  /* 0x0000000680e67981 */ /* 0x0000e2000c1e1500 */
[----:B-1----:R-:W-:-:S03]  /*3ec0*/  IADD3 R124, P0, R191, R122, RZ ;  /* 0x0000007abf7c7210 */ /* 0x002fc60007f1e0ff */
[----:B------:R1:W3:Y:S01]  /*3ed0*/  LDG.E.U16 R231, desc[UR6][R130.64] ;  /* 0x0000000682e77981 */ /* 0x0002e2000c1e1500 */
[----:B------:R-:W-:Y:S01]  /*3ee0*/  IMAD R235, R3, 0x1e, RZ ;  /* 0x0000001e03eb7824 */ /* 0x000fe200078e02ff */
[-C--:B------:R-:W-:Y:S01]  /*3ef0*/  LEA.HI.X.SX32 R125, R237, R123.reuse, 0x1, P0 ;  /* 0x0000007bed7d7211 */ /* 0x080fe200000f0eff */
[----:B------:R-:W-:Y:S01]  /*3f00*/  IMAD R233, R3, 0x2e, RZ ;  /* 0x0000002e03e97824 */ /* 0x000fe200078e02ff */
[-C--:B0-----:R-:W-:Y:S02]  /*3f10*/  IADD3 R126, P1, R195, R122.reuse, RZ ;  /* 0x0000007ac37e7210 */ /* 0x081fe40007f3e0ff */
[-C--:B------:R-:W-:Y:S01]  /*3f20*/  IADD3 R128, P2, R197, R122.reuse, RZ ;  /* 0x0000007ac5807210 */ /* 0x080fe20007f5e0ff */
[----:B------:R-:W-:Y:S01]  /*3f30*/  IMAD R197, R3, 0x3e, RZ ;  /* 0x0000003e03c57824 */ /* 0x000fe200078e02ff */
[----:B-1----:R-:W-:Y:S01]  /*3f40*/  IADD3 R130, P0, R199, R122, RZ ;  /* 0x0000007ac7827210 */ /* 0x002fe20007f1e0ff */
[----:B------:R-:W3:Y:S01]  /*3f50*/  LDG.E.U16 R195, desc[UR6][R124.64] ;  /* 0x000000067cc37981 */ /* 0x000ee2000c1e1500 */
[----:B------:R-:W-:-:S02]  /*3f60*/  LEA.HI.X.SX32 R127, R235, R123, 0x1, P1 ;  /* 0x0000007beb7f7211 */ /* 0x000fc400008f0eff */
[-C--:B------:R-:W-:Y:S02]  /*3f70*/  LEA.HI.X.SX32 R129, R233, R123.reuse, 0x1, P2 ;  /* 0x0000007be9817211 */ /* 0x080fe400010f0eff */
[----:B------:R-:W-:Y:S01]  /*3f80*/  LEA.HI.X.SX32 R131, R197, R123, 0x1, P0 ;  /* 0x0000007bc5837211 */ /* 0x000fe200000f0eff */
[----:B------:R0:W3:Y:S04]  /*3f90*/  LDG.E.U16 R199, desc[UR6][R126.64] ;  /* 0x000000067ec77981 */ /* 0x0000e8000c1e1500 */
[----:B------:R-:W3:Y:S04]  /*3fa0*/  LDG.E.U16 R234, desc[UR6][R128.64] ;  /* 0x0000000680ea7981 */ /* 0x000ee8000c1e1500 */
[----:B------:R1:W3:Y:S01]  /*3fb0*/  LDG.E.U16 R236, desc[UR6][R130.64] ;  /* 0x0000000682ec7981 */ /* 0x0002e2000c1e1500 */
[----:B------:R-:W1:Y:S01]  /*3fc0*/  S2UR UR5, SR_CgaCtaId ;  /* 0x00000000000579c3 */ /* 0x000e620000008800 */
[----:B0-----:R-:W-:-:S04]  /*3fd0*/  IADD3 R126, P0, R179, R122, RZ ;  /* 0x0000007ab37e7210 */ /* 0x001fc80007f1e0ff */
[-C--:B------:R-:W-:Y:S02]  /*3fe0*/  LEA.HI.X.SX32 R127, R202, R123.reuse, 0x1, P0 ;  /* 0x0000007bca7f7211 */ /* 0x080fe400000f0eff */
[-C--:B------:R-:W-:Y:S01]  /*3ff0*/  IADD3 R124, P0, R207, R122.reuse, RZ ;  /* 0x0000007acf7c7210 */ /* 0x080fe20007f1e0ff */
[----:B------:R-:W-:Y:S02]  /*4000*/  IMAD R179, R3, 0x7, RZ ;  /* 0x0000000703b37824 */ /* 0x000fe400078e02ff */
[----:B------:R0:W3:Y:S01]  /*4010*/  LDG.E.U16 R202, desc[UR6][R126.64] ;  /* 0x000000067eca7981 */ /* 0x0000e2000c1e1500 */
[----:B------:R-:W-:Y:S02]  /*4020*/  LEA.HI.X.SX32 R125, R209, R123, 0x1, P0 ;  /* 0x0000007bd17d7211 */ /* 0x000fe400000f0eff */
[----:B-1----:R-:W-:-:S04]  /*4030*/  IADD3 R130, P0, R237, R122, RZ ;  /* 0x0000007aed827210 */ /* 0x002fc80007f1e0ff */
[----:B------:R-:W-:Y:S01]  /*4040*/  LEA.HI.X.SX32 R131, R179, R123, 0x1, P0 ;  /* 0x0000007bb3837211 */ /* 0x000fe200000f0eff */
[----:B------:R-:W-:Y:S01]  /*4050*/  IMAD R179, R3, 0xf, RZ ;  /* 0x0000000f03b37824 */ /* 0x000fe200078e02ff */
[-C--:B0-----:R-:W-:Y:S02]  /*4060*/  IADD3 R126, P1, R205, R122.reuse, RZ ;  /* 0x0000007acd7e7210 */ /* 0x081fe40007f3e0ff */
[----:B------:R0:W3:Y:S01]  /*4070*/  LDG.E.U16 R205, desc[UR6][R124.64] ;  /* 0x000000067ccd7981 */ /* 0x0000e2000c1e1500 */
[C---:B------:R-:W-:Y:S01]  /*4080*/  SHF.L.U32 R191, R238.reuse, 0x1, RZ ;  /* 0x00000001eebf7819 */ /* 0x040fe200000006ff */
[----:B------:R-:W-:Y:S01]  /*4090*/  UMOV UR4, 0x400 ;  /* 0x0000040000047882 */ /* 0x000fe20000000000 */
[-C--:B------:R-:W-:Y:S01]  /*40a0*/  IADD3 R128, P2, R181, R122.reuse, RZ ;  /* 0x0000007ab5807210 */ /* 0x080fe20007f5e0ff */
[----:B------:R-:W-:Y:S01]  /*40b0*/  ULEA UR4, UR5, UR4, 0x18 ;  /* 0x0000000405047291 */ /* 0x000fe2000f8ec03f */
[----:B------:R-:W-:Y:S01]  /*40c0*/  LOP3.LUT R181, R238, 0xc0, RZ, 0xc0, !PT ;  /* 0x000000c0eeb57812 */ /* 0x000fe200078ec0ff */
[----:B------:R1:W3:Y:S01]  /*40d0*/  LDG.E.U16 R130, desc[UR6][R130.64] ;  /* 0x0000000682827981 */ /* 0x0002e2000c1e1500 */
[----:B0-----:R-:W-:-:S04]  /*40e0*/  IADD3 R124, P0, R235, R122, RZ ;  /* 0x0000007aeb7c7210 */ /* 0x001fc80007f1e0ff */
[-C--:B------:R-:W-:Y:S02]  /*40f0*/  LEA.HI.X.SX32 R125, R179, R123.reuse, 0x1, P0 ;  /* 0x0000007bb37d7211 */ /* 0x080fe400000f0eff */
[----:B------:R-:W-:Y:S02]  /*4100*/  LOP3.LUT R179, R191, 0x7e, RZ, 0xc0, !PT ;  /* 0x0000007ebfb37812 */ /* 0x000fe400078ec0ff */
[----:B------:R-:W-:Y:S01]  /*4110*/  LEA.HI.X.SX32 R127, R213, R123, 0x1, P1 ;  /* 0x0000007bd57f7211 */ /* 0x000fe200008f0eff */
[----:B------:R-:W3:Y:S01]  /*4120*/  LDG.E.U16 R124, desc[UR6][R124.64] ;  /* 0x000000067c7c7981 */ /* 0x000ee2000c1e1500 */
[----:B-1----:R-:W-:Y:S02]  /*4130*/  LEA R131, R181, R179, 0x9 ;  /* 0x000000b3b5837211 */ /* 0x002fe400078e48ff */
[----:B------:R-:W-:Y:S01]  /*4140*/  LEA.HI.X.SX32 R129, R211, R123, 0x1, P2 ;  /* 0x0000007bd3817211 */ /* 0x000fe200010f0eff */
[----:B------:R0:W3:Y:S04]  /*4150*/  LDG.E.U16 R207, desc[UR6][R126.64] ;  /* 0x000000067ecf7981 */ /* 0x0000e8000c1e1500 */
[----:B------:R1:W-:Y:S04]  /*4160*/  STS.U16 [R131+UR4+0x2000], R2 ;  /* 0x0020000283007988 */ /* 0x0003e80008000404 */
[----:B------:R0:W-:Y:S04]  /*4170*/  STS.U16 [R131+UR4+0x2c00], R5 ;  /* 0x002c000583007988 */ /* 0x0001e80008000404 */
[----:B------:R-:W-:Y:S01]  /*4180*/  STS.U16 [R131+UR4+0x400], R163 ;  /* 0x000400a383007988 */ /* 0x000fe20008000404 */
[----:B-1----:R-:W-:-:S03]  /*4190*/  LOP3.LUT R2, R131, 0x10, RZ, 0x3c, !PT ;  /* 0x0000001083027812 */ /* 0x002fc600078e3cff */
[----:B------:R-:W-:Y:S01]  /*41a0*/  STS.U16 [R131+UR4+0x800], R151 ;  /* 0x0008009783007988 */ /* 0x000fe20008000404 */
[----:B0-----:R-:W-:-:S03]  /*41b0*/  LOP3.LUT R5, R131, 0x20, RZ, 0x3c, !PT ;  /* 0x0000002083057812 */ /* 0x001fc600078e3cff */
[----:B------:R-:W-:Y:S04]  /*41c0*/  STS.U16 [R131+UR4+0x1000], R10 ;  /* 0x0010000a83007988 */ /* 0x000fe80008000404 */
[----:B------:R-:W-:Y:S04]  /*41d0*/  STS.U16 [R131+UR4], R177 ;  /* 0x000000b183007988 */ /* 0x000fe80008000404 */
[----:B------:R-:W-:Y:S04]  /*41e0*/  STS.U16 [R131+UR4+0x4000], R16 ;  /* 0x0040001083007988 */ /* 0x000fe80008000404 */
[----:B------:R0:W-:Y:S04]  /*41f0*/  STS.U16 [R131+UR4+0x4400], R15 ;  /* 0x0044000f83007988 */ /* 0x0001e80008000404 */
[----:B------:R-:W-:Y:S04]  /*4200*/  STS.U16 [R131+UR4+0x4c00], R8 ;  /* 0x004c000883007988 */ /* 0x000fe80008000404 */
        /* <DEDUP_REMOVED lines=17> */
[----:B------:R1:W-:Y:S04]  /*4320*/  STS.U16 [R131+UR4+0x3800], R0 ;  /* 0x0038000083007988 */ /* 0x0003e80008000404 */
[----:B------:R-:W-:Y:S04]  /*4330*/  STS.U16 [R131+UR4+0x7000], R12 ;  /* 0x0070000c83007988 */ /* 0x000fe80008000404 */
[----:B------:R-:W-:Y:S04]  /*4340*/  STS.U16 [R131+UR4+0x1c00], R108 ;  /* 0x001c006c83007988 */ /* 0x000fe80008000404 */
[----:B------:R-:W-:Y:S04]  /*4350*/  STS.U16 [R131+UR4+0x3c00], R50 ;  /* 0x003c003283007988 */ /* 0x000fe80008000404 */
[----:B------:R-:W-:Y:S04]  /*4360*/  STS.U16 [R131+UR4+0x5c00], R52 ;  /* 0x005c003483007988 */ /* 0x000fe80008000404 */
[----:B------:R-:W-:Y:S01]  /*4370*/  STS.U16 [R131+UR4+0x7c00], R11 ;  /* 0x007c000b83007988 */ /* 0x000fe20008000404 */
[----:B0-----:R-:W-:Y:S01]  /*4380*/  LOP3.LUT R15, R131, 0x50, RZ, 0x3c, !PT ;  /* 0x00000050830f7812 */ /* 0x001fe200078e3cff */
[----:B------:R-:W-:Y:S01]  /*4390*/  IMAD R211, R3, 0x17, RZ ;  /* 0x0000001703d37824 */ /* 0x000fe200078e02ff */
[----:B------:R-:W-:Y:S01]  /*43a0*/  IADD3 R126, P1, R233, R122, RZ ;  /* 0x0000007ae97e7210 */ /* 0x000fe20007f3e0ff */
[----:B------:R-:W-:Y:S01]  /*43b0*/  STS.U16 [R2+UR4+0x4080], R49 ;  /* 0x0040803102007988 */ /* 0x000fe20008000404 */
[----:B-1----:R-:W-:Y:S01]  /*43c0*/  LOP3.LUT R0, R131, 0x60, RZ, 0x3c, !PT ;  /* 0x0000006083007812 */ /* 0x002fe200078e3cff */
[C---:B------:R-:W-:Y:S01]  /*43d0*/  IMAD R213, R3.reuse, 0x1f, RZ ;  /* 0x0000001f03d57824 */ /* 0x040fe200078e02ff */
[----:B------:R-:W0:Y:S01]  /*43e0*/  LDC R18, c[0x0][0x248] ;  /* 0x00009200ff127b82 */ /* 0x000e220000000800 */
[----:B------:R-:W-:Y:S04]  /*43f0*/  STS.U16 [R2+UR4+0x4480], R43 ;  /* 0x0044802b02007988 */ /* 0x000fe80008000404 */
[----:B------:R-:W-:Y:S01]  /*4400*/  STS.U16 [R2+UR4+0x4880], R76 ;  /* 0x0048804c02007988 */ /* 0x000fe20008000404 */
[----:B------:R-:W-:-:S03]  /*4410*/  IMAD R17, R3, 0x6e, RZ ;  /* 0x0000006e03117824 */ /* 0x000fc600078e02ff */
[----:B------:R1:W3:Y:S01]  /*4420*/  LDG.E.U16 R209, desc[UR6][R128.64] ;  /* 0x0000000680d17981 */ /* 0x0002e2000c1e1500 */
[C---:B------:R-:W-:Y:S01]  /*4430*/  IMAD R19, R3.reuse, 0x7e, RZ ;  /* 0x0000007e03137824 */ /* 0x040fe200078e02ff */
[----:B------:R-:W5:Y:S02]  /*4440*/  LDC R41, c[0x0][0x248] ;  /* 0x00009200ff297b82 */ /* 0x000f640000000800 */
[----:B------:R4:W-:Y:S04]  /*4450*/  STS.U16 [R2+UR4+0x4c80], R7 ;  /* 0x004c800702007988 */ /* 0x0009e80008000404 */
[----:B------:R1:W-:Y:S01]  /*4460*/  STS.U16 [R2+UR4+0x5080], R6 ;  /* 0x0050800602007988 */ /* 0x0003e20008000404 */
[----:B------:R-:W-:Y:S01]  /*4470*/  IMAD R25, R3, 0x9e, RZ ;  /* 0x0000009e03197824 */ /* 0x000fe200078e02ff */
[----:B------:R-:W0:Y:S02]  /*4480*/  LDC R45, c[0x0][0x248] ;  /* 0x00009200ff2d7b82 */ /* 0x000e240000000800 */
[----:B------:R-:W-:Y:S01]  /*4490*/  STS.U16 [R2+UR4+0x5480], R51 ;  /* 0x0054803302007988 */ /* 0x000fe20008000404 */
[----:B----4-:R-:W-:-:S03]  /*44a0*/  LOP3.LUT R7, R131, 0x30, RZ, 0x3c, !PT ;  /* 0x0000003083077812 */ /* 0x010fc600078e3cff */
[----:B------:R-:W-:Y:S01]  /*44b0*/  STS.U16 [R2+UR4+0x5880], R80 ;  /* 0x0058805002007988 */ /* 0x000fe20008000404 */
[C---:B------:R-:W-:Y:S01]  /*44c0*/  IMAD R23, R3.reuse, 0x8e, RZ ;  /* 0x0000008e03177824 */ /* 0x040fe200078e02ff */
[----:B------:R-:W4:Y:S02]  /*44d0*/  LDC R44, c[0x0][0x248] ;  /* 0x00009200ff2c7b82 */ /* 0x000f240000000800 */
[----:B------:R-:W-:Y:S04]  /*44e0*/  STS.U16 [R2+UR4+0x5c80], R79 ;  /* 0x005c804f02007988 */ /* 0x000fe80008000404 */
        /* <DEDUP_REMOVED lines=27> */
[----:B------:R-:W-:Y:S01]  /*46a0*/  STS.U16 [R2+UR4+0x80], R175 ;  /* 0x000080af02007988 */ /* 0x000fe20008000404 */
[----:B------:R-:W-:Y:S01]  /*46b0*/  IMAD R11, R3, 0x4e, RZ ;  /* 0x0000004e030b7824 */ /* 0x000fe200078e02ff */
[----:B------:R-:W-:Y:S01]  /*46c0*/  LEA.HI.X.SX32 R127, R211, R123, 0x1, P1 ;  /* 0x0000007bd37f7211 */ /* 0x000fe200008f0eff */
[----:B------:R-:W4:Y:S01]  /*46d0*/  LDC R49, c[0x0][0x248] ;  /* 0x00009200ff317b82 */ /* 0x000f220000000800 */
        /* <DEDUP_REMOVED lines=31> */
[----:B------:R0:W-:Y:S01]  /*48d0*/  STS.U16 [R5+UR4+0x3d00], R86 ;  /* 0x003d005605007988 */ /* 0x0001e20008000404 */
[----:B-1----:R-:W-:-:S03]  /*48e0*/  IADD3 R6, P0, R11, R122, RZ ;  /* 0x0000007a0b067210 */ /* 0x002fc60007f1e0ff */
[----:B------:R-:W-:Y:S01]  /*48f0*/  STS.U16 [R7+UR4+0x4180], R142 ;  /* 0x0041808e07007988 */ /* 0x000fe20008000404 */
[-C--:B------:R-:W-:Y:S02]  /*4900*/  IADD3 R128, P2, R197, R122.reuse, RZ ;  /* 0x0000007ac5807210 */ /* 0x080fe40007f5e0ff */
[----:B------:R-:W-:Y:S01]  /*4910*/  IADD3 R188, P1, R188, R122, RZ ;  /* 0x0000007abcbc7210 */ /* 0x000fe20007f3e0ff */
[----:B-----5:R-:W-:Y:S01]  /*4920*/  IMAD R41, R41, 0x12e, RZ ;  /* 0x0000012e29297824 */ /* 0x020fe200078e02ff */
[----:B------:R-:W5:Y:S01]  /*4930*/  LDG.E.U16 R126, desc[UR6][R126.64] ;  /* 0x000000067e7e7981 */ /* 0x000f62000c1e1500 */
[----:B0-----:R-:W-:-:S03]  /*4940*/  LOP3.LUT R5, R131, 0x40, RZ, 0x3c, !PT ;  /* 0x0000004083057812 */ /* 0x001fc600078e3cff */
        /* <DEDUP_REMOVED lines=30> */
[----:B------:R-:W-:Y:S01]  /*4b30*/  STS.U16 [R7+UR4+0x3d80], R63 ;  /* 0x003d803f07007988 */ /* 0x000fe20008000404 */
[-C--:B------:R-:W-:Y:S01]  /*4b40*/  LEA.HI.X.SX32 R129, R213, R123.reuse, 0x1, P2 ;  /* 0x0000007bd5817211 */ /* 0x080fe200010f0eff */
[----:B0-----:R-:W0:Y:S02]  /*4b50*/  LDC R42, c[0x0][0x248] ;  /* 0x00009200ff2a7b82 */ /* 0x001e240000000800 */
        /* <DEDUP_REMOVED lines=25> */
[----:B------:R-:W-:Y:S04]  /*4cf0*/  STS.U16 [R5+UR4+0x2600], R47 ;  /* 0x0026002f05007988 */ /* 0x000fe80008000404 */
[----:B------:R4:W-:Y:S04]  /*4d00*/  STS.U16 [R5+UR4+0x3600], R46 ;  /* 0x0036002e05007988 */ /* 0x0009e80008000404 */
[----:B------:R-:W-:Y:S04]  /*4d10*/  STS.U16 [R5+UR4+0x4600], R193 ;  /* 0x004600c105007988 */ /* 0x000fe80008000404 */
[----:B--2---:R-:W-:Y:S04]  /*4d20*/  STS.U16 [R5+UR4+0x5600], R196 ;  /* 0x005600c405007988 */ /* 0x004fe80008000404 */
[----:B------:R-:W-:Y:S04]  /*4d30*/  STS.U16 [R5+UR4+0x6600], R198 ;  /* 0x006600c605007988 */ /* 0x000fe80008000404 */
[----:B------:R-:W-:Y:S04]  /*4d40*/  STS.U16 [R5+UR4+0x7600], R200 ;  /* 0x007600c805007988 */ /* 0x000fe80008000404 */
[----:B------:R2:W-:Y:S01]  /*4d50*/  STS.U16 [R5+UR4+0x7e00], R201 ;  /* 0x007e00c905007988 */ /* 0x0005e20008000404 */
[----:B-1----:R-:W-:Y:S01]  /*4d60*/  LEA.HI.X.SX32 R189, R11, R123, 0x1, P1 ;  /* 0x0000007b0bbd7211 */ /* 0x002fe200008f0eff */
[----:B----4-:R-:W1:Y:S02]  /*4d70*/  LDC R46, c[0x0][0x248] ;  /* 0x00009200ff2e7b82 */ /* 0x010e640000000800 */
[----:B------:R-:W-:Y:S04]  /*4d80*/  STS.U16 [R15+UR4+0x280], R167 ;  /* 0x000280a70f007988 */ /* 0x000fe80008000404 */
[----:B------:R-:W-:Y:S01]  /*4d90*/  STS.U16 [R15+UR4+0x680], R153 ;  /* 0x000680990f007988 */ /* 0x000fe20008000404 */
[----:B--2---:R-:W-:Y:S01]  /*4da0*/  IMAD R5, R3, 0x27, RZ ;  /* 0x0000002703057824 */ /* 0x004fe200078e02ff */
[----:B------:R-:W-:-:S02]  /*4db0*/  IADD3 R184, P2, R184, R122, RZ ;  /* 0x0000007ab8b87210 */ /* 0x000fc40007f5e0ff */
[----:B------:R-:W-:Y:S01]  /*4dc0*/  STS.U16 [R15+UR4+0xa80], R141 ;  /* 0x000a808d0f007988 */ /* 0x000fe20008000404 */
[----:B------:R-:W2:Y:S03]  /*4dd0*/  LDC R47, c[0x0][0x248] ;  /* 0x00009200ff2f7b82 */ /* 0x000ea60000000800 */
[----:B------:R-:W-:Y:S04]  /*4de0*/  STS.U16 [R15+UR4+0xe80], R40 ;  /* 0x000e80280f007988 */ /* 0x000fe80008000404 */
[----:B------:R-:W-:Y:S01]  /*4df0*/  STS.U16 [R15+UR4+0x1280], R39 ;  /* 0x001280270f007988 */ /* 0x000fe20008000404 */
[----:B------:R-:W4:Y:S03]  /*4e00*/  LDC R48, c[0x0][0x248] ;  /* 0x00009200ff307b82 */ /* 0x000f260000000800 */
[----:B------:R-:W-:Y:S04]  /*4e10*/  STS.U16 [R15+UR4+0x1680], R38 ;  /* 0x001680260f007988 */ /* 0x000fe80008000404 */
[----:B------:R-:W-:Y:S01]  /*4e20*/  STS.U16 [R15+UR4+0x1a80], R37 ;  /* 0x001a80250f007988 */ /* 0x000fe20008000404 */
[----:B------:R-:W-:Y:S01]  /*4e30*/  IMAD R45, R45, 0x14e, RZ ;  /* 0x0000014e2d2d7824 */ /* 0x000fe200078e02ff */
[----:B------:R-:W5:Y:S02]  /*4e40*/  LDC R54, c[0x0][0x248] ;  /* 0x00009200ff367b82 */ /* 0x000f640000000800 */
[----:B------:R-:W-:Y:S04]  /*4e50*/  STS.U16 [R15+UR4+0x1e80], R36 ;  /* 0x001e80240f007988 */ /* 0x000fe80008000404 */
[----:B------:R-:W-:Y:S01]  /*4e60*/  STS.U16 [R15+UR4+0x2280], R35 ;  /* 0x002280230f007988 */ /* 0x000fe20008000404 */
[----:B------:R-:W-:Y:S01]  /*4e70*/  IMAD R49, R49, 0x17c, RZ ;  /* 0x0000017c31317824 */ /* 0x000fe200078e02ff */
[----:B------:R-:W5:Y:S02]  /*4e80*/  LDC R56, c[0x0][0x248] ;  /* 0x00009200ff387b82 */ /* 0x000f640000000800 */
[----:B------:R-:W-:Y:S04]  /*4e90*/  STS.U16 [R15+UR4+0x2680], R34 ;  /* 0x002680220f007988 */ /* 0x000fe80008000404 */
[----:B------:R-:W-:Y:S02]  /*4ea0*/  STS.U16 [R15+UR4+0x2a80], R33 ;  /* 0x002a80210f007988 */ /* 0x000fe40008000404 */
[----:B------:R-:W5:Y:S02]  /*4eb0*/  LDC R55, c[0x0][0x248] ;  /* 0x00009200ff377b82 */ /* 0x000f640000000800 */
[----:B------:R0:W-:Y:S04]  /*4ec0*/  STS.U16 [R15+UR4+0x2e80], R32 ;  /* 0x002e80200f007988 */ /* 0x0001e80008000404 */
[----:B------:R-:W-:Y:S02]  /*4ed0*/  STS.U16 [R15+UR4+0x3280], R31 ;  /* 0x0032801f0f007988 */ /* 0x000fe40008000404 */
[----:B------:R-:W5:Y:S02]  /*4ee0*/  LDC R58, c[0x0][0x248] ;  /* 0x00009200ff3a7b82 */ /* 0x000f640000000800 */
        /* <DEDUP_REMOVED lines=16> */
[----:B---3--:R-:W-:Y:S04]  /*4ff0*/  STS.U16 [R15+UR4+0x7680], R228 ;  /* 0x007680e40f007988 */ /* 0x008fe80008000404 */
[----:B------:R-:W-:Y:S04]  /*5000*/  STS.U16 [R15+UR4+0x7a80], R230 ;  /* 0x007a80e60f007988 */ /* 0x000fe80008000404 */
[----:B------:R3:W-:Y:S01]  /*5010*/  STS.U16 [R15+UR4+0x7e80], R231 ;  /* 0x007e80e70f007988 */ /* 0x0007e20008000404 */
[----:B------:R-:W-:Y:S01]  /*5020*/  LEA.HI.X.SX32 R7, R5, R123, 0x1, P0 ;  /* 0x0000007b05077211 */ /* 0x000fe200000f0eff */
[----:B------:R-:W-:Y:S01]  /*5030*/  IMAD R5, R3, 0x2f, RZ ;  /* 0x0000002f03057824 */ /* 0x000fe200078e02ff */
[----:B------:R-:W-:Y:S01]  /*5040*/  IADD3 R12, P1, R17, R122, RZ ;  /* 0x0000007a110c7210 */ /* 0x000fe20007f3e0ff */
[----:B0-----:R-:W0:Y:S01]  /*5050*/  LDC R32, c[0x0][0x248] ;  /* 0x00009200ff207b82 */ /* 0x001e220000000800 */
[----:B------:R-:W5:Y:S01]  /*5060*/  LDG.E.U16 R128, desc[UR6][R128.64] ;  /* 0x0000000680807981 */ /* 0x000f62000c1e1500 */
[----:B---3--:R-:W-:-:S03]  /*5070*/  IMAD R15, R3, 0x5e, RZ ;  /* 0x0000005e030f7824 */ /* 0x008fc600078e02ff */
[----:B------:R3:W-:Y:S03]  /*5080*/  STS.U16 [R0+UR4+0x1300], R9 ;  /* 0x0013000900007988 */ /* 0x0007e60008000404 */
[----:B------:R-:W1:Y:S01]  /*5090*/  LDC R38, c[0x0][0x248] ;  /* 0x00009200ff267b82 */ /* 0x000e620000000800 */
[----:B------:R-:W-:Y:S01]  /*50a0*/  IADD3 R10, P0, R15, R122, RZ ;  /* 0x0000007a0f0a7210 */ /* 0x000fe20007f1e0ff */
[----:B------:R2:W-:Y:S03]  /*50b0*/  STS.U16 [R0+UR4+0x1b00], R13 ;  /* 0x001b000d00007988 */ /* 0x0005e60008000404 */
[----:B------:R-:W-:-:S03]  /*50c0*/  LEA.HI.X.SX32 R11, R5, R123, 0x1, P0 ;  /* 0x0000007b050b7211 */ /* 0x000fc600000f0eff */
[----:B------:R-:W4:Y:S01]  /*50d0*/  LDC R40, c[0x0][0x248] ;  /* 0x00009200ff287b82 */ /* 0x000f220000000800 */
[----:B---3--:R-:W-:Y:S01]  /*50e0*/  IMAD R9, R3, 0x37, RZ ;  /* 0x0000003703097824 */ /* 0x008fe200078e02ff */
[-C--:B------:R-:W-:Y:S02]  /*50f0*/  IADD3 R8, P0, R187, R122.reuse, RZ ;  /* 0x0000007abb087210 */ /* 0x080fe40007f1e0ff */
[-C--:B------:R-:W-:Y:S01]  /*5100*/  LEA.HI.X.SX32 R185, R15, R123.reuse, 0x1, P2 ;  /* 0x0000007b0fb97211 */ /* 0x080fe200010f0eff */
[----:B------:R-:W-:Y:S01]  /*5110*/  IMAD R15, R3, 0x3f, RZ ;  /* 0x0000003f030f7824 */ /* 0x000fe200078e02ff */
[-C--:B--2---:R-:W-:Y:S02]  /*5120*/  LEA.HI.X.SX32 R13, R9, R123.reuse, 0x1, P1 ;  /* 0x0000007b090d7211 */ /* 0x084fe400008f0eff */
[----:B------:R-:W-:Y:S01]  /*5130*/  LEA.HI.X.SX32 R9, R17, R123, 0x1, P0 ;  /* 0x0000007b11097211 */ /* 0x000fe200000f0eff */
[----:B------:R-:W-:Y:S01]  /*5140*/  STS.U16 [R0+UR4+0x300], R165 ;  /* 0x000300a500007988 */ /* 0x000fe20008000404 */
[----:B------:R-:W-:-:S03]  /*5150*/  IADD3 R14, P0, R19, R122, RZ ;  /* 0x0000007a130e7210 */ /* 0x000fc60007f1e0ff */
[----:B------:R-:W-:Y:S01]  /*5160*/  STS.U16 [R0+UR4+0xb00], R139 ;  /* 0x000b008b00007988 */ /* 0x000fe20008000404 */
[----:B------:R-:W-:-:S03]  /*5170*/  LEA.HI.X.SX32 R15, R15, R123, 0x1, P0 ;  /* 0x0000007b0f0f7211 */ /* 0x000fc600000f0eff */
[----:B------:R2:W-:Y:S04]  /*5180*/  STS.U16 [R0+UR4+0x700], R195 ;  /* 0x000700c300007988 */ /* 0x0005e80008000404 */
[----:B------:R-:W-:Y:S04]  /*5190*/  STS.U16 [R0+UR4+0xf00], R199 ;  /* 0x000f00c700007988 */ /* 0x000fe80008000404 */
[----:B------:R-:W-:Y:S04]  /*51a0*/  STS.U16 [R0+UR4+0x1700], R234 ;  /* 0x001700ea00007988 */ /* 0x000fe80008000404 */
[----:B------:R-:W-:Y:S04]  /*51b0*/  STS.U16 [R0+UR4+0x1f00], R236 ;  /* 0x001f00ec00007988 */ /* 0x000fe80008000404 */
[----:B------:R-:W3:Y:S01]  /*51c0*/  LDG.E.U16 R2, desc[UR6][R6.64] ;  /* 0x0000000606027981 */ /* 0x000ee2000c1e1500 */
[----:B------:R-:W-:Y:S01]  /*51d0*/  IADD3 R194, P2, R194, R122, RZ ;  /* 0x0000007ac2c27210 */ /* 0x000fe20007f5e0ff */
[----:B------:R-:W-:-:S02]  /*51e0*/  IMAD R31, R3, 0xce, RZ ;  /* 0x000000ce031f7824 */ /* 0x000fc400078e02ff */
[----:B------:R0:W3:Y:S01]  /*51f0*/  LDG.E.U16 R4, desc[UR6][R10.64] ;  /* 0x000000060a047981 */ /* 0x0000e2000c1e1500 */
[C---:B------:R-:W-:Y:S02]  /*5200*/  IMAD R17, R3.reuse, 0x47, RZ ;  /* 0x0000004703117824 */ /* 0x040fe400078e02ff */
[----:B------:R-:W-:Y:S01]  /*5210*/  IMAD R29, R3, 0xbe, RZ ;  /* 0x000000be031d7824 */ /* 0x000fe200078e02ff */
[----:B------:R-:W3:Y:S04]  /*5220*/  LDG.E.U16 R9, desc[UR6][R8.64] ;  /* 0x0000000608097981 */ /* 0x000ee8000c1e1500 */
[----:B------:R1:W3:Y:S01]  /*5230*/  LDG.E.U16 R6, desc[UR6][R12.64] ;  /* 0x000000060c067981 */ /* 0x0002e2000c1e1500 */
[-C--:B--2---:R-:W-:Y:S02]  /*5240*/  LEA.HI.X.SX32 R195, R19, R123.reuse, 0x1, P2 ;  /* 0x0000007b13c37211 */ /* 0x084fe400010f0eff */
[-C--:B0-----:R-:W-:Y:S01]  /*5250*/  IADD3 R10, P1, R23, R122.reuse, RZ ;  /* 0x0000007a170a7210 */ /* 0x081fe20007f3e0ff */
[C---:B------:R-:W-:Y:S01]  /*5260*/  IMAD R33, R3.reuse, 0xde, RZ ;  /* 0x000000de03217824 */ /* 0x040fe200078e02ff */
[----:B------:R-:W2:Y:S04]  /*5270*/  LDG.E.U16 R5, desc[UR6][R188.64] ;  /* 0x00000006bc057981 */ /* 0x000ea8000c1e1500 */
[----:B------:R-:W3:Y:S01]  /*5280*/  LDG.E.U16 R8, desc[UR6][R14.64] ;  /* 0x000000060e087981 */ /* 0x000ee2000c1e1500 */
[----:B-1----:R-:W-:Y:S01]  /*5290*/  IMAD R13, R3, 0x4f, RZ ;  /* 0x0000004f030d7824 */ /* 0x002fe200078e02ff */
[----:B------:R-:W-:Y:S01]  /*52a0*/  IADD3 R12, P0, R25, R122, RZ ;  /* 0x0000007a190c7210 */ /* 0x000fe20007f1e0ff */
[----:B------:R-:W-:Y:S01]  /*52b0*/  IMAD R19, R3, 0x5f, RZ ;  /* 0x0000005f03137824 */ /* 0x000fe200078e02ff */
[----:B------:R-:W3:Y:S02]  /*52c0*/  LDG.E.U16 R7, desc[UR6][R184.64] ;  /* 0x00000006b8077981 */ /* 0x000ee4000c1e1500 */
[-C--:B------:R-:W-:Y:S01]  /*52d0*/  LEA.HI.X.SX32 R13, R13, R123.reuse, 0x1, P0 ;  /* 0x0000007b0d0d7211 */ /* 0x080fe200000f0eff */
[----:B------:R-:W-:Y:S01]  /*52e0*/  IMAD R35, R3, 0xee, RZ ;  /* 0x000000ee03237824 */ /* 0x000fe200078e02ff */
[----:B------:R-:W3:Y:S04]  /*52f0*/  LDG.E.U16 R195, desc[UR6][R194.64] ;  /* 0x00000006c2c37981 */ /* 0x000ee8000c1e1500 */
[----:B------:R0:W3:Y:S01]  /*5300*/  LDG.E.U16 R22, desc[UR6][R12.64] ;  /* 0x000000060c167981 */ /* 0x0000e2000c1e1500 */
[----:B------:R-:W-:-:S02]  /*5310*/  LEA.HI.X.SX32 R11, R17, R123, 0x1, P1 ;  /* 0x0000007b110b7211 */ /* 0x000fc400008f0eff */
[-C--:B0-----:R-:W-:Y:S01]  /*5320*/  IADD3 R12, P2, R31, R122.reuse, RZ ;  /* 0x0000007a1f0c7210 */ /* 0x081fe20007f5e0ff */
[----:B------:R-:W-:Y:S02]  /*5330*/  IMAD R17, R3, 0x57, RZ ;  /* 0x0000005703117824 */ /* 0x000fe400078e02ff */
[----:B------:R0:W3:Y:S01]  /*5340*/  LDG.E.U16 R20, desc[UR6][R10.64] ;  /* 0x000000060a147981 */ /* 0x0000e2000c1e1500 */
[----:B------:R-:W-:Y:S02]  /*5350*/  LEA.HI.X.SX32 R13, R21, R123, 0x1, P2 ;  /* 0x0000007b150d7211 */ /* 0x000fe400010f0eff */
[----:B------:R-:W1:Y:S01]  /*5360*/  LDC R21, c[0x0][0x248] ;  /* 0x00009200ff157b82 */ /* 0x000e620000000800 */
[-C--:B------:R-:W-:Y:S01]  /*5370*/  IADD3 R14, P0, R27, R122.reuse, RZ ;  /* 0x0000007a1b0e7210 */ /* 0x080fe20007f1e0ff */
[----:B------:R-:W-:Y:S01]  /*5380*/  IMAD R37, R3, 0xfe, RZ ;  /* 0x000000fe03257824 */ /* 0x000fe200078e02ff */
[----:B------:R4:W3:Y:S01]  /*5390*/  LDG.E.U16 R28, desc[UR6][R12.64] ;  /* 0x000000060c1c7981 */ /* 0x0008e2000c1e1500 */
[----:B0-----:R-:W-:-:S02]  /*53a0*/  IADD3 R10, P1, R29, R122, RZ ;  /* 0x0000007a1d0a7210 */ /* 0x001fc40007f3e0ff */
[-C--:B------:R-:W-:Y:S01]  /*53b0*/  LEA.HI.X.SX32 R15, R17, R123.reuse, 0x1, P0 ;  /* 0x0000007b110f7211 */ /* 0x080fe200000f0eff */
[----:B------:R-:W-:Y:S01]  /*53c0*/  IMAD R17, R3, 0x6f, RZ ;  /* 0x0000006f03117824 */ /* 0x000fe200078e02ff */
[-C--:B------:R-:W-:Y:S02]  /*53d0*/  LEA.HI.X.SX32 R11, R19, R123.reuse, 0x1, P1 ;  /* 0x0000007b130b7211 */ /* 0x080fe400008f0eff */
[-C--:B------:R-:W-:Y:S01]  /*53e0*/  IADD3 R16, P0, R33, R122.reuse, RZ ;  /* 0x0000007a21107210 */ /* 0x080fe20007f1e0ff */
[----:B------:R-:W-:Y:S01]  /*53f0*/  IMAD R19, R3, 0x77, RZ ;  /* 0x0000007703137824 */ /* 0x000fe200078e02ff */
[----:B------:R0:W3:Y:S02]  /*5400*/  LDG.E.U16 R24, desc[UR6][R14.64] ;  /* 0x000000060e187981 */ /* 0x0000e4000c1e1500 */
[----:B------:R-:W-:Y:S02]  /*5410*/  LEA.HI.X.SX32 R17, R17, R123, 0x1, P0 ;  /* 0x0000007b11117211 */ /* 0x000fe400000f0eff */
[----:B------:R0:W3:Y:S01]  /*5420*/  LDG.E.U16 R26, desc[UR6][R10.64] ;  /* 0x000000060a1a7981 */ /* 0x0000e2000c1e1500 */
[----:B----4-:R-:W-:Y:S01]  /*5430*/  IMAD R13, R32, 0x10e, RZ ;  /* 0x0000010e200d7824 */ /* 0x010fe200078e02ff */
[----:B------:R-:W-:-:S02]  /*5440*/  IADD3 R12, P1, R37, R122, RZ ;  /* 0x0000007a250c7210 */ /* 0x000fc40007f3e0ff */
[----:B------:R4:W3:Y:S01]  /*5450*/  LDG.E.U16 R30, desc[UR6][R16.64] ;  /* 0x00000006101e7981 */ /* 0x0008e2000c1e1500 */
[----:B0-----:R-:W-:Y:S01]  /*5460*/  IMAD R15, R3, 0x7f, RZ ;  /* 0x0000007f030f7824 */ /* 0x001fe200078e02ff */
[-C--:B------:R-:W-:Y:S01]  /*5470*/  IADD3 R10, P0, R35, R122.reuse, RZ ;  /* 0x0000007a230a7210 */ /* 0x080fe20007f1e0ff */
[----:B------:R-:W-:Y:S02]  /*5480*/  IMAD R39, R18, 0x10c, RZ ;  /* 0x0000010c12277824 */ /* 0x000fe400078e02ff */
[----:B------:R-:W0:Y:S01]  /*5490*/  LDC R18, c[0x0][0x248] ;  /* 0x00009200ff127b82 */ /* 0x000e220000000800 */
[-C--:B------:R-:W-:Y:S01]  /*54a0*/  LEA.HI.X.SX32 R11, R19, R123.reuse, 0x1, P0 ;  /* 0x0000007b130b7211 */ /* 0x080fe200000f0eff */
[----:B----4-:R-:W-:Y:S01]  /*54b0*/  IMAD R17, R3, 0x87, RZ ;  /* 0x0000008703117824 */ /* 0x010fe200078e02ff */
[----:B------:R-:W-:Y:S01]  /*54c0*/  IADD3 R16, P0, R13, R122, RZ ;  /* 0x0000007a0d107210 */ /* 0x000fe20007f1e0ff */
[----:B-1----:R-:W-:Y:S01]  /*54d0*/  IMAD R21, R21, 0x11c, RZ ;  /* 0x0000011c15157824 */ /* 0x002fe200078e02ff */
[-C--:B------:R-:W-:Y:S01]  /*54e0*/  LEA.HI.X.SX32 R13, R15, R123.reuse, 0x1, P1 ;  /* 0x0000007b0f0d7211 */ /* 0x080fe200008f0eff */
[----:B------:R1:W4:Y:S01]  /*54f0*/  LDG.E.U16 R32, desc[UR6][R10.64] ;  /* 0x000000060a207981 */ /* 0x000322000c1e1500 */
[----:B------:R-:W-:-:S02]  /*5500*/  LEA.HI.X.SX32 R17, R17, R123, 0x1, P0 ;  /* 0x0000007b11117211 */ /* 0x000fc400000f0eff */
[-C--:B------:R-:W-:Y:S01]  /*5510*/  IADD3 R14, P2, R39, R122.reuse, RZ ;  /* 0x0000007a270e7210 */ /* 0x080fe20007f5e0ff */
[----:B------:R1:W4:Y:S04]  /*5520*/  LDG.E.U16 R34, desc[UR6][R12.64] ;  /* 0x000000060c227981 */ /* 0x000328000c1e1500 */
[----:B------:R1:W4:Y:S02]  /*5530*/  LDG.E.U16 R36, desc[UR6][R16.64] ;  /* 0x0000000610247981 */ /* 0x000324000c1e1500 */
[----:B-1----:R-:W-:Y:S01]  /*5540*/  IMAD R11, R38, 0x11e, RZ ;  /* 0x0000011e260b7824 */ /* 0x002fe200078e02ff */
[----:B------:R-:W-:Y:S01]  /*5550*/  IADD3 R10, P0, R21, R122, RZ ;  /* 0x0000007a150a7210 */ /* 0x000fe20007f1e0ff */
[----:B------:R-:W-:-:S03]  /*5560*/  IMAD R13, R3, 0x8f, RZ ;  /* 0x0000008f030d7824 */ /* 0x000fc600078e02ff */
[-C--:B------:R-:W-:Y:S02]  /*5570*/  IADD3 R12, P1, R11, R122.reuse, RZ ;  /* 0x0000007a0b0c7210 */ /* 0x080fe40007f3e0ff */
[-C--:B------:R-:W-:Y:S01]  /*5580*/  LEA.HI.X.SX32 R11, R23, R123.reuse, 0x1, P0 ;  /* 0x0000007b170b7211 */ /* 0x080fe200000f0eff */
[----:B------:R-:W-:Y:S01]  /*5590*/  IMAD R17, R3, 0x97, RZ ;  /* 0x0000009703117824 */ /* 0x000fe200078e02ff */
[----:B------:R-:W-:Y:S01]  /*55a0*/  IADD3 R16, P0, R41, R122, RZ ;  /* 0x0000007a29107210 */ /* 0x000fe20007f1e0ff */
[----:B------:R-:W-:Y:S01]  /*55b0*/  IMAD R19, R40, 0x12c, RZ ;  /* 0x0000012c28137824 */ /* 0x000fe200078e02ff */
[-C--:B------:R-:W-:Y:S01]  /*55c0*/  LEA.HI.X.SX32 R15, R229, R123.reuse, 0x1, P2 ;  /* 0x0000007be50f7211 */ /* 0x080fe200010f0eff */
[----:B------:R1:W4:Y:S01]  /*55d0*/  LDG.E.U16 R41, desc[UR6][R10.64] ;  /* 0x000000060a297981 */ /* 0x000322000c1e1500 */
[-C--:B------:R-:W-:Y:S01]  /*55e0*/  LEA.HI.X.SX32 R13, R13, R123.reuse, 0x1, P1 ;  /* 0x0000007b0d0d7211 */ /* 0x080fe200008f0eff */
[----:B------:R-:W0:Y:S01]  /*55f0*/  LDC R23, c[0x0][0x248] ;  /* 0x00009200ff177b82 */ /* 0x000e220000000800 */
[----:B------:R-:W-:Y:S01]  /*5600*/  LEA.HI.X.SX32 R17, R17, R123, 0x1, P0 ;  /* 0x0000007b11117211 */ /* 0x000fe200000f0eff */
[----:B------:R1:W4:Y:S04]  /*5610*/  LDG.E.U16 R39, desc[UR6][R14.64] ;  /* 0x000000060e277981 */ /* 0x000328000c1e1500 */
[----:B------:R0:W4:Y:S01]  /*5620*/  LDG.E.U16 R38, desc[UR6][R12.64] ;  /* 0x000000060c267981 */ /* 0x000122000c1e1500 */
[----:B-1----:R-:W-:-:S03]  /*5630*/  IMAD R11, R42, 0x13e, RZ ;  /* 0x0000013e2a0b7824 */ /* 0x002fc600078e02ff */
[----:B------:R1:W4:Y:S01]  /*5640*/  LDG.E.U16 R40, desc[UR6][R16.64] ;  /* 0x0000000610287981 */ /* 0x000322000c1e1500 */
[-C--:B------:R-:W-:Y:S01]  /*5650*/  IADD3 R14, P2, R19, R122.reuse, RZ ;  /* 0x0000007a130e7210 */ /* 0x080fe20007f5e0ff */
[----:B------:R-:W-:Y:S01]  /*5660*/  IMAD R19, R3, 0x9f, RZ ;  /* 0x0000009f03137824 */ /* 0x000fe200078e02ff */
[----:B0-----:R-:W-:Y:S01]  /*5670*/  IADD3 R12, P1, R11, R122, RZ ;  /* 0x0000007a0b0c7210 */ /* 0x001fe20007f3e0ff */
[----:B-1----:R-:W-:-:S03]  /*5680*/  IMAD R17, R46, 0x15c, RZ ;  /* 0x0000015c2e117824 */ /* 0x002fc600078e02ff */
[-C--:B------:R-:W-:Y:S01]  /*5690*/  LEA.HI.X.SX32 R13, R19, R123.reuse, 0x1, P1 ;  /* 0x0000007b130d7211 */ /* 0x080fe200008f0eff */
[----:B------:R-:W-:Y:S01]  /*56a0*/  IMAD R51, R18, 0x13c, RZ ;  /* 0x0000013c12337824 */ /* 0x000fe200078e02ff */
[-C--:B------:R-:W-:Y:S01]  /*56b0*/  IADD3 R18, P1, R17, R122.reuse, RZ ;  /* 0x0000007a11127210 */ /* 0x080fe20007f3e0ff */
[----:B------:R-:W-:Y:S01]  /*56c0*/  IMAD R21, R3, 0xa7, RZ ;  /* 0x000000a703157824 */ /* 0x000fe200078e02ff */
[-C--:B------:R-:W-:Y:S01]  /*56d0*/  LEA.HI.X.SX32 R15, R227, R123.reuse, 0x1, P2 ;  /* 0x0000007be30f7211 */ /* 0x080fe200010f0eff */
[----:B------:R-:W-:Y:S01]  /*56e0*/  IMAD R23, R23, 0x15e, RZ ;  /* 0x0000015e17177824 */ /* 0x000fe200078e02ff */
[----:B------:R-:W-:Y:S01]  /*56f0*/  LEA.HI.X.SX32 R19, R27, R123, 0x1, P1 ;  /* 0x0000007b1b137211 */ /* 0x000fe200008f0eff */
[----:B------:R-:W-:Y:S01]  /*5700*/  IMAD R47, R47, 0x16c, RZ ;  /* 0x0000016c2f2f7824 */ /* 0x000fe200078e02ff */
[-C--:B------:R-:W-:Y:S01]  /*5710*/  IADD3 R16, P2, R45, R122.reuse, RZ ;  /* 0x0000007a2d107210 */ /* 0x080fe20007f5e0ff */
[----:B------:R0:W4:Y:S01]  /*5720*/  LDG.E.U16 R43, desc[UR6][R14.64] ;  /* 0x000000060e2b7981 */ /* 0x000122000c1e1500 */
[----:B------:R-:W-:-:S03]  /*5730*/  IADD3 R10, P0, R51, R122, RZ ;  /* 0x0000007a330a7210 */ /* 0x000fc60007f1e0ff */
[----:B------:R1:W4:Y:S01]  /*5740*/  LDG.E.U16 R45, desc[UR6][R18.64] ;  /* 0x00000006122d7981 */ /* 0x000322000c1e1500 */
[-C--:B------:R-:W-:Y:S01]  /*5750*/  LEA.HI.X.SX32 R17, R21, R123.reuse, 0x1, P2 ;  /* 0x0000007b15117211 */ /* 0x080fe200010f0eff */
[----:B------:R-:W5:Y:S02]  /*5760*/  LDC R51, c[0x0][0x248] ;  /* 0x00009200ff337b82 */ /* 0x000f640000000800 */
[----:B------:R1:W4:Y:S01]  /*5770*/  LDG.E.U16 R42, desc[UR6][R12.64] ;  /* 0x000000060c2a7981 */ /* 0x000322000c1e1500 */
[----:B0-----:R-:W-:Y:S01]  /*5780*/  IMAD R15, R44, 0x14c, RZ ;  /* 0x0000014c2c0f7824 */ /* 0x001fe200078e02ff */
[-C--:B------:R-:W-:Y:S02]  /*5790*/  LEA.HI.X.SX32 R11, R25, R123.reuse, 0x1, P0 ;  /* 0x0000007b190b7211 */ /* 0x080fe400000f0eff */
[----:B------:R-:W4:Y:S02]  /*57a0*/  LDG.E.U16 R44, desc[UR6][R16.64] ;  /* 0x00000006102c7981 */ /* 0x000f24000c1e1500 */
[----:B-1----:R-:W0:Y:S01]  /*57b0*/  LDC R18, c[0x0][0x248] ;  /* 0x00009200ff127b82 */ /* 0x002e220000000800 */
[----:B------:R-:W-:Y:S01]  /*57c0*/  IADD3 R14, P0, R15, R122, RZ ;  /* 0x0000007a0f0e7210 */ /* 0x000fe20007f1e0ff */
[----:B------:R1:W4:Y:S06]  /*57d0*/  LDG.E.U16 R25, desc[UR6][R10.64] ;  /* 0x000000060a197981 */ /* 0x00032c000c1e1500 */
[----:B------:R-:W0:Y:S01]  /*57e0*/  LDC R21, c[0x0][0x248] ;  /* 0x00009200ff157b82 */ /* 0x000e220000000800 */
[----:B------:R-:W-:Y:S01]  /*57f0*/  LEA.HI.X.SX32 R15, R225, R123, 0x1, P0 ;  /* 0x0000007be10f7211 */ /* 0x000fe200000f0eff */
[----:B------:R-:W-:-:S02]  /*5800*/  IMAD R13, R48, 0x16e, RZ ;  /* 0x0000016e300d7824 */ /* 0x000fc400078e02ff */
[----:B-1----:R-:W-:Y:S01]  /*5810*/  IMAD R11, R3, 0xaf, RZ ;  /* 0x000000af030b7824 */ /* 0x002fe200078e02ff */
[-C--:B------:R-:W-:Y:S01]  /*5820*/  IADD3 R10, P0, R23, R122.reuse, RZ ;  /* 0x0000007a170a7210 */ /* 0x080fe20007f1e0ff */
[----:B------:R1:W4:Y:S01]  /*5830*/  LDG.E.U16 R27, desc[UR6][R14.64] ;  /* 0x000000060e1b7981 */ /* 0x000322000c1e1500 */
[-C--:B------:R-:W-:Y:S01]  /*5840*/  IADD3 R12, P1, R47, R122.reuse, RZ ;  /* 0x0000007a2f0c7210 */ /* 0x080fe20007f3e0ff */
[----:B------:R-:W0:Y:S01]  /*5850*/  LDC R23, c[0x0][0x248] ;  /* 0x00009200ff177b82 */ /* 0x000e220000000800 */
[-C--:B------:R-:W-:Y:S02]  /*5860*/  LEA.HI.X.SX32 R11, R11, R123.reuse, 0x1, P0 ;  /* 0x0000007b0b0b7211 */ /* 0x080fe400000f0eff */
[-C--:B------:R-:W-:Y:S01]  /*5870*/  IADD3 R16, P0, R49, R122.reuse, RZ ;  /* 0x0000007a31107210 */ /* 0x080fe20007f1e0ff */
[----:B------:R-:W-:Y:S02]  /*5880*/  IMAD R19, R50, 0x18c, RZ ;  /* 0x0000018c32137824 */ /* 0x000fe400078e02ff */
[----:B------:R-:W4:Y:S01]  /*5890*/  LDG.E.U16 R46, desc[UR6][R10.64] ;  /* 0x000000060a2e7981 */ /* 0x000f22000c1e1500 */
[----:B-1----:R-:W-:Y:S01]  /*58a0*/  IADD3 R14, P2, R13, R122, RZ ;  /* 0x0000007a0d0e7210 */ /* 0x002fe20007f5e0ff */
[----:B------:R-:W-:Y:S01]  /*58b0*/  IMAD R15, R3, 0xb7, RZ ;  /* 0x000000b7030f7824 */ /* 0x000fe200078e02ff */
[-C--:B------:R-:W-:Y:S01]  /*58c0*/  LEA.HI.X.SX32 R13, R223, R123.reuse, 0x1, P1 ;  /* 0x0000007bdf0d7211 */ /* 0x080fe200008f0eff */
[----:B-----5:R-:W-:Y:S01]  /*58d0*/  IMAD R51, R51, 0x19c, RZ ;  /* 0x0000019c33337824 */ /* 0x020fe200078e02ff */
[-C--:B------:R-:W-:Y:S01]  /*58e0*/  LEA.HI.X.SX32 R17, R29, R123.reuse, 0x1, P0 ;  /* 0x0000007b1d117211 */ /* 0x080fe200000f0eff */
[----:B------:R-:W1:Y:S02]  /*58f0*/  LDC R50, c[0x0][0x248] ;  /* 0x00009200ff327b82 */ /* 0x000e640000000800 */
[----:B------:R5:W4:Y:S01]  /*5900*/  LDG.E.U16 R29, desc[UR6][R12.64] ;  /* 0x000000060c1d7981 */ /* 0x000b22000c1e1500 */
[----:B------:R-:W-:Y:S01]  /*5910*/  LEA.HI.X.SX32 R15, R15, R123, 0x1, P2 ;  /* 0x0000007b0f0f7211 */ /* 0x000fe200010f0eff */
[----:B0-----:R-:W-:-:S02]  /*5920*/  IMAD R21, R21, 0x17e, RZ ;  /* 0x0000017e15157824 */ /* 0x001fc400078e02ff */
[----:B------:R0:W4:Y:S01]  /*5930*/  LDG.E.U16 R49, desc[UR6][R16.64] ;  /* 0x0000000610317981 */ /* 0x000122000c1e1500 */
[----:B-----5:R-:W-:Y:S01]  /*5940*/  IMAD R13, R52, 0x1ac, RZ ;  /* 0x000001ac340d7824 */ /* 0x020fe200078e02ff */
[-C--:B------:R-:W-:Y:S01]  /*5950*/  IADD3 R12, P1, R19, R122.reuse, RZ ;  /* 0x0000007a130c7210 */ /* 0x080fe20007f3e0ff */
[----:B------:R-:W-:Y:S01]  /*5960*/  IMAD R19, R18, 0x1bc, RZ ;  /* 0x000001bc12137824 */ /* 0x000fe200078e02ff */
[-C--:B------:R-:W-:Y:S01]  /*5970*/  IADD3 R10, P0, R21, R122.reuse, RZ ;  /* 0x0000007a150a7210 */ /* 0x080fe20007f1e0ff */
[----:B------:R-:W-:Y:S01]  /*5980*/  IMAD R11, R3, 0xbf, RZ ;  /* 0x000000bf030b7824 */ /* 0x000fe200078e02ff */
[-C--:B0-----:R-:W-:Y:S01]  /*5990*/  IADD3 R16, P2, R13, R122.reuse, RZ ;  /* 0x0000007a0d107210 */ /* 0x081fe20007f5e0ff */
[----:B------:R-:W0:Y:S01]  /*59a0*/  LDC R21, c[0x0][0x248] ;  /* 0x00009200ff157b82 */ /* 0x000e220000000800 */
[-C--:B------:R-:W-:Y:S01]  /*59b0*/  LEA.HI.X.SX32 R13, R221, R123.reuse, 0x1, P1 ;  /* 0x0000007bdd0d7211 */ /* 0x080fe200008f0eff */
[----:B------:R-:W-:Y:S01]  /*59c0*/  IMAD R57, R23, 0x1cc, RZ ;  /* 0x000001cc17397824 */ /* 0x000fe200078e02ff */
[----:B------:R-:W-:Y:S01]  /*59d0*/  IADD3 R18, P1, R19, R122, RZ ;  /* 0x0000007a13127210 */ /* 0x000fe20007f3e0ff */
[----:B------:R5:W4:Y:S03]  /*59e0*/  LDG.E.U16 R47, desc[UR6][R14.64] ;  /* 0x000000060e2f7981 */ /* 0x000b26000c1e1500 */
[-C--:B------:R-:W-:Y:S01]  /*59f0*/  LEA.HI.X.SX32 R19, R33, R123.reuse, 0x1, P1 ;  /* 0x0000007b21137211 */ /* 0x080fe200008f0eff */
[----:B------:R-:W1:Y:S01]  /*5a00*/  LDC R23, c[0x0][0x248] ;  /* 0x00009200ff177b82 */ /* 0x000e620000000800 */
[----:B------:R-:W-:-:S03]  /*5a10*/  LEA.HI.X.SX32 R11, R11, R123, 0x1, P0 ;  /* 0x0000007b0b0b7211 */ /* 0x000fc600000f0eff */
[----:B------:R5:W4:Y:S02]  /*5a20*/  LDG.E.U16 R53, desc[UR6][R18.64] ;  /* 0x0000000612357981 */ /* 0x000b24000c1e1500 */
[----:B-----5:R-:W-:Y:S02]  /*5a30*/  IADD3 R14, P0, R51, R122, RZ ;  /* 0x0000007a330e7210 */ /* 0x020fe40007f1e0ff */
[----:B------:R-:W5:Y:S01]  /*5a40*/  LDC R52, c[0x0][0x248] ;  /* 0x00009200ff347b82 */ /* 0x000f620000000800 */
[----:B------:R0:W4:Y:S07]  /*5a50*/  LDG.E.U16 R48, desc[UR6][R10.64] ;  /* 0x000000060a307981 */ /* 0x00012e000c1e1500 */
[----:B------:R-:W2:Y:S01]  /*5a60*/  LDC R18, c[0x0][0x248] ;  /* 0x00009200ff127b82 */ /* 0x000ea20000000800 */
[----:B------:R-:W-:-:S02]  /*5a70*/  LEA.HI.X.SX32 R15, R31, R123, 0x1, P0 ;  /* 0x0000007b1f0f7211 */ /* 0x000fc400000f0eff */
[----:B------:R0:W4:Y:S02]  /*5a80*/  LDG.E.U16 R31, desc[UR6][R12.64] ;  /* 0x000000060c1f7981 */ /* 0x000124000c1e1500 */
[----:B0-----:R-:W-:Y:S01]  /*5a90*/  IMAD R11, R54, 0x1dc, RZ ;  /* 0x000001dc360b7824 */ /* 0x001fe200078e02ff */
[-C--:B------:R-:W-:Y:S01]  /*5aa0*/  LEA.HI.X.SX32 R17, R219, R123.reuse, 0x1, P2 ;  /* 0x0000007bdb117211 */ /* 0x080fe200010f0eff */
[----:B------:R-:W-:Y:S01]  /*5ab0*/  IMAD R55, R55, 0x1ec, RZ ;  /* 0x000001ec37377824 */ /* 0x000fe200078e02ff */
[-C--:B------:R-:W-:Y:S01]  /*5ac0*/  IADD3 R10, P0, R57, R122.reuse, RZ ;  /* 0x0000007a390a7210 */ /* 0x080fe20007f1e0ff */
[----:B------:R-:W0:Y:S01]  /*5ad0*/  LDC R54, c[0x0][0x248] ;  /* 0x00009200ff367b82 */ /* 0x000e220000000800 */
[----:B------:R1:W4:Y:S01]  /*5ae0*/  LDG.E.U16 R33, desc[UR6][R14.64] ;  /* 0x000000060e217981 */ /* 0x000322000c1e1500 */
[----:B------:R-:W-:Y:S01]  /*5af0*/  IMAD R13, R56, 0x1fc, RZ ;  /* 0x000001fc380d7824 */ /* 0x000fe200078e02ff */
[----:B------:R-:W-:Y:S02]  /*5b00*/  IADD3 R12, P1, R11, R122, RZ ;  /* 0x0000007a0b0c7210 */ /* 0x000fe40007f3e0ff */
[----:B------:R1:W4:Y:S03]  /*5b10*/  LDG.E.U16 R51, desc[UR6][R16.64] ;  /* 0x0000000610337981 */ /* 0x000326000c1e1500 */
[----:B------:R-:W0:Y:S01]  /*5b20*/  LDC R56, c[0x0][0x248] ;  /* 0x00009200ff387b82 */ /* 0x000e220000000800 */
[----:B------:R-:W-:-:S02]  /*5b30*/  LEA.HI.X.SX32 R11, R217, R123, 0x1, P0 ;  /* 0x0000007bd90b7211 */ /* 0x000fc400000f0eff */
[-C--:B-1----:R-:W-:Y:S01]  /*5b40*/  IADD3 R14, P2, R55, R122.reuse, RZ ;  /* 0x0000007a370e7210 */ /* 0x082fe20007f5e0ff */
[----:B------:R-:W-:Y:S02]  /*5b50*/  IMAD R19, R3, 0xc7, RZ ;  /* 0x000000c703137824 */ /* 0x000fe400078e02ff */
[----:B------:R1:W4:Y:S01]  /*5b60*/  LDG.E.U16 R55, desc[UR6][R10.64] ;  /* 0x000000060a377981 */ /* 0x000322000c1e1500 */
[-C--:B------:R-:W-:Y:S02]  /*5b70*/  IADD3 R16, P0, R13, R122.reuse, RZ ;  /* 0x0000007a0d107210 */ /* 0x080fe40007f1e0ff */
[-C--:B------:R-:W-:Y:S01]  /*5b80*/  LEA.HI.X.SX32 R13, R35, R123.reuse, 0x1, P1 ;  /* 0x0000007b230d7211 */ /* 0x080fe200008f0eff */
[----:B------:R-:W-:Y:S01]  /*5b90*/  IMAD R35, R21, 0x18e, RZ ;  /* 0x0000018e15237824 */ /* 0x000fe200078e02ff */
[-C--:B------:R-:W-:Y:S01]  /*5ba0*/  LEA.HI.X.SX32 R15, R215, R123.reuse, 0x1, P2 ;  /* 0x0000007bd70f7211 */ /* 0x080fe200010f0eff */
[----:B------:R-:W-:Y:S01]  /*5bb0*/  IMAD R23, R23, 0x19e, RZ ;  /* 0x0000019e17177824 */ /* 0x000fe200078e02ff */
[----:B------:R-:W-:Y:S01]  /*5bc0*/  LEA.HI.X.SX32 R17, R37, R123, 0x1, P0 ;  /* 0x0000007b25117211 */ /* 0x000fe200000f0eff */
[----:B-1----:R-:W-:Y:S01]  /*5bd0*/  IMAD R11, R50, 0x1ae, RZ ;  /* 0x000001ae320b7824 */ /* 0x002fe200078e02ff */
[----:B------:R2:W4:Y:S01]  /*5be0*/  LDG.E.U16 R57, desc[UR6][R12.64] ;  /* 0x000000060c397981 */ /* 0x000522000c1e1500 */
[----:B------:R-:W-:Y:S01]  /*5bf0*/  IADD3 R10, P0, R35, R122, RZ ;  /* 0x0000007a230a7210 */ /* 0x000fe20007f1e0ff */
[----:B------:R-:W-:-:S02]  /*5c00*/  IMAD R21, R3, 0xcf, RZ ;  /* 0x000000cf03157824 */ /* 0x000fc400078e02ff */
[----:B------:R1:W4:Y:S04]  /*5c10*/  LDG.E.U16 R59, desc[UR6][R14.64] ;  /* 0x000000060e3b7981 */ /* 0x000328000c1e1500 */
[----:B------:R1:W4:Y:S01]  /*5c20*/  LDG.E.U16 R61, desc[UR6][R16.64] ;  /* 0x00000006103d7981 */ /* 0x000322000c1e1500 */
[----:B--2---:R-:W-:Y:S01]  /*5c30*/  IMAD R13, R18, 0x1be, RZ ;  /* 0x000001be120d7824 */ /* 0x004fe200078e02ff */
[-C--:B------:R-:W-:Y:S01]  /*5c40*/  IADD3 R12, P1, R23, R122.reuse, RZ ;  /* 0x0000007a170c7210 */ /* 0x080fe20007f3e0ff */
[----:B-----5:R-:W-:Y:S01]  /*5c50*/  IMAD R23, R52, 0x1ce, RZ ;  /* 0x000001ce34177824 */ /* 0x020fe200078e02ff */
[-C--:B-1----:R-:W-:Y:S01]  /*5c60*/  IADD3 R14, P2, R11, R122.reuse, RZ ;  /* 0x0000007a0b0e7210 */ /* 0x082fe20007f5e0ff */
[----:B------:R-:W-:Y:S01]  /*5c70*/  IMAD R15, R3, 0xd7, RZ ;  /* 0x000000d7030f7824 */ /* 0x000fe200078e02ff */
[-C--:B------:R-:W-:Y:S01]  /*5c80*/  LEA.HI.X.SX32 R11, R19, R123.reuse, 0x1, P0 ;  /* 0x0000007b130b7211 */ /* 0x080fe200000f0eff */
[----:B------:R-:W-:Y:S01]  /*5c90*/  IMAD R17, R3, 0xdf, RZ ;  /* 0x000000df03117824 */ /* 0x000fe200078e02ff */
[----:B------:R-:W-:Y:S01]  /*5ca0*/  IADD3 R16, P0, R13, R122, RZ ;  /* 0x0000007a0d107210 */ /* 0x000fe20007f1e0ff */
[----:B------:R-:W-:Y:S01]  /*5cb0*/  IMAD R19, R3, 0xe7, RZ ;  /* 0x000000e703137824 */ /* 0x000fe200078e02ff */
[-C--:B------:R-:W-:Y:S01]  /*5cc0*/  LEA.HI.X.SX32 R13, R21, R123.reuse, 0x1, P1 ;  /* 0x0000007b150d7211 */ /* 0x080fe200008f0eff */
[----:B------:R1:W2:Y:S01]  /*5cd0*/  LDG.E.U16 R18, desc[UR6][R10.64] ;  /* 0x000000060a127981 */ /* 0x0002a2000c1e1500 */
[-C--:B------:R-:W-:Y:S01]  /*5ce0*/  LEA.HI.X.SX32 R15, R15, R123.reuse, 0x1, P2 ;  /* 0x0000007b0f0f7211 */ /* 0x080fe200010f0eff */
[----:B0-----:R-:W-:Y:S01]  /*5cf0*/  IMAD R63, R54, 0x1de, RZ ;  /* 0x000001de363f7824 */ /* 0x001fe200078e02ff */
[----:B------:R-:W-:Y:S01]  /*5d00*/  LEA.HI.X.SX32 R17, R17, R123, 0x1, P0 ;  /* 0x0000007b11117211 */ /* 0x000fe200000f0eff */
[----:B------:R-:W-:Y:S01]  /*5d10*/  IMAD R65, R56, 0x1ee, RZ ;  /* 0x000001ee38417824 */ /* 0x000fe200078e02ff */
[----:B------:R0:W5:Y:S01]  /*5d20*/  LDG.E.U16 R35, desc[UR6][R12.64] ;  /* 0x000000060c237981 */ /* 0x000162000c1e1500 */
[----:B------:R-:W-:-:S02]  /*5d30*/  IMAD R67, R58, 0x1fe, RZ ;  /* 0x000001fe3a437824 */ /* 0x000fc400078e02ff */
[----:B------:R-:W-:Y:S01]  /*5d40*/  IMAD R21, R3, 0xef, RZ ;  /* 0x000000ef03157824 */ /* 0x000fe200078e02ff */
[----:B------:R0:W5:Y:S01]  /*5d50*/  LDG.E.U16 R37, desc[UR6][R14.64] ;  /* 0x000000060e257981 */ /* 0x000162000c1e1500 */
[-C--:B-1----:R-:W-:Y:S01]  /*5d60*/  IADD3 R10, P0, R23, R122.reuse, RZ ;  /* 0x0000007a170a7210 */ /* 0x082fe20007f1e0ff */
[----:B------:R-:W-:Y:S02]  /*5d70*/  IMAD R23, R3, 0xf7, RZ ;  /* 0x000000f703177824 */ /* 0x000fe400078e02ff */
[----:B------:R1:W5:Y:S01]  /*5d80*/  LDG.E.U16 R50, desc[UR6][R16.64] ;  /* 0x0000000610327981 */ /* 0x000362000c1e1500 */
[----:B------:R-:W-:Y:S01]  /*5d90*/  LEA.HI.X.SX32 R11, R19, R123, 0x1, P0 ;  /* 0x0000007b130b7211 */ /* 0x000fe200000f0eff */
[----:B------:R-:W-:Y:S01]  /*5da0*/  IMAD R3, R3, 0xff, RZ ;  /* 0x000000ff03037824 */ /* 0x000fe200078e02ff */
[-C--:B0-----:R-:W-:Y:S02]  /*5db0*/  IADD3 R12, P1, R63, R122.reuse, RZ ;  /* 0x0000007a3f0c7210 */ /* 0x081fe40007f3e0ff */
[-C--:B------:R-:W-:Y:S01]  /*5dc0*/  IADD3 R14, P2, R65, R122.reuse, RZ ;  /* 0x0000007a410e7210 */ /* 0x080fe20007f5e0ff */
[----:B------:R-:W5:Y:S01]  /*5dd0*/  LDG.E.U16 R10, desc[UR6][R10.64] ;  /* 0x000000060a0a7981 */ /* 0x000f62000c1e1500 */
[----:B-1----:R-:W-:-:S02]  /*5de0*/  IADD3 R16, P0, R67, R122, RZ ;  /* 0x0000007a43107210 */ /* 0x002fc40007f1e0ff */
[-C--:B------:R-:W-:Y:S02]  /*5df0*/  LEA.HI.X.SX32 R13, R21, R123.reuse, 0x1, P1 ;  /* 0x0000007b150d7211 */ /* 0x080fe400008f0eff */
[-C--:B------:R-:W-:Y:S02]  /*5e00*/  LEA.HI.X.SX32 R15, R23, R123.reuse, 0x1, P2 ;  /* 0x0000007b170f7211 */ /* 0x080fe400010f0eff */
[----:B------:R-:W-:Y:S01]  /*5e10*/  LEA.HI.X.SX32 R17, R3, R123, 0x1, P0 ;  /* 0x0000007b03117211 */ /* 0x000fe200000f0eff */
[----:B------:R-:W5:Y:S04]  /*5e20*/  LDG.E.U16 R12, desc[UR6][R12.64] ;  /* 0x000000060c0c7981 */ /* 0x000f68000c1e1500 */
[----:B------:R-:W5:Y:S04]  /*5e30*/  LDG.E.U16 R14, desc[UR6][R14.64] ;  /* 0x000000060e0e7981 */ /* 0x000f68000c1e1500 */
[----:B------:R-:W5:Y:S04]  /*5e40*/  LDG.E.U16 R16, desc[UR6][R16.64] ;  /* 0x0000000610107981 */ /* 0x000f68000c1e1500 */
[----:B------:R-:W-:Y:S04]  /*5e50*/  STL [R1], RZ ;  /* 0x000000ff01007387 */ /* 0x000fe80000100800 */
[----:B------:R-:W-:Y:S04]  /*5e60*/  STL [R1+0x4], RZ ;  /* 0x000004ff01007387 */ /* 0x000fe80000100800 */
        /* <DEDUP_REMOVED lines=118> */
[----:B------:R-:W-:Y:S04]  /*65d0*/  STS.U16 [R0+UR4+0x2300], R202 ;  /* 0x002300ca00007988 */ /* 0x000fe80008000404 */
[----:B------:R-:W-:Y:S04]  /*65e0*/  STL [R1+0x1e0], RZ ;  /* 0x0001e0ff01007387 */ /* 0x000fe80000100800 */
[----:B------:R0:W-:Y:S04]  /*65f0*/  STS.U16 [R0+UR4+0x2700], R5 ;  /* 0x0027000500007988 */ /* 0x0001e80008000404 */
[----:B------:R-:W-:Y:S04]  /*6600*/  STL [R1+0x1e4], RZ ;  /* 0x0001e4ff01007387 */ /* 0x000fe80000100800 */
[----:B------:R-:W-:Y:S01]  /*6610*/  STL [R1+0x1e8], RZ ;  /* 0x0001e8ff01007387 */ /* 0x000fe20000100800 */
[----:B0-----:R-:W-:-:S03]  /*6620*/  SHF.L.U32 R5, R232, 0x8, RZ ;  /* 0x00000008e8057819 */ /* 0x001fc600000006ff */
[----:B------:R-:W-:Y:S04]  /*6630*/  STL [R1+0x1ec], RZ ;  /* 0x0001ecff01007387 */ /* 0x000fe80000100800 */
[----:B------:R-:W-:Y:S04]  /*6640*/  STL [R1+0x1f0], RZ ;  /* 0x0001f0ff01007387 */ /* 0x000fe80000100800 */
[----:B------:R-:W-:Y:S04]  /*6650*/  STL [R1+0x1f4], RZ ;  /* 0x0001f4ff01007387 */ /* 0x000fe80000100800 */
[----:B------:R-:W-:Y:S04]  /*6660*/  STS.U16 [R0+UR4+0x2b00], R205 ;  /* 0x002b00cd00007988 */ /* 0x000fe80008000404 */
[----:B---3--:R-:W-:Y:S04]  /*6670*/  STS.U16 [R0+UR4+0x2f00], R7 ;  /* 0x002f000700007988 */ /* 0x008fe80008000404 */
[----:B------:R-:W-:Y:S04]  /*6680*/  STS.U16 [R0+UR4+0x3300], R207 ;  /* 0x003300cf00007988 */ /* 0x000fe80008000404 */
[----:B------:R-:W-:Y:S04]  /*6690*/  STS.U16 [R0+UR4+0x3700], R9 ;  /* 0x0037000900007988 */ /* 0x000fe80008000404 */
[----:B------:R-:W-:Y:S04]  /*66a0*/  STS.U16 [R0+UR4+0x3b00], R209 ;  /* 0x003b00d100007988 */ /* 0x000fe80008000404 */
[----:B------:R-:W-:Y:S04]  /*66b0*/  STS.U16 [R0+UR4+0x3f00], R195 ;  /* 0x003f00c300007988 */ /* 0x000fe80008000404 */
[----:B----4-:R-:W-:Y:S04]  /*66c0*/  STS.U16 [R0+UR4+0x4300], R39 ;  /* 0x0043002700007988 */ /* 0x010fe80008000404 */
        /* <DEDUP_REMOVED lines=15> */
[----:B------:R-:W-:Y:S04]  /*67c0*/  STL [R1+0x1f8], RZ ;  /* 0x0001f8ff01007387 */ /* 0x000fe80000100800 */
[----:B------:R-:W-:Y:S01]  /*67d0*/  STL [R1+0x1fc], RZ ;  /* 0x0001fcff01007387 */ /* 0x000fe20000100800 */
[----:B0-----:R-:W-:-:S05]  /*67e0*/  VIADD R0, R5, 0x100 ;  /* 0x0000010005007836 */ /* 0x001fca0000000000 */
[----:B------:R-:W-:Y:S02]  /*67f0*/  ISETP.GE.AND P0, PT, R0, 0x1, PT ;  /* 0x000000010000780c */ /* 0x000fe40003f06270 */
[----:B------:R-:W-:Y:S01]  /*6800*/  LOP3.LUT R131, R131, 0x70, RZ, 0x3c, !PT ;  /* 0x0000007083837812 */ /* 0x000fe200078e3cff */
[----:B------:R-:W-:Y:S01]  /*6810*/  IMAD.MOV.U32 R222, RZ, RZ, 0x3f800000 ;  /* 0x3f800000ffde7424 */ /* 0x000fe200078e00ff */
[----:B------:R-:W-:-:S03]  /*6820*/  MOV R7, 0xff800000 ;  /* 0xff80000000077802 */ /* 0x000fc60000000f00 */
[----:B------:R-:W-:Y:S01]  /*6830*/  STS.U16 [R131+UR4+0x380], R130 ;  /* 0x0003808283007988 */ /* 0x000fe20008000404 */
[----:B------:R-:W-:-:S03]  /*6840*/  MOV R223, 0x3f800000 ;  /* 0x3f80000000df7802 */ /* 0x000fc60000000f00 */
[----:B------:R-:W-:Y:S01]  /*6850*/  STS.U16 [R131+UR4+0x780], R124 ;  /* 0x0007807c83007988 */ /* 0x000fe20008000404 */
[----:B------:R-:W-:-:S03]  /*6860*/  IMAD.MOV.U32 R224, RZ, RZ, 0x3f800000 ;  /* 0x3f800000ffe07424 */ /* 0x000fc600078e00ff */
[----:B------:R-:W-:Y:S01]  /*6870*/  STS.U16 [R131+UR4+0xb80], R126 ;  /* 0x000b807e83007988 */ /* 0x000fe20008000404 */
[----:B------:R-:W-:-:S03]  /*6880*/  MOV R221, 0x3f800000 ;  /* 0x3f80000000dd7802 */ /* 0x000fc60000000f00 */
[----:B------:R-:W-:Y:S01]  /*6890*/  STS.U16 [R131+UR4+0xf80], R128 ;  /* 0x000f808083007988 */ /* 0x000fe20008000404 */
[----:B------:R-:W-:-:S03]  /*68a0*/  CS2R R52, SRZ ;  /* 0x0000000000347805 */ /* 0x000fc6000001ff00 */
[----:B------:R-:W-:Y:S01]  /*68b0*/  STS.U16 [R131+UR4+0x1380], R2 ;  /* 0x0013800283007988 */ /* 0x000fe20008000404 */
[----:B------:R-:W-:-:S03]  /*68c0*/  CS2R R54, SRZ ;  /* 0x0000000000367805 */ /* 0x000fc6000001ff00 */
[----:B------:R0:W-:Y:S01]  /*68d0*/  STS.U16 [R131+UR4+0x1780], R4 ;  /* 0x0017800483007988 */ /* 0x0001e20008000404 */
[----:B------:R-:W-:-:S03]  /*68e0*/  CS2R R56, SRZ ;  /* 0x0000000000387805 */ /* 0x000fc6000001ff00 */
[----:B------:R1:W-:Y:S01]  /*68f0*/  STS.U16 [R131+UR4+0x1b80], R6 ;  /* 0x001b800683007988 */ /* 0x0003e20008000404 */
[----:B------:R-:W-:-:S03]  /*6900*/  CS2R R58, SRZ ;  /* 0x00000000003a7805 */ /* 0x000fc6000001ff00 */
[----:B------:R3:W-:Y:S01]  /*6910*/  STS.U16 [R131+UR4+0x1f80], R8 ;  /* 0x001f800883007988 */ /* 0x0007e20008000404 */
[----:B------:R-:W-:-:S03]  /*6920*/  CS2R R60, SRZ ;  /* 0x00000000003c7805 */ /* 0x000fc6000001ff00 */
[----:B------:R-:W-:Y:S01]  /*6930*/  STS.U16 [R131+UR4+0x2380], R20 ;  /* 0x0023801483007988 */ /* 0x000fe20008000404 */
[----:B0-----:R-:W-:-:S03]  /*6940*/  MOV R4, 0xff800000 ;  /* 0xff80000000047802 */ /* 0x001fc60000000f00 */
[----:B------:R-:W-:Y:S01]  /*6950*/  STS.U16 [R131+UR4+0x2780], R22 ;  /* 0x0027801683007988 */ /* 0x000fe20008000404 */
[----:B-1----:R-:W-:-:S03]  /*6960*/  IMAD.MOV.U32 R6, RZ, RZ, -0x800000 ;  /* 0xff800000ff067424 */ /* 0x002fc600078e00ff */
[----:B------:R0:W-:Y:S01]  /*6970*/  STS.U16 [R131+UR4+0x2b80], R24 ;  /* 0x002b801883007988 */ /* 0x0001e20008000404 */
[----:B---3--:R-:W-:-:S03]  /*6980*/  MOV R8, 0xff800000 ;  /* 0xff80000000087802 */ /* 0x008fc60000000f00 */
[----:B------:R1:W-:Y:S01]  /*6990*/  STS.U16 [R131+UR4+0x2f80], R26 ;  /* 0x002f801a83007988 */ /* 0x0003e20008000404 */
[----:B------:R-:W-:-:S03]  /*69a0*/  CS2R R62, SRZ ;  /* 0x00000000003e7805 */ /* 0x000fc6000001ff00 */
[----:B------:R3:W-:Y:S01]  /*69b0*/  STS.U16 [R131+UR4+0x3380], R28 ;  /* 0x0033801c83007988 */ /* 0x0007e20008000404 */
[----:B------:R-:W-:-:S03]  /*69c0*/  CS2R R64, SRZ ;  /* 0x0000000000407805 */ /* 0x000fc6000001ff00 */
[----:B------:R4:W-:Y:S01]  /*69d0*/  STS.U16 [R131+UR4+0x3780], R30 ;  /* 0x0037801e83007988 */ /* 0x0009e20008000404 */
[----:B0-----:R-:W-:-:S03]  /*69e0*/  CS2R R24, SRZ ;  /* 0x0000000000187805 */ /* 0x001fc6000001ff00 */
[----:B------:R0:W-:Y:S01]  /*69f0*/  STS.U16 [R131+UR4+0x3b80], R32 ;  /* 0x003b802083007988 */ /* 0x0001e20008000404 */
[----:B-1----:R-:W-:-:S03]  /*6a00*/  CS2R R26, SRZ ;  /* 0x00000000001a7805 */ /* 0x002fc6000001ff00 */
[----:B------:R-:W-:Y:S01]  /*6a10*/  STS.U16 [R131+UR4+0x3f80], R34 ;  /* 0x003f802283007988 */ /* 0x000fe20008000404 */
[----:B---3--:R-:W-:-:S03]  /*6a20*/  CS2R R28, SRZ ;  /* 0x00000000001c7805 */ /* 0x008fc6000001ff00 */
[----:B------:R-:W-:Y:S01]  /*6a30*/  STS.U16 [R131+UR4+0x4380], R36 ;  /* 0x0043802483007988 */ /* 0x000fe20008000404 */
[----:B----4-:R-:W-:-:S03]  /*6a40*/  CS2R R30, SRZ ;  /* 0x00000000001e7805 */ /* 0x010fc6000001ff00 */
[----:B------:R1:W-:Y:S01]  /*6a50*/  STS.U16 [R131+UR4+0x4780], R38 ;  /* 0x0047802683007988 */ /* 0x0003e20008000404 */
[----:B0-----:R-:W-:-:S03]  /*6a60*/  CS2R R32, SRZ ;  /* 0x0000000000207805 */ /* 0x001fc6000001ff00 */
[----:B------:R0:W-:Y:S01]  /*6a70*/  STS.U16 [R131+UR4+0x4b80], R40 ;  /* 0x004b802883007988 */ /* 0x0001e20008000404 */
[----:B------:R-:W-:-:S03]  /*6a80*/  CS2R R66, SRZ ;  /* 0x0000000000427805 */ /* 0x000fc6000001ff00 */
[----:B------:R3:W-:Y:S01]  /*6a90*/  STS.U16 [R131+UR4+0x4f80], R42 ;  /* 0x004f802a83007988 */ /* 0x0007e20008000404 */
[----:B------:R-:W-:-:S03]  /*6aa0*/  CS2R R68, SRZ ;  /* 0x0000000000447805 */ /* 0x000fc6000001ff00 */
[----:B------:R4:W-:Y:S01]  /*6ab0*/  STS.U16 [R131+UR4+0x5380], R44 ;  /* 0x0053802c83007988 */ /* 0x0009e20008000404 */
[----:B-1----:R-:W-:-:S03]  /*6ac0*/  CS2R R38, SRZ ;  /* 0x0000000000267805 */ /* 0x002fc6000001ff00 */
[----:B------:R-:W-:Y:S01]  /*6ad0*/  STS.U16 [R131+UR4+0x5780], R46 ;  /* 0x0057802e83007988 */ /* 0x000fe20008000404 */
[----:B0-----:R-:W-:-:S03]  /*6ae0*/  CS2R R40, SRZ ;  /* 0x0000000000287805 */ /* 0x001fc6000001ff00 */
[----:B------:R0:W-:Y:S01]  /*6af0*/  STS.U16 [R131+UR4+0x5b80], R47 ;  /* 0x005b802f83007988 */ /* 0x0001e20008000404 */
[----:B---3--:R-:W-:-:S03]  /*6b00*/  CS2R R42, SRZ ;  /* 0x00000000002a7805 */ /* 0x008fc6000001ff00 */
[----:B------:R1:W-:Y:S01]  /*6b10*/  STS.U16 [R131+UR4+0x5f80], R48 ;  /* 0x005f803083007988 */ /* 0x0003e20008000404 */
[----:B----4-:R-:W-:-:S03]  /*6b20*/  CS2R R44, SRZ ;  /* 0x00000000002c7805 */ /* 0x010fc6000001ff00 */
[----:B--2---:R-:W-:Y:S01]  /*6b30*/  STS.U16 [R131+UR4+0x6380], R18 ;  /* 0x0063801283007988 */ /* 0x004fe20008000404 */
[----:B------:R-:W-:-:S03]  /*6b40*/  CS2R R70, SRZ ;  /* 0x0000000000467805 */ /* 0x000fc6000001ff00 */
[----:B-----5:R2:W-:Y:S01]  /*6b50*/  STS.U16 [R131+UR4+0x6780], R35 ;  /* 0x0067802383007988 */ /* 0x0205e20008000404 */
[----:B0-----:R-:W-:-:S03]  /*6b60*/  CS2R R46, SRZ ;  /* 0x00000000002e7805 */ /* 0x001fc6000001ff00 */
[----:B------:R0:W-:Y:S01]  /*6b70*/  STS.U16 [R131+UR4+0x6b80], R37 ;  /* 0x006b802583007988 */ /* 0x0001e20008000404 */
[----:B-1----:R-:W-:-:S03]  /*6b80*/  CS2R R48, SRZ ;  /* 0x0000000000307805 */ /* 0x002fc6000001ff00 */
[----:B------:R1:W-:Y:S01]  /*6b90*/  STS.U16 [R131+UR4+0x6f80], R50 ;  /* 0x006f803283007988 */ /* 0x0003e20008000404 */
[----:B------:R-:W-:-:S03]  /*6ba0*/  CS2R R72, SRZ ;  /* 0x0000000000487805 */ /* 0x000fc6000001ff00 */
[----:B------:R-:W-:Y:S01]  /*6bb0*/  STS.U16 [R131+UR4+0x7380], R10 ;  /* 0x0073800a83007988 */ /* 0x000fe20008000404 */
[----:B--2---:R-:W-:-:S03]  /*6bc0*/  CS2R R34, SRZ ;  /* 0x0000000000227805 */ /* 0x004fc6000001ff00 */
[----:B------:R-:W-:Y:S01]  /*6bd0*/  STS.U16 [R131+UR4+0x7780], R12 ;  /* 0x0077800c83007988 */ /* 0x000fe20008000404 */
[----:B0-----:R-:W-:-:S03]  /*6be0*/  CS2R R36, SRZ ;  /* 0x0000000000247805 */ /* 0x001fc6000001ff00 */
[----:B------:R-:W-:Y:S01]  /*6bf0*/  STS.U16 [R131+UR4+0x7b80], R14 ;  /* 0x007b800e83007988 */ /* 0x000fe20008000404 */
[----:B-1----:R-:W-:-:S03]  /*6c00*/  CS2R R50, SRZ ;  /* 0x0000000000327805 */ /* 0x002fc6000001ff00 */
[----:B------:R0:W-:Y:S01]  /*6c10*/  STS.U16 [R131+UR4+0x7f80], R16 ;  /* 0x007f801083007988 */ /* 0x0001e20008000404 */
[----:B------:R-:W-:Y:S02]  /*6c20*/  CS2R R74, SRZ ;  /* 0x00000000004a7805 */ /* 0x000fe4000001ff00 */
[----:B------:R-:W-:Y:S02]  /*6c30*/  CS2R R76, SRZ ;  /* 0x00000000004c7805 */ /* 0x000fe4000001ff00 */
[----:B------:R-:W-:Y:S02]  /*6c40*/  CS2R R78, SRZ ;  /* 0x00000000004e7805 */ /* 0x000fe4000001ff00 */
[----:B------:R-:W-:Y:S02]  /*6c50*/  CS2R R80, SRZ ;  /* 0x0000000000507805 */ /* 0x000fe4000001ff00 */
[----:B------:R-:W-:Y:S02]  /*6c60*/  CS2R R82, SRZ ;  /* 0x0000000000527805 */ /* 0x000fe4000001ff00 */
[----:B------:R-:W-:-:S02]  /*6c70*/  CS2R R84, SRZ ;  /* 0x0000000000547805 */ /* 0x000fc4000001ff00 */
        /* <DEDUP_REMOVED lines=22> */
[----:B0-----:R-:W-:Y:S02]  /*6de0*/  CS2R R130, SRZ ;  /* 0x0000000000827805 */ /* 0x001fe4000001ff00 */
        /* <DEDUP_REMOVED lines=10> */
[C---:B------:R-:W-:Y:S02]  /*6e90*/  LOP3.LUT R0, R238.reuse, 0xff, RZ, 0xc0, !PT ;  /* 0x000000ffee007812 */ /* 0x040fe400078ec0ff */
[----:B------:R-:W-:Y:S01]  /*6ea0*/  LOP3.LUT R2, R238, 0xe0, RZ, 0xc0, !PT ;  /* 0x000000e0ee027812 */ /* 0x000fe200078ec0ff */
[----:B------:R-:W-:Y:S06]  /*6eb0*/  @!P0 BRA `(.L_x_0) ;  /* 0x0000007400f48947 */ /* 0x000fec0003800000 */
[----:B------:R-:W0:Y:S01]  /*6ec0*/  LDC R25, c[0x0][0x268] ;  /* 0x00009a00ff197b82 */ /* 0x000e220000000800 */
[--C-:B------:R-:W-:Y:S01]  /*6ed0*/  SHF.R.U32.HI R3, RZ, 0x5, R238.reuse ;  /* 0x00000005ff037819 */ /* 0x100fe200000116ee */
[----:B------:R-:W-:Y:S01]  /*6ee0*/  ULDC.64 UR10, c[0x0][0x220] ;  /* 0x00008800000a7ab9 */ /* 0x000fe20000000a00 */
[----:B------:R-:W-:Y:S01]  /*6ef0*/  SHF.R.U32.HI R4, RZ, 0x2, R181 ;  /* 0x00000002ff047819 */ /* 0x000fe200000116b5 */
[----:B------:R-:W-:Y:S01]  /*6f00*/  IMAD.MOV.U32 R222, RZ, RZ, 0x3f800000 ;  /* 0x3f800000ffde7424 */ /* 0x000fe200078e00ff */
[----:B------:R-:W-:Y:S01]  /*6f10*/  SGXT.U32 R3, R3, 0x3 ;  /* 0x000000030303781a */ /* 0x000fe20000000000 */
[----:B------:R-:W-:Y:S01]  /*6f20*/  IMAD.MOV.U32 R223, RZ, RZ, 0x3f800000 ;  /* 0x3f800000ffdf7424 */ /* 0x000fe200078e00ff */
[--C-:B------:R-:W-:Y:S01]  /*6f30*/  SHF.R.U32.HI R7, RZ, 0x2, R238.reuse ;  /* 0x00000002ff077819 */ /* 0x100fe200000116ee */
[----:B------:R-:W1:Y:S01]  /*6f40*/  LDC.64 R224, c[0x0][0x260] ;  /* 0x00009800ffe07b82 */ /* 0x000e620000000a00 */
[----:B------:R-:W-:Y:S01]  /*6f50*/  SHF.R.U32.HI R9, RZ, 0x5, R238 ;  /* 0x00000005ff097819 */ /* 0x000fe200000116ee */
[----:B------:R-:W-:Y:S01]  /*6f60*/  IMAD.MOV.U32 R190, RZ, RZ, -0x800000 ;  /* 0xff800000ffbe7424 */ /* 0x000fe200078e00ff */
[----:B------:R-:W-:-:S02]  /*6f70*/  SGXT.U32 R7, R7, 0x3 ;  /* 0x000000030707781a */ /* 0x000fc40000000000 */
[----:B------:R-:W-:Y:S02]  /*6f80*/  CS2R R32, SRZ ;  /* 0x0000000000207805 */ /* 0x000fe4000001ff00 */
[----:B------:R-:W-:Y:S02]  /*6f90*/  R2UR UR5, R9 ;  /* 0x00000000090572ca */ /* 0x000fe400000e0000 */
[----:B------:R-:W-:Y:S02]  /*6fa0*/  CS2R R34, SRZ ;  /* 0x0000000000227805 */ /* 0x000fe4000001ff00 */
[----:B------:R-:W-:Y:S01]  /*6fb0*/  LEA R13, R181, R179, 0x6 ;  /* 0x000000b3b50d7211 */ /* 0x000fe200078e30ff */
[----:B------:R-:W1:Y:S01]  /*6fc0*/  S2UR UR8, SR_CTAID.Y ;  /* 0x00000000000879c3 */ /* 0x000e620000002600 */
[----:B------:R-:W-:Y:S02]  /*6fd0*/  MOV R188, 0xff800000 ;  /* 0xff80000000bc7802 */ /* 0x000fe40000000f00 */
[----:B------:R-:W-:-:S02]  /*6fe0*/  CS2R R36, SRZ ;  /* 0x0000000000247805 */ /* 0x000fc4000001ff00 */
[----:B------:R-:W-:Y:S02]  /*6ff0*/  MOV R221, 0x3f800000 ;  /* 0x3f80000000dd7802 */ /* 0x000fe40000000f00 */
[----:B------:R-:W-:Y:S02]  /*7000*/  CS2R R38, SRZ ;  /* 0x0000000000267805 */ /* 0x000fe4000001ff00 */
[----:B------:R-:W-:Y:S02]  /*7010*/  MOV R219, 0xff800000 ;  /* 0xff80000000db7802 */ /* 0x000fe40000000f00 */
[----:B------:R-:W-:Y:S02]  /*7020*/  CS2R R40, SRZ ;  /* 0x0000000000287805 */ /* 0x000fe4000001ff00 */
[----:B------:R-:W-:Y:S01]  /*7030*/  MOV R220, 0xff800000 ;  /* 0xff80000000dc7802 */ /* 0x000fe20000000f00 */
[----:B------:R-:W2:Y:S01]  /*7040*/  LDC.64 R16, c[0x0][0x250] ;  /* 0x00009400ff107b82 */ /* 0x000ea20000000a00 */
[----:B0-----:R-:W-:Y:S01]  /*7050*/  IMAD R6, R3, R25, RZ ;  /* 0x0000001903067224 */ /* 0x001fe200078e02ff */
[----:B------:R-:W-:Y:S01]  /*7060*/  ULDC UR5, c[0x0][0x258] ;  /* 0x0000960000057ab9 */ /* 0x000fe20000000800 */
[C---:B------:R-:W-:Y:S01]  /*7070*/  IMAD.SHL.U32 R3, R0.reuse, 0x2, RZ ;  /* 0x0000000200037824 */ /* 0x040fe200078e00ff */
[----:B------:R-:W-:Y:S01]  /*7080*/  CS2R R42, SRZ ;  /* 0x00000000002a7805 */ /* 0x000fe2000001ff00 */
[----:B------:R-:W-:Y:S01]  /*7090*/  IMAD R0, R0, UR5, RZ ;  /* 0x0000000500007c24 */ /* 0x000fe2000f8e02ff */
[----:B------:R-:W-:Y:S01]  /*70a0*/  LEA R8, R25, R6, 0x3 ;  /* 0x0000000619087211 */ /* 0x000fe200078e18ff */
[----:B------:R-:W-:Y:S01]  /*70b0*/  UMOV UR5, URZ ;  /* 0x0000003f00057c82 */ /* 0x000fe20008000000 */
[----:B------:R-:W-:-:S02]  /*70c0*/  LOP3.LUT R3, R3, R4, RZ, 0x3c, !PT ;  /* 0x0000000403037212 */ /* 0x000fc400078e3cff */
[----:B------:R-:W-:Y:S02]  /*70d0*/  CS2R R44, SRZ ;  /* 0x00000000002c7805 */ /* 0x000fe4000001ff00 */
[----:B------:R-:W-:Y:S02]  /*70e0*/  SHF.R.U32.HI R4, RZ, 0x1, R2 ;  /* 0x00000001ff047819 */ /* 0x000fe40000011602 */
[----:B------:R-:W-:Y:S02]  /*70f0*/  CS2R R46, SRZ ;  /* 0x00000000002e7805 */ /* 0x000fe4000001ff00 */
[----:B------:R-:W-:Y:S02]  /*7100*/  LOP3.LUT R2, R238, 0x1f, RZ, 0xc0, !PT ;  /* 0x0000001fee027812 */ /* 0x000fe400078ec0ff */
[----:B------:R-:W-:Y:S02]  /*7110*/  CS2R R48, SRZ ;  /* 0x0000000000307805 */ /* 0x000fe4000001ff00 */
[----:B------:R-:W-:-:S02]  /*7120*/  LEA R10, R25, R8, 0x3 ;  /* 0x00000008190a7211 */ /* 0x000fc400078e18ff */
[----:B------:R-:W-:Y:S02]  /*7130*/  CS2R R50, SRZ ;  /* 0x0000000000327805 */ /* 0x000fe4000001ff00 */
[----:B------:R-:W-:Y:S01]  /*7140*/  LOP3.LUT R5, R5, R4, R7, 0xfe, !PT ;  /* 0x0000000405057212 */ /* 0x000fe200078efe07 */
[----:B-1----:R-:W-:Y:S01]  /*7150*/  IMAD R224, R224, UR8, RZ ;  /* 0x00000008e0e07c24 */ /* 0x002fe2000f8e02ff */
[C---:B------:R-:W-:Y:S01]  /*7160*/  LEA R11, R25.reuse, R10, 0x3 ;  /* 0x0000000a190b7211 */ /* 0x040fe200078e18ff */
[----:B------:R-:W-:Y:S01]  /*7170*/  IMAD R4, R2, R225, RZ ;  /* 0x000000e102047224 */ /* 0x000fe200078e02ff */
[----:B------:R-:W-:Y:S02]  /*7180*/  SHF.L.U32 R15, R0, 0x1, RZ ;  /* 0x00000001000f7819 */ /* 0x000fe400000006ff */
[----:B------:R-:W-:Y:S02]  /*7190*/  CS2R R52, SRZ ;  /* 0x0000000000347805 */ /* 0x000fe4000001ff00 */
[----:B------:R-:W-:Y:S01]  /*71a0*/  SHF.L.U32 R2, R224, 0x1, RZ ;  /* 0x00000001e0027819 */ /* 0x000fe200000006ff */
[----:B------:R-:W-:Y:S01]  /*71b0*/  IMAD R12, R25, 0x8, R11 ;  /* 0x00000008190c7824 */ /* 0x000fe200078e020b */
[----:B------:R-:W-:Y:S01]  /*71c0*/  SHF.L.U32 R7, R4, 0x1, RZ ;  /* 0x0000000104077819 */ /* 0x000fe200000006ff */
[----:B--2---:R-:W-:Y:S01]  /*71d0*/  IMAD R16, R16, UR8, RZ ;  /* 0x0000000810107c24 */ /* 0x004fe2000f8e02ff */
[----:B------:R-:W-:Y:S01]  /*71e0*/  ULDC.64 UR8, c[0x0][0x218] ;  /* 0x0000860000087ab9 */ /* 0x000fe20000000a00 */
[----:B------:R-:W-:Y:S01]  /*71f0*/  IMAD.HI R224, R224, 0x2, RZ ;  /* 0x00000002e0e07827 */ /* 0x000fe200078e02ff */
[----:B------:R-:W-:Y:S01]  /*7200*/  IADD3 R227, P2, P3, R7, UR10, R2 ;  /* 0x0000000a07e37c10 */ /* 0x000fe2000fb5e002 */
[----:B------:R-:W-:Y:S01]  /*7210*/  UMOV UR10, 0xfffffffe ;  /* 0xfffffffe000a7882 */ /* 0x000fe20000000000 */
[----:B------:R-:W-:Y:S01]  /*7220*/  LEA R18, R25, R12, 0x3 ;  /* 0x0000000c19127211 */ /* 0x000fe200078e18ff */
[----:B------:R-:W-:Y:S01]  /*7230*/  IMAD.HI R9, R4, 0x2, RZ ;  /* 0x0000000204097827 */ /* 0x000fe200078e02ff */
[----:B------:R-:W-:-:S02]  /*7240*/  SHF.L.U32 R165, R17, 0x2, RZ ;  /* 0x0000000211a57819 */ /* 0x000fc400000006ff */
[----:B------:R-:W-:Y:S02]  /*7250*/  CS2R R54, SRZ ;  /* 0x0000000000367805 */ /* 0x000fe4000001ff00 */
[----:B------:R-:W-:Y:S01]  /*7260*/  LEA R19, R25, R18, 0x3 ;  /* 0x0000001219137211 */ /* 0x000fe200078e18ff */
[----:B------:R-:W-:Y:S01]  /*7270*/  IMAD.SHL.U32 R14, R16, 0x2, RZ ;  /* 0x00000002100e7824 */ /* 0x000fe200078e00ff */
[----:B------:R-:W-:Y:S01]  /*7280*/  IADD3.X R23, R9, UR11, R224, P2, P3 ;  /* 0x0000000b09177c10 */ /* 0x000fe200097e64e0 */
[----:B------:R-:W-:Y:S01]  /*7290*/  IMAD.HI R7, R0, 0x2, RZ ;  /* 0x0000000200077827 */ /* 0x000fe200078e02ff */
[----:B------:R-:W-:Y:S01]  /*72a0*/  LEA R26, P2, R6, R227, 0x1 ;  /* 0x000000e3061a7211 */ /* 0x000fe200078408ff */
[----:B------:R-:W-:Y:S01]  /*72b0*/  UMOV UR11, 0x7fffffdf ;  /* 0x7fffffdf000b7882 */ /* 0x000fe20000000000 */
[----:B------:R-:W-:Y:S01]  /*72c0*/  IADD3 R14, P0, P1, R15, UR8, R14 ;  /* 0x000000080f0e7c10 */ /* 0x000fe2000f91e00e */
[----:B------:R-:W-:Y:S01]  /*72d0*/  IMAD.HI R16, R16, 0x2, RZ ;  /* 0x0000000210107827 */ /* 0x000fe200078e02ff */
[----:B------:R-:W-:Y:S01]  /*72e0*/  LEA.HI.X.SX32 R27, R6, R23, 0x1, P2 ;  /* 0x00000017061b7211 */ /* 0x000fe200010f0eff */
[----:B------:R-:W-:Y:S01]  /*72f0*/  UIADD3 UR8, UR4, 0x20000, URZ ;  /* 0x0002000004087890 */ /* 0x000fe2000fffe03f */
[----:B------:R-:W-:Y:S01]  /*7300*/  SHF.L.U32 R164, R17, 0x3, RZ ;  /* 0x0000000311a47819 */ /* 0x000fe200000006ff */
[----:B------:R-:W-:Y:S01]  /*7310*/  IMAD R20, R25, 0x8, R19 ;  /* 0x0000000819147824 */ /* 0x000fe200078e0213 */
[----:B------:R-:W-:Y:S01]  /*7320*/  IADD3.X R15, R7, UR9, R16, P0, P1 ;  /* 0x00000009070f7c10 */ /* 0x000fe200087e2410 */
[----:B------:R0:W-:Y:S01]  /*7330*/  STL.64 [R1+0x290], R26 ;  /* 0x0002901a01007387 */ /* 0x0001e20000100a00 */
[-C--:B------:R-:W-:Y:S01]  /*7340*/  LEA R30, P0, R8, R227.reuse, 0x1 ;  /* 0x000000e3081e7211 */ /* 0x080fe200078008ff */
[----:B------:R-:W-:Y:S01]  /*7350*/  IMAD R21, R25, 0x8, R20 ;  /* 0x0000000819157824 */ /* 0x000fe200078e0214 */
[----:B------:R-:W-:Y:S01]  /*7360*/  LEA R28, P1, R10, R227, 0x1 ;  /* 0x000000e30a1c7211 */ /* 0x000fe200078208ff */
[C---:B------:R-:W-:Y:S01]  /*7370*/  IMAD R137, R17.reuse, 0x5, RZ ;  /* 0x0000000511897824 */ /* 0x040fe200078e02ff */
[-C--:B------:R-:W-:Y:S01]  /*7380*/  LEA.HI.X.SX32 R31, R8, R23.reuse, 0x1, P0 ;  /* 0x00000017081f7211 */ /* 0x080fe200000f0eff */
[C---:B------:R-:W-:Y:S01]  /*7390*/  IMAD R16, R17.reuse, 0x2e, RZ ;  /* 0x0000002e11107824 */ /* 0x040fe200078e02ff */
[----:B------:R-:W-:Y:S01]  /*73a0*/  LEA.HI.X.SX32 R29, R10, R23, 0x1, P1 ;  /* 0x000000170a1d7211 */ /* 0x000fe200008f0eff */
[----:B------:R-:W-:Y:S01]  /*73b0*/  IMAD R141, R17, 0x15, RZ ;  /* 0x00000015118d7824 */ /* 0x000fe200078e02ff */
[----:B------:R-:W-:Y:S01]  /*73c0*/  LEA R2, R25, R21, 0x3 ;  /* 0x0000001519027211 */ /* 0x000fe200078e18ff */
[----:B------:R1:W-:Y:S01]  /*73d0*/  STL.64 [R1+0x288], R30 ;  /* 0x0002881e01007387 */ /* 0x0003e20000100a00 */
[----:B------:R-:W-:Y:S01]  /*73e0*/  IMAD R144, R17, 0xb, RZ ;  /* 0x0000000b11907824 */ /* 0x000fe200078e02ff */
[----:B0-----:R-:W-:Y:S01]  /*73f0*/  LEA R26, P2, R11, R227, 0x1 ;  /* 0x000000e30b1a7211 */ /* 0x001fe200078408ff */
[----:B------:R-:W-:Y:S01]  /*7400*/  IMAD R145, R17, 0x17, RZ ;  /* 0x0000001711917824 */ /* 0x000fe200078e02ff */
[----:B------:R0:W-:Y:S01]  /*7410*/  STL.64 [R1+0x280], R28 ;  /* 0x0002801c01007387 */ /* 0x0001e20000100a00 */
[----:B------:R-:W-:Y:S01]  /*7420*/  LEA R22, R25, R2, 0x3 ;  /* 0x0000000219167211 */ /* 0x000fe200078e18ff */
[----:B------:R-:W-:Y:S01]  /*7430*/  IMAD R139, R17, 0x6, RZ ;  /* 0x00000006118b7824 */ /* 0x000fe200078e02ff */
[----:B------:R-:W-:Y:S01]  /*7440*/  LEA.HI.X.SX32 R27, R11, R23, 0x1, P2 ;  /* 0x000000170b1b7211 */ /* 0x000fe200010f0eff */
[----:B------:R-:W-:Y:S01]  /*7450*/  IMAD R142, R17, 0xc, RZ ;  /* 0x0000000c118e7824 */ /* 0x000fe200078e02ff */
[----:B------:R-:W-:Y:S01]  /*7460*/  LEA R0, R25, R22, 0x3 ;  /* 0x0000001619007211 */ /* 0x000fe200078e18ff */
[----:B------:R-:W-:Y:S01]  /*7470*/  IMAD R143, R17, 0x18, RZ ;  /* 0x00000018118f7824 */ /* 0x000fe200078e02ff */
[----:B------:R-:W-:Y:S01]  /*7480*/  USHF.R.U32.HI UR8, URZ, 0x4, UR8 ;  /* 0x000000043f087899 */ /* 0x000fe20008011608 */
[-C--:B-1----:R-:W-:Y:S01]  /*7490*/  LEA R30, P0, R12, R227.reuse, 0x1 ;  /* 0x000000e30c1e7211 */ /* 0x082fe200078008ff */
[----:B------:R1:W-:Y:S01]  /*74a0*/  STL.64 [R1+0x278], R26 ;  /* 0x0002781a01007387 */ /* 0x0003e20000100a00 */
[----:B------:R-:W-:Y:S01]  /*74b0*/  IMAD R4, R25, 0x8, R0 ;  /* 0x0000000819047824 */ /* 0x000fe200078e0200 */
[----:B------:R-:W-:Y:S01]  /*74c0*/  USGXT.U32 UR8, UR8, 0xe ;  /* 0x0000000e0808789a */ /* 0x000fe20008000000 */
[----:B0-----:R-:W-:Y:S01]  /*74d0*/  LEA R28, P1, R18, R227, 0x1 ;  /* 0x000000e3121c7211 */ /* 0x001fe200078208ff */
        /* <DEDUP_REMOVED lines=8> */
[----:B-1----:R-:W-:Y:S01]  /*7560*/  LEA R26, P2, R19, R227, 0x1 ;  /* 0x000000e3131a7211 */ /* 0x002fe200078408ff */
[----:B------:R-:W-:Y:S01]  /*7570*/  IMAD R154, R17, 0xd, RZ ;  /* 0x0000000d119a7824 */ /* 0x000fe200078e02ff */
[----:B------:R1:W-:Y:S01]  /*7580*/  STL.64 [R1+0x268], R28 ;  /* 0x0002681c01007387 */ /* 0x0003e20000100a00 */
[----:B------:R-:W-:Y:S01]  /*7590*/  LEA R6, R25, R7, 0x3 ;  /* 0x0000000719067211 */ /* 0x000fe200078e18ff */
[----:B------:R-:W-:Y:S01]  /*75a0*/  IMAD R153, R17, 0x19, RZ ;  /* 0x0000001911997824 */ /* 0x000fe200078e02ff */
[----:B------:R-:W-:Y:S01]  /*75b0*/  LEA.HI.X.SX32 R27, R19, R23, 0x1, P2 ;  /* 0x00000017131b7211 */ /* 0x000fe200010f0eff */
[----:B------:R-:W-:Y:S01]  /*75c0*/  IMAD R140, R17, 0x36, RZ ;  /* 0x00000036118c7824 */ /* 0x000fe200078e02ff */
[----:B------:R-:W-:Y:S01]  /*75d0*/  UIADD3 UR50, UP0, UR8, 0x2, URZ ;  /* 0x0000000208327890 */ /* 0x000fe2000ff1e03f */
[----:B------:R-:W-:Y:S01]  /*75e0*/  IMAD R8, R25, 0x8, R6 ;  /* 0x0000000819087824 */ /* 0x000fe200078e0206 */
[----:B------:R-:W-:Y:S01]  /*75f0*/  UMOV UR9, URZ ;  /* 0x0000003f00097c82 */ /* 0x000fe20008000000 */
[C---:B0-----:R-:W-:Y:S01]  /*7600*/  LEA R30, P0, R20.reuse, R227, 0x1 ;  /* 0x000000e3141e7211 */ /* 0x041fe200078008ff */
[----:B------:R0:W-:Y:S01]  /*7610*/  STL.64 [R1+0x260], R26 ;  /* 0x0002601a01007387 */ /* 0x0001e20000100a00 */
[----:B------:R-:W-:Y:S01]  /*7620*/  IMAD R150, R17, 0xe, RZ ;  /* 0x0000000e11967824 */ /* 0x000fe200078e02ff */
[----:B------:R-:W-:Y:S01]  /*7630*/  LEA R9, R25, R8, 0x3 ;  /* 0x0000000819097211 */ /* 0x000fe200078e18ff */
[C---:B------:R-:W-:Y:S01]  /*7640*/  IMAD R155, R17.reuse, 0x1c, RZ ;  /* 0x0000001c119b7824 */ /* 0x040fe200078e02ff */
[----:B------:R-:W-:Y:S01]  /*7650*/  LEA.HI.X.SX32 R31, R20, R23, 0x1, P0 ;  /* 0x00000017141f7211 */ /* 0x000fe200000f0eff */
[----:B------:R-:W-:Y:S01]  /*7660*/  IMAD R156, R17, 0x1b, RZ ;  /* 0x0000001b119c7824 */ /* 0x000fe200078e02ff */
[----:B-1----:R-:W-:Y:S01]  /*7670*/  LEA R28, P1, R21, R227, 0x1 ;  /* 0x000000e3151c7211 */ /* 0x002fe200078208ff */
[----:B------:R-:W-:Y:S01]  /*7680*/  IMAD R157, R17, 0x7, RZ ;  /* 0x00000007119d7824 */ /* 0x000fe200078e02ff */
[----:B------:R-:W-:Y:S01]  /*7690*/  LEA R10, R25, R9, 0x3 ;  /* 0x00000009190a7211 */ /* 0x000fe200078e18ff */
[----:B------:R1:W-:Y:S01]  /*76a0*/  STL.64 [R1+0x258], R30 ;  /* 0x0002581e01007387 */ /* 0x0003e20000100a00 */
[----:B------:R-:W-:Y:S01]  /*76b0*/  LEA.HI.X.SX32 R29, R21, R23, 0x1, P1 ;  /* 0x00000017151d7211 */ /* 0x000fe200008f0eff */
[----:B------:R-:W-:Y:S01]  /*76c0*/  UIADD3.64 UR10, UR8, -UR10, URZ ;  /* 0x8000000a080a7297 */ /* 0x000fe2000fffe03f */
[-C--:B0-----:R-:W-:Y:S01]  /*76d0*/  LEA R26, P2, R2, R227.reuse, 0x1 ;  /* 0x000000e3021a7211 */ /* 0x081fe200078408ff */
[----:B------:R-:W-:Y:S01]  /*76e0*/  IMAD R11, R25, 0x8, R10 ;  /* 0x00000008190b7824 */ /* 0x000fe200078e020a */
[----:B------:R-:W-:Y:S01]  /*76f0*/  LEA R20, P1, R0, R227, 0x1 ;  /* 0x000000e300147211 */ /* 0x000fe200078208ff */
[----:B------:R-:W-:Y:S01]  /*7700*/  UIADD3.X UR51, UR5, 0x40000040, URZ, UP0, !UPT ;  /* 0x4000004005337890 */ /* 0x000fe200087fe43f */
[----:B------:R-:W-:Y:S01]  /*7710*/  LEA.HI.X.SX32 R27, R2, R23, 0x1, P2 ;  /* 0x00000017021b7211 */ /* 0x000fe200010f0eff */
[C---:B------:R-:W-:Y:S01]  /*7720*/  IMAD R147, R17.reuse, 0x38, RZ ;  /* 0x0000003811937824 */ /* 0x040fe200078e02ff */
[----:B------:R-:W-:Y:S01]  /*7730*/  LEA R18, P2, R4, R227, 0x1 ;  /* 0x000000e304127211 */ /* 0x000fe200078408ff */
[----:B------:R-:W-:Y:S01]  /*7740*/  UIADD3.64 UR12, UR50, 0x2, URZ ;  /* 0x00000002320c7897 */ /* 0x000fe2000fffe03f */
[-C--:B------:R-:W-:Y:S01]  /*7750*/  LEA.HI.X.SX32 R21, R0, R23.reuse, 0x1, P1 ;  /* 0x0000001700157211 */ /* 0x080fe200008f0eff */
[----:B------:R0:W-:Y:S01]  /*7760*/  STL.64 [R1+0x248], R26 ;  /* 0x0002481a01007387 */ /* 0x0001e20000100a00 */
[----:B------:R-:W-:Y:S01]  /*7770*/  LEA.HI.X.SX32 R19, R4, R23, 0x1, P2 ;  /* 0x0000001704137211 */ /* 0x000fe200010f0eff */
[----:B------:R-:W-:Y:S01]  /*7780*/  IMAD R149, R17, 0x3a, RZ ;  /* 0x0000003a11957824 */ /* 0x000fe200078e02ff */
[----:B------:R-:W-:Y:S01]  /*7790*/  LEA R2, R25, R11, 0x3 ;  /* 0x0000000b19027211 */ /* 0x000fe200078e18ff */
[----:B------:R2:W-:Y:S01]  /*77a0*/  STL.64 [R1+0x250], R28 ;  /* 0x0002501c01007387 */ /* 0x0005e20000100a00 */
[----:B------:R-:W-:Y:S01]  /*77b0*/  IMAD R158, R17, 0x1e, RZ ;  /* 0x0000001e119e7824 */ /* 0x000fe200078e02ff */
[----:B------:R-:W-:Y:S01]  /*77c0*/  UMOV UR9, 0x80000020 ;  /* 0x8000002000097882 */ /* 0x000fe20000000000 */
[----:B------:R-:W-:Y:S01]  /*77d0*/  LEA R12, R25, R2, 0x3 ;  /* 0x00000002190c7211 */ /* 0x000fe200078e18ff */
[C---:B------:R-:W-:Y:S01]  /*77e0*/  IMAD R160, R17.reuse, 0x1d, RZ ;  /* 0x0000001d11a07824 */ /* 0x040fe200078e02ff */
[----:B------:R-:W-:Y:S01]  /*77f0*/  MOV R224, 0x3f800000 ;  /* 0x3f80000000e07802 */ /* 0x000fe20000000f00 */
[----:B------:R-:W-:Y:S01]  /*7800*/  IMAD R161, R17, 0xf, RZ ;  /* 0x0000000f11a17824 */ /* 0x000fe200078e02ff */
[----:B-1----:R-:W-:-:S02]  /*7810*/  CS2R R30, SRZ ;  /* 0x00000000001e7805 */ /* 0x002fc4000001ff00 */
[C---:B0-----:R-:W-:Y:S01]  /*7820*/  LEA R26, P0, R22.reuse, R227, 0x1 ;  /* 0x000000e3161a7211 */ /* 0x041fe200078008ff */
[----:B------:R-:W-:Y:S01]  /*7830*/  IMAD R0, R25, 0x8, R12 ;  /* 0x0000000819007824 */ /* 0x000fe200078e020c */
[----:B------:R-:W-:Y:S01]  /*7840*/  CS2R R56, SRZ ;  /* 0x0000000000387805 */ /* 0x000fe2000001ff00 */
[C---:B------:R-:W-:Y:S01]  /*7850*/  IMAD R151, R17.reuse, 0x3c, RZ ;  /* 0x0000003c11977824 */ /* 0x040fe200078e02ff */
[----:B------:R-:W-:Y:S01]  /*7860*/  LEA.HI.X.SX32 R27, R22, R23, 0x1, P0 ;  /* 0x00000017161b7211 */ /* 0x000fe200000f0eff */
[----:B------:R-:W-:Y:S01]  /*7870*/  IMAD R22, R17, 0x13, RZ ;  /* 0x0000001311167824 */ /* 0x000fe200078e02ff */
[----:B------:R-:W-:Y:S01]  /*7880*/  LEA R4, R25, R0, 0x3 ;  /* 0x0000000019047211 */ /* 0x000fe200078e18ff */
[C---:B------:R-:W-:Y:S01]  /*7890*/  IMAD R152, R17.reuse, 0x3e, RZ ;  /* 0x0000003e11987824 */ /* 0x040fe200078e02ff */
[----:B--2---:R-:W-:Y:S01]  /*78a0*/  CS2R R28, SRZ ;  /* 0x00000000001c7805 */ /* 0x004fe2000001ff00 */
[----:B------:R0:W-:Y:S01]  /*78b0*/  STL.64 [R1+0x240], R26 ;  /* 0x0002401a01007387 */ /* 0x0001e20000100a00 */
[C---:B------:R-:W-:Y:S01]  /*78c0*/  IMAD R162, R17.reuse, 0x1f, RZ ;  /* 0x0000001f11a27824 */ /* 0x040fe200078e02ff */
[----:B------:R-:W-:Y:S01]  /*78d0*/  CS2R R58, SRZ ;  /* 0x00000000003a7805 */ /* 0x000fe2000001ff00 */
[C---:B------:R-:W-:Y:S01]  /*78e0*/  IMAD.SHL.U32 R159, R17.reuse, 0x2, RZ ;  /* 0x00000002119f7824 */ /* 0x040fe200078e00ff */
[----:B------:R1:W-:Y:S01]  /*78f0*/  STL.64 [R1+0x238], R20 ;  /* 0x0002381401007387 */ /* 0x0003e20000100a00 */
[----:B------:R-:W-:Y:S01]  /*7900*/  IMAD.SHL.U32 R163, R17, 0x10, RZ ;  /* 0x0000001011a37824 */ /* 0x000fe200078e00ff */
[----:B------:R-:W-:-:S02]  /*7910*/  CS2R R60, SRZ ;  /* 0x00000000003c7805 */ /* 0x000fc4000001ff00 */
[----:B------:R-:W-:Y:S01]  /*7920*/  CS2R R62, SRZ ;  /* 0x00000000003e7805 */ /* 0x000fe2000001ff00 */
[----:B------:R2:W-:Y:S01]  /*7930*/  STL.64 [R1+0x230], R18 ;  /* 0x0002301201007387 */ /* 0x0005e20000100a00 */
[----:B------:R-:W-:Y:S02]  /*7940*/  CS2R R64, SRZ ;  /* 0x0000000000407805 */ /* 0x000fe4000001ff00 */
[----:B------:R-:W-:Y:S02]  /*7950*/  CS2R R66, SRZ ;  /* 0x0000000000427805 */ /* 0x000fe4000001ff00 */
[----:B------:R-:W-:Y:S02]  /*7960*/  CS2R R68, SRZ ;  /* 0x0000000000447805 */ /* 0x000fe4000001ff00 */
[----:B0-----:R-:W-:Y:S02]  /*7970*/  LEA R26, P0, R7, R227, 0x1 ;  /* 0x000000e3071a7211 */ /* 0x001fe400078008ff */
[----:B------:R-:W-:-:S02]  /*7980*/  CS2R R70, SRZ ;  /* 0x0000000000467805 */ /* 0x000fc4000001ff00 */
[----:B------:R-:W-:Y:S02]  /*7990*/  CS2R R72, SRZ ;  /* 0x0000000000487805 */ /* 0x000fe4000001ff00 */
[----:B------:R-:W-:Y:S02]  /*79a0*/  CS2R R74, SRZ ;  /* 0x00000000004a7805 */ /* 0x000fe4000001ff00 */
[----:B-1----:R-:W-:Y:S02]  /*79b0*/  LEA R20, P1, R6, R227, 0x1 ;  /* 0x000000e306147211 */ /* 0x002fe400078208ff */
[----:B------:R-:W-:Y:S02]  /*79c0*/  CS2R R76, SRZ ;  /* 0x00000000004c7805 */ /* 0x000fe4000001ff00 */
[----:B------:R-:W-:Y:S02]  /*79d0*/  LEA.HI.X.SX32 R27, R7, R23, 0x1, P0 ;  /* 0x00000017071b7211 */ /* 0x000fe400000f0eff */
[----:B------:R-:W-:-:S02]  /*79e0*/  CS2R R78, SRZ ;  /* 0x00000000004e7805 */ /* 0x000fc4000001ff00 */
[----:B--2---:R-:W-:Y:S02]  /*79f0*/  LEA R18, P2, R8, R227, 0x1 ;  /* 0x000000e308127211 */ /* 0x004fe400078408ff */
[----:B------:R-:W-:Y:S02]  /*7a00*/  CS2R R80, SRZ ;  /* 0x0000000000507805 */ /* 0x000fe4000001ff00 */
[-C--:B------:R-:W-:Y:S01]  /*7a10*/  LEA.HI.X.SX32 R21, R6, R23.reuse, 0x1, P1 ;  /* 0x0000001706157211 */ /* 0x080fe200008f0eff */
[----:B------:R0:W-:Y:S01]  /*7a20*/  STL.64 [R1+0x228], R26 ;  /* 0x0002281a01007387 */ /* 0x0001e20000100a00 */
[----:B------:R-:W-:Y:S02]  /*7a30*/  LEA.HI.X.SX32 R19, R8, R23, 0x1, P2 ;  /* 0x0000001708137211 */ /* 0x000fe400010f0eff */
[----:B------:R-:W-:Y:S02]  /*7a40*/  CS2R R82, SRZ ;  /* 0x0000000000527805 */ /* 0x000fe4000001ff00 */
[----:B------:R-:W-:Y:S01]  /*7a50*/  LEA R6, R25, R4, 0x3 ;  /* 0x0000000419067211 */ /* 0x000fe200078e18ff */
[----:B------:R1:W-:Y:S01]  /*7a60*/  STL.64 [R1+0x220], R20 ;  /* 0x0002201401007387 */ /* 0x0003e20000100a00 */
[----:B------:R-:W-:-:S02]  /*7a70*/  CS2R R84, SRZ ;  /* 0x0000000000547805 */ /* 0x000fc4000001ff00 */
[----:B------:R-:W-:Y:S02]  /*7a80*/  CS2R R86, SRZ ;  /* 0x0000000000567805 */ /* 0x000fe4000001ff00 */
[----:B------:R-:W-:Y:S01]  /*7a90*/  CS2R R88, SRZ ;  /* 0x0000000000587805 */ /* 0x000fe2000001ff00 */
[----:B------:R2:W-:Y:S01]  /*7aa0*/  STL.64 [R1+0x218], R18 ;  /* 0x0002181201007387 */ /* 0x0005e20000100a00 */
[----:B------:R-:W-:Y:S01]  /*7ab0*/  IMAD R7, R25, 0x8, R6 ;  /* 0x0000000819077824 */ /* 0x000fe200078e0206 */
[----:B------:R-:W-:Y:S02]  /*7ac0*/  CS2R R90, SRZ ;  /* 0x00000000005a7805 */ /* 0x000fe4000001ff00 */
[----:B------:R-:W-:Y:S02]  /*7ad0*/  CS2R R92, SRZ ;  /* 0x00000000005c7805 */ /* 0x000fe4000001ff00 */
[----:B0-----:R-:W-:Y:S02]  /*7ae0*/  LEA R26, P0, R9, R227, 0x1 ;  /* 0x000000e3091a7211 */ /* 0x001fe400078008ff */
[----:B------:R-:W-:-:S02]  /*7af0*/  CS2R R94, SRZ ;  /* 0x00000000005e7805 */ /* 0x000fc4000001ff00 */
[----:B------:R-:W-:Y:S02]  /*7b00*/  LEA R8, R25, R7, 0x3 ;  /* 0x0000000719087211 */ /* 0x000fe400078e18ff */
[----:B------:R-:W-:Y:S02]  /*7b10*/  CS2R R96, SRZ ;  /* 0x0000000000607805 */ /* 0x000fe4000001ff00 */
[----:B-1----:R-:W-:Y:S02]  /*7b20*/  LEA R20, P1, R10, R227, 0x1 ;  /* 0x000000e30a147211 */ /* 0x002fe400078208ff */
[----:B------:R-:W-:Y:S02]  /*7b30*/  CS2R R98, SRZ ;  /* 0x0000000000627805 */ /* 0x000fe4000001ff00 */
[----:B------:R-:W-:Y:S02]  /*7b40*/  LEA.HI.X.SX32 R27, R9, R23, 0x1, P0 ;  /* 0x00000017091b7211 */ /* 0x000fe400000f0eff */
[----:B------:R-:W-:-:S02]  /*7b50*/  CS2R R100, SRZ ;  /* 0x0000000000647805 */ /* 0x000fc4000001ff00 */
[C---:B--2---:R-:W-:Y:S02]  /*7b60*/  LEA R18, P2, R11.reuse, R227, 0x1 ;  /* 0x000000e30b127211 */ /* 0x044fe400078408ff */
[----:B------:R-:W-:Y:S02]  /*7b70*/  CS2R R102, SRZ ;  /* 0x0000000000667805 */ /* 0x000fe4000001ff00 */
[-C--:B------:R-:W-:Y:S01]  /*7b80*/  LEA.HI.X.SX32 R21, R10, R23.reuse, 0x1, P1 ;  /* 0x000000170a157211 */ /* 0x080fe200008f0eff */
[----:B------:R0:W-:Y:S01]  /*7b90*/  STL.64 [R1+0x210], R26 ;  /* 0x0002101a01007387 */ /* 0x0001e20000100a00 */
[----:B------:R-:W-:Y:S01]  /*7ba0*/  LEA.HI.X.SX32 R19, R11, R23, 0x1, P2 ;  /* 0x000000170b137211 */ /* 0x000fe200010f0eff */
[----:B------:R-:W-:Y:S01]  /*7bb0*/  IMAD R10, R17, 0x2a, RZ ;  /* 0x0000002a110a7824 */ /* 0x000fe200078e02ff */
[-C--:B------:R-:W-:Y:S01]  /*7bc0*/  LEA R246, P2, R0, R227.reuse, 0x1 ;  /* 0x000000e300f67211 */ /* 0x080fe200078408ff */
[----:B------:R1:W-:Y:S01]  /*7bd0*/  STL.64 [R1+0x208], R20 ;  /* 0x0002081401007387 */ /* 0x0003e20000100a00 */
[----:B------:R-:W-:Y:S01]  /*7be0*/  LEA R9, R25, R8, 0x3 ;  /* 0x0000000819097211 */ /* 0x000fe200078e18ff */
[----:B------:R-:W-:Y:S01]  /*7bf0*/  IMAD R11, R17, 0x2c, RZ ;  /* 0x0000002c110b7824 */ /* 0x000fe200078e02ff */
[----:B------:R-:W-:Y:S01]  /*7c00*/  LEA R250, P0, R2, R227, 0x1 ;  /* 0x000000e302fa7211 */ /* 0x000fe200078008ff */
[----:B------:R2:W-:Y:S01]  /*7c10*/  STL.64 [R1+0x200], R18 ;  /* 0x0002001201007387 */ /* 0x0005e20000100a00 */
[----:B------:R-:W-:Y:S01]  /*7c20*/  LEA.HI.X.SX32 R247, R0, R23, 0x1, P2 ;  /* 0x0000001700f77211 */ /* 0x000fe200010f0eff */
[----:B------:R-:W-:Y:S01]  /*7c30*/  IMAD R0, R25, 0x8, R9 ;  /* 0x0000000819007824 */ /* 0x000fe200078e0209 */
[----:B------:R-:W-:Y:S01]  /*7c40*/  LEA R248, P1, R12, R227, 0x1 ;  /* 0x000000e30cf87211 */ /* 0x000fe200078208ff */
[----:B------:R-:W-:Y:S01]  /*7c50*/  STL [R1], RZ ;  /* 0x000000ff01007387 */ /* 0x000fe20000100800 */
[----:B------:R-:W-:-:S02]  /*7c60*/  LEA.HI.X.SX32 R251, R2, R23, 0x1, P0 ;  /* 0x0000001702fb7211 */ /* 0x000fc400000f0eff */
[----:B0-----:R-:W-:Y:S02]  /*7c70*/  CS2R R26, SRZ ;  /* 0x00000000001a7805 */ /* 0x001fe4000001ff00 */
[----:B------:R-:W-:Y:S01]  /*7c80*/  LEA R244, P0, R4, R227, 0x1 ;  /* 0x000000e304f47211 */ /* 0x000fe200078008ff */
[----:B------:R-:W-:Y:S01]  /*7c90*/  STL [R1+0x4], RZ ;  /* 0x000004ff01007387 */ /* 0x000fe20000100800 */
[----:B------:R-:W-:Y:S01]  /*7ca0*/  LEA R2, R25, R0, 0x3 ;  /* 0x0000000019027211 */ /* 0x000fe200078e18ff */
[C---:B-1----:R-:W-:Y:S01]  /*7cb0*/  IMAD R20, R17.reuse, 0x9, RZ ;  /* 0x0000000911147824 */ /* 0x042fe200078e02ff */
[----:B------:R-:W-:Y:S01]  /*7cc0*/  LEA.HI.X.SX32 R249, R12, R23, 0x1, P1 ;  /* 0x000000170cf97211 */ /* 0x000fe200008f0eff */
[----:B------:R-:W-:Y:S01]  /*7cd0*/  STL [R1+0x8], RZ ;  /* 0x000008ff01007387 */ /* 0x000fe20000100800 */
[----:B------:R-:W-:Y:S01]  /*7ce0*/  LEA R242, P1, R6, R227, 0x1 ;  /* 0x000000e306f27211 */ /* 0x000fe200078208ff */
[----:B------:R-:W-:Y:S01]  /*7cf0*/  IMAD R12, R17, 0xa, RZ ;  /* 0x0000000a110c7824 */ /* 0x000fe200078e02ff */
[----:B------:R-:W-:Y:S01]  /*7d00*/  LEA.HI.X.SX32 R245, R4, R23, 0x1, P0 ;  /* 0x0000001704f57211 */ /* 0x000fe200000f0eff */
[----:B------:R-:W-:Y:S01]  /*7d10*/  STL [R1+0xc], RZ ;  /* 0x00000cff01007387 */ /* 0x000fe20000100800 */
[----:B------:R-:W-:Y:S01]  /*7d20*/  LEA R240, P2, R7, R227, 0x1 ;  /* 0x000000e307f07211 */ /* 0x000fe200078408ff */
[----:B--2---:R-:W-:Y:S01]  /*7d30*/  IMAD R18, R17, 0x11, RZ ;  /* 0x0000001111127824 */ /* 0x004fe200078e02ff */
[----:B------:R-:W-:Y:S01]  /*7d40*/  LEA R4, R25, R2, 0x3 ;  /* 0x0000000219047211 */ /* 0x000fe200078e18ff */
[----:B------:R-:W-:Y:S01]  /*7d50*/  STL [R1+0x10], RZ ;  /* 0x000010ff01007387 */ /* 0x000fe20000100800 */
[-C--:B------:R-:W-:Y:S01]  /*7d60*/  LEA.HI.X.SX32 R243, R6, R23.reuse, 0x1, P1 ;  /* 0x0000001706f37211 */ /* 0x080fe200008f0eff */
[----:B------:R-:W-:Y:S01]  /*7d70*/  IMAD R19, R17, 0x14, RZ ;  /* 0x0000001411137824 */ /* 0x000fe200078e02ff */
[----:B------:R-:W-:Y:S01]  /*7d80*/  LEA.HI.X.SX32 R241, R7, R23, 0x1, P2 ;  /* 0x0000001707f17211 */ /* 0x000fe200010f0eff */
[----:B------:R-:W-:Y:S01]  /*7d90*/  STL [R1+0x14], RZ ;  /* 0x000014ff01007387 */ /* 0x000fe20000100800 */
[-C--:B------:R-:W-:Y:S01]  /*7da0*/  LEA R236, P1, R9, R227.reuse, 0x1 ;  /* 0x000000e309ec7211 */ /* 0x080fe200078208ff */
[----:B------:R-:W-:Y:S01]  /*7db0*/  IMAD R6, R25, 0x8, R4 ;  /* 0x0000000819067824 */ /* 0x000fe200078e0204 */
[C---:B------:R-:W-:Y:S01]  /*7dc0*/  LEA R234, P2, R0.reuse, R227, 0x1 ;  /* 0x000000e300ea7211 */ /* 0x040fe200078408ff */
[----:B------:R-:W-:Y:S01]  /*7dd0*/  STL [R1+0x18], RZ ;  /* 0x000018ff01007387 */ /* 0x000fe20000100800 */
[-C--:B------:R-:W-:Y:S01]  /*7de0*/  LEA.HI.X.SX32 R237, R9, R23.reuse, 0x1, P1 ;  /* 0x0000001709ed7211 */ /* 0x080fe200008f0eff */
[C---:B------:R-:W-:Y:S01]  /*7df0*/  IMAD R9, R17.reuse, 0x12, RZ ;  /* 0x0000001211097824 */ /* 0x040fe200078e02ff */
[----:B------:R-:W-:Y:S01]  /*7e00*/  LEA.HI.X.SX32 R235, R0, R23, 0x1, P2 ;  /* 0x0000001700eb7211 */ /* 0x000fe200010f0eff */
[----:B------:R-:W-:Y:S01]  /*7e10*/  STL [R1+0x1c], RZ ;  /* 0x00001cff01007387 */ /* 0x000fe20000100800 */
[-C--:B------:R-:W-:Y:S01]  /*7e20*/  LEA R230, P1, R4, R227.reuse, 0x1 ;  /* 0x000000e304e67211 */ /* 0x080fe200078208ff */
[----:B------:R-:W-:Y:S01]  /*7e30*/  IMAD R7, R17, 0x26, RZ ;  /* 0x0000002611077824 */ /* 0x000fe200078e02ff */
[-C--:B------:R-:W-:Y:S01]  /*7e40*/  LEA R228, P2, R6, R227.reuse, 0x1 ;  /* 0x000000e306e47211 */ /* 0x080fe200078408ff */
[----:B------:R-:W-:Y:S01]  /*7e50*/  STL [R1+0x20], RZ ;  /* 0x000020ff01007387 */ /* 0x000fe20000100800 */
[----:B------:R-:W-:Y:S01]  /*7e60*/  LEA R0, R25, R6, 0x3 ;  /* 0x0000000619007211 */ /* 0x000fe200078e18ff */
[C---:B------:R-:W-:Y:S01]  /*7e70*/  IMAD R21, R17.reuse, 0x30, RZ ;  /* 0x0000003011157824 */ /* 0x040fe200078e02ff */
[----:B------:R-:W-:Y:S01]  /*7e80*/  LEA R238, P0, R8, R227, 0x1 ;  /* 0x000000e308ee7211 */ /* 0x000fe200078008ff */
[----:B------:R-:W-:Y:S01]  /*7e90*/  STL [R1+0x24], RZ ;  /* 0x000024ff01007387 */ /* 0x000fe20000100800 */
[-C--:B------:R-:W-:Y:S01]  /*7ea0*/  LEA.HI.X.SX32 R231, R4, R23.reuse, 0x1, P1 ;  /* 0x0000001704e77211 */ /* 0x080fe200008f0eff */
[----:B------:R-:W-:Y:S01]  /*7eb0*/  IMAD R4, R17, 0x22, RZ ;  /* 0x0000002211047824 */ /* 0x000fe200078e02ff */
[----:B------:R-:W-:Y:S01]  /*7ec0*/  LEA.HI.X.SX32 R229, R6, R23, 0x1, P2 ;  /* 0x0000001706e57211 */ /* 0x000fe200010f0eff */
[----:B------:R-:W-:Y:S01]  /*7ed0*/  STL [R1+0x28], RZ ;  /* 0x000028ff01007387 */ /* 0x000fe20000100800 */
[----:B------:R-:W-:Y:S01]  /*7ee0*/  IADD3 R166, P1, R9, R14, RZ ;  /* 0x0000000e09a67210 */ /* 0x000fe20007f3e0ff */
[C---:B------:R-:W-:Y:S01]  /*7ef0*/  IMAD R6, R17.reuse, 0x24, RZ ;  /* 0x0000002411067824 */ /* 0x040fe200078e02ff */
[----:B------:R-:W-:Y:S01]  /*7f00*/  LEA R226, P3, R0, R227, 0x1 ;  /* 0x000000e300e27211 */ /* 0x000fe200078608ff */
[----:B------:R-:W-:Y:S01]  /*7f10*/  STL [R1+0x2c], RZ ;  /* 0x00002cff01007387 */ /* 0x000fe20000100800 */
[----:B------:R-:W-:Y:S01]  /*7f20*/  LEA.HI.X.SX32 R239, R8, R23, 0x1, P0 ;  /* 0x0000001708ef7211 */ /* 0x000fe200000f0eff */
[----:B------:R-:W-:Y:S01]  /*7f30*/  IMAD R8, R17, 0x28, RZ ;  /* 0x0000002811087824 */ /* 0x000fe200078e02ff */
[----:B------:R-:W-:Y:S01]  /*7f40*/  LEA R232, P0, R2, R227, 0x1 ;  /* 0x000000e302e87211 */ /* 0x000fe200078008ff */
[----:B------:R-:W-:Y:S01]  /*7f50*/  STL [R1+0x30], RZ ;  /* 0x000030ff01007387 */ /* 0x000fe20000100800 */
[----:B------:R-:W-:-:S02]  /*7f60*/  LEA.HI.X.SX32 R167, R20, R15, 0x1, P1 ;  /* 0x0000000f14a77211 */ /* 0x000fc400008f0eff */
[----:B------:R-:W-:Y:S02]  /*7f70*/  CS2R R24, SRZ ;  /* 0x0000000000187805 */ /* 0x000fe4000001ff00 */
[----:B------:R-:W-:Y:S01]  /*7f80*/  LEA.HI.X.SX32 R227, R0, R23, 0x1, P3 ;  /* 0x0000001700e37211 */ /* 0x000fe200018f0eff */
[----:B------:R-:W-:Y:S01]  /*7f90*/  STL [R1+0x34], RZ ;  /* 0x000034ff01007387 */ /* 0x000fe20000100800 */
[-C--:B------:R-:W-:Y:S02]  /*7fa0*/  IADD3 R176, P3, R6, R14.reuse, RZ ;  /* 0x0000000e06b07210 */ /* 0x080fe40007f7e0ff */
[----:B------:R-:W-:Y:S02]  /*7fb0*/  CS2R R104, SRZ ;  /* 0x0000000000687805 */ /* 0x000fe4000001ff00 */
[-C--:B------:R-:W-:Y:S01]  /*7fc0*/  IADD3 R178, P5, R4, R14.reuse, RZ ;  /* 0x0000000e04b27210 */ /* 0x080fe20007fbe0ff */
[----:B------:R-:W-:Y:S01]  /*7fd0*/  STL [R1+0x38], RZ ;  /* 0x000038ff01007387 */ /* 0x000fe20000100800 */
[----:B------:R-:W-:-:S02]  /*7fe0*/  IADD3 R168, P4, R7, R14, RZ ;  /* 0x0000000e07a87210 */ /* 0x000fc40007f9e0ff */
[----:B------:R-:W-:Y:S02]  /*7ff0*/  CS2R R106, SRZ ;  /* 0x00000000006a7805 */ /* 0x000fe4000001ff00 */
[----:B------:R-:W-:Y:S01]  /*8000*/  LEA.HI.X.SX32 R233, R2, R23, 0x1, P0 ;  /* 0x0000001702e97211 */ /* 0x000fe200000f0eff */
[----:B------:R-:W-:Y:S01]  /*8010*/  STL [R1+0x3c], RZ ;  /* 0x00003cff01007387 */ /* 0x000fe20000100800 */
[----:B------:R-:W-:Y:S01]  /*8020*/  IADD3 R172, P0, R10, R14, RZ ;  /* 0x0000000e0aac7210 */ /* 0x000fe20007f1e0ff */
[----:B------:R-:W-:Y:S01]  /*8030*/  IMAD R23, R17, 0x16, RZ ;  /* 0x0000001611177824 */ /* 0x000fe200078e02ff */
[-C--:B------:R-:W-:Y:S01]  /*8040*/  LEA.HI.X.SX32 R177, R9, R15.reuse, 0x1, P3 ;  /* 0x0000000f09b17211 */ /* 0x080fe200018f0eff */
[----:B------:R-:W-:Y:S01]  /*8050*/  STL [R1+0x40], RZ ;  /* 0x000040ff01007387 */ /* 0x000fe20000100800 */
[----:B------:R-:W-:Y:S02]  /*8060*/  LEA.HI.X.SX32 R179, R18, R15, 0x1, P5 ;  /* 0x0000000f12b37211 */ /* 0x000fe400028f0eff */
[----:B------:R-:W-:-:S02]  /*8070*/  CS2R R108, SRZ ;  /* 0x00000000006c7805 */ /* 0x000fc4000001ff00 */
[-C--:B------:R-:W-:Y:S01]  /*8080*/  IADD3 R10, P3, R19, R14.reuse, RZ ;  /* 0x0000000e130a7210 */ /* 0x080fe20007f7e0ff */
[----:B------:R-:W-:Y:S01]  /*8090*/  STL [R1+0x44], RZ ;  /* 0x000044ff01007387 */ /* 0x000fe20000100800 */
[-C--:B------:R-:W-:Y:S02]  /*80a0*/  LEA.HI.X.SX32 R169, R22, R15.reuse, 0x1, P4 ;  /* 0x0000000f16a97211 */ /* 0x080fe400020f0eff */
[----:B------:R-:W-:Y:S02]  /*80b0*/  CS2R R110, SRZ ;  /* 0x00000000006e7805 */ /* 0x000fe4000001ff00 */
[----:B------:R-:W-:Y:S01]  /*80c0*/  IADD3 R170, P6, R11, R14, RZ ;  /* 0x0000000e0baa7210 */ /* 0x000fe20007fde0ff */
[----:B------:R-:W-:Y:S01]  /*80d0*/  STL [R1+0x48], RZ ;  /* 0x000048ff01007387 */ /* 0x000fe20000100800 */
[----:B------:R-:W-:Y:S02]  /*80e0*/  LEA.HI.X.SX32 R11, R12, R15, 0x1, P3 ;  /* 0x0000000f0c0b7211 */ /* 0x000fe400018f0eff */
[----:B------:R-:W-:-:S02]  /*80f0*/  CS2R R112, SRZ ;  /* 0x0000000000707805 */ /* 0x000fc4000001ff00 */
[-C--:B------:R-:W-:Y:S01]  /*8100*/  IADD3 R174, P2, R8, R14.reuse, RZ ;  /* 0x0000000e08ae7210 */ /* 0x080fe20007f5e0ff */
[----:B------:R-:W-:Y:S01]  /*8110*/  STL [R1+0x4c], RZ ;  /* 0x00004cff01007387 */ /* 0x000fe20000100800 */
[----:B------:R-:W-:Y:S02]  /*8120*/  IADD3 R6, P5, R16, R14, RZ ;  /* 0x0000000e10067210 */ /* 0x000fe40007fbe0ff */
[----:B------:R-:W-:Y:S02]  /*8130*/  CS2R R114, SRZ ;  /* 0x0000000000727805 */ /* 0x000fe4000001ff00 */
[-C--:B------:R-:W-:Y:S01]  /*8140*/  LEA.HI.X.SX32 R175, R19, R15.reuse, 0x1, P2 ;  /* 0x0000000f13af7211 */ /* 0x080fe200010f0eff */
[----:B------:R-:W-:Y:S01]  /*8150*/  STL [R1+0x50], RZ ;  /* 0x000050ff01007387 */ /* 0x000fe20000100800 */
[----:B------:R-:W-:Y:S02]  /*8160*/  LEA.HI.X.SX32 R173, R141, R15, 0x1, P0 ;  /* 0x0000000f8dad7211 */ /* 0x000fe400000f0eff */
[----:B------:R-:W-:-:S02]  /*8170*/  CS2R R116, SRZ ;  /* 0x0000000000747805 */ /* 0x000fc4000001ff00 */
[-C--:B------:R-:W-:Y:S01]  /*8180*/  LEA.HI.X.SX32 R7, R145, R15.reuse, 0x1, P5 ;  /* 0x0000000f91077211 */ /* 0x080fe200028f0eff */
[----:B------:R-:W-:Y:S01]  /*8190*/  STL [R1+0x54], RZ ;  /* 0x000054ff01007387 */ /* 0x000fe20000100800 */
[----:B------:R-:W-:Y:S02]  /*81a0*/  LEA.HI.X.SX32 R171, R23, R15, 0x1, P6 ;  /* 0x0000000f17ab7211 */ /* 0x000fe400030f0eff */
[----:B------:R-:W-:Y:S02]  /*81b0*/  CS2R R118, SRZ ;  /* 0x0000000000767805 */ /* 0x000fe4000001ff00 */
[-C--:B------:R-:W-:Y:S01]  /*81c0*/  IADD3 R20, P2, R138, R14.reuse, RZ ;  /* 0x0000000e8a147210 */ /* 0x080fe20007f5e0ff */
[----:B------:R-:W-:Y:S01]  /*81d0*/  STL [R1+0x58], RZ ;  /* 0x000058ff01007387 */ /* 0x000fe20000100800 */
[----:B------:R-:W-:Y:S02]  /*81e0*/  IADD3 R8, P0, R140, R14, RZ ;  /* 0x0000000e8c087210 */ /* 0x000fe40007f1e0ff */
[----:B------:R-:W-:-:S02]  /*81f0*/  CS2R R120, SRZ ;  /* 0x0000000000787805 */ /* 0x000fc4000001ff00 */
[----:B------:R-:W-:Y:S01]  /*8200*/  MOV R138, UR10 ;  /* 0x0000000a008a7c02 */ /* 0x000fe20008000f00 */
[----:B------:R-:W-:Y:S01]  /*8210*/  STL [R1+0x5c], RZ ;  /* 0x00005cff01007387 */ /* 0x000fe20000100800 */
[----:B------:R-:W-:Y:S02]  /*8220*/  LEA.HI.X.SX32 R9, R156, R15, 0x1, P0 ;  /* 0x0000000f9c097211 */ /* 0x000fe400000f0eff */
[----:B------:R-:W-:Y:S02]  /*8230*/  CS2R R122, SRZ ;  /* 0x00000000007a7805 */ /* 0x000fe4000001ff00 */
[C---:B------:R-:W-:Y:S01]  /*8240*/  LOP3.LUT R4, R13.reuse, 0x10, RZ, 0x3c, !PT ;  /* 0x000000100d047812 */ /* 0x040fe200078e3cff */
[----:B------:R-:W-:Y:S01]  /*8250*/  STL [R1+0x60], RZ ;  /* 0x000060ff01007387 */ /* 0x000fe20000100800 */
[----:B------:R-:W-:Y:S02]  /*8260*/  LOP3.LUT R4, R13, 0x40, RZ, 0x3c, !PT ;  /* 0x000000400d047812 */ /* 0x000fe400078e3cff */
[----:B------:R-:W-:-:S02]  /*8270*/  CS2R R124, SRZ ;  /* 0x00000000007c7805 */ /* 0x000fc4000001ff00 */
[----:B------:R-:W-:Y:S01]  /*8280*/  LOP3.LUT R4, R13, 0x70, RZ, 0x3c, !PT ;  /* 0x000000700d047812 */ /* 0x000fe200078e3cff */
[----:B------:R-:W-:Y:S01]  /*8290*/  STL [R1+0x64], RZ ;  /* 0x000064ff01007387 */ /* 0x000fe20000100800 */
[----:B------:R-:W-:Y:S02]  /*82a0*/  MOV R2, RZ ;  /* 0x000000ff00027202 */ /* 0x000fe40000000f00 */
[----:B------:R-:W-:Y:S02]  /*82b0*/  CS2R R126, SRZ ;  /* 0x00000000007e7805 */ /* 0x000fe4000001ff00 */
[----:B------:R-:W-:Y:S01]  /*82c0*/  MOV R0, RZ ;  /* 0x000000ff00007202 */ /* 0x000fe20000000f00 */
[----:B------:R-:W-:Y:S01]  /*82d0*/  STL [R1+0x68], RZ ;  /* 0x000068ff01007387 */ /* 0x000fe20000100800 */
[----:B------:R-:W-:Y:S02]  /*82e0*/  CS2R R128, SRZ ;  /* 0x0000000000807805 */ /* 0x000fe4000001ff00 */
[----:B------:R-:W-:-:S02]  /*82f0*/  CS2R R130, SRZ ;  /* 0x0000000000827805 */ /* 0x000fc4000001ff00 */
[----:B------:R-:W-:Y:S01]  /*8300*/  CS2R R132, SRZ ;  /* 0x0000000000847805 */ /* 0x000fe2000001ff00 */
[----:B------:R-:W-:Y:S01]  /*8310*/  STL [R1+0x6c], RZ ;  /* 0x00006cff01007387 */ /* 0x000fe20000100800 */
[----:B------:R-:W-:Y:S02]  /*8320*/  CS2R R134, SRZ ;  /* 0x0000000000867805 */ /* 0x000fe4000001ff00 */
[----:B------:R-:W-:Y:S02]  /*8330*/  CS2R R140, SRZ ;  /* 0x00000000008c7805 */ /* 0x000fe4000001ff00 */
[C---:B------:R-:W-:Y:S01]  /*8340*/  LOP3.LUT R252, R5.reuse, 0x80, RZ, 0xfc, !PT ;  /* 0x0000008005fc7812 */ /* 0x040fe200078efcff */
[----:B------:R-:W-:Y:S01]  /*8350*/  STL [R1+0x70], RZ ;  /* 0x000070ff01007387 */ /* 0x000fe20000100800 */
[----:B------:R-:W-:Y:S01]  /*8360*/  LOP3.LUT R4, R5, 0x8, RZ, 0xfc, !PT ;  /* 0x0000000805047812 */ /* 0x000fe200078efcff */
[----:B------:R-:W-:Y:S01]  /*8370*/  UMOV UR61, URZ ;  /* 0x0000003f003d7c82 */ /* 0x000fe20008000000 */
[----:B------:R-:W-:Y:S01]  /*8380*/  UMOV UR60, URZ ;  /* 0x0000003f003c7c82 */ /* 0x000fe20008000000 */
[----:B------:R-:W-:Y:S01]  /*8390*/  STL [R1+0x74], RZ ;  /* 0x000074ff01007387 */ /* 0x000fe20000100800 */
[----:B------:R-:W-:-:S02]  /*83a0*/  UIADD3.64 UR58, UR50, 0x102, URZ ;  /* 0x00000102323a7897 */ /* 0x000fc4000fffe03f */
[----:B------:R-:W-:Y:S01]  /*83b0*/  UIADD3.64 UR14, UR50, 0x1fe, URZ ;  /* 0x000001fe320e7897 */ /* 0x000fe2000fffe03f */
[----:B------:R-:W-:Y:S01]  /*83c0*/  STL [R1+0x78], RZ ;  /* 0x000078ff01007387 */ /* 0x000fe20000100800 */
[----:B------:R-:W-:Y:S02]  /*83d0*/  UIADD3.64 UR18, UR50, 0x200, URZ ;  /* 0x0000020032127897 */ /* 0x000fe4000fffe03f */
[----:B------:R-:W-:Y:S01]  /*83e0*/  UIADD3.64 UR22, UR50, 0x202, URZ ;  /* 0x0000020232167897 */ /* 0x000fe2000fffe03f */
[----:B------:R-:W-:Y:S01]  /*83f0*/  STL [R1+0x7c], RZ ;  /* 0x00007cff01007387 */ /* 0x000fe20000100800 */
[----:B------:R-:W-:Y:S02]  /*8400*/  UIADD3.64 UR26, UR50, 0x204, URZ ;  /* 0x00000204321a7897 */ /* 0x000fe4000fffe03f */
[----:B------:R-:W-:Y:S01]  /*8410*/  UIADD3.64 UR30, UR50, 0x2fe, URZ ;  /* 0x000002fe321e7897 */ /* 0x000fe2000fffe03f */
[----:B------:R-:W-:Y:S01]  /*8420*/  STL [R1+0x80], RZ ;  /* 0x000080ff01007387 */ /* 0x000fe20000100800 */
[----:B------:R-:W-:-:S02]  /*8430*/  UIADD3.64 UR34, UR50, 0x300, URZ ;  /* 0x0000030032227897 */ /* 0x000fc4000fffe03f */
[----:B------:R-:W-:Y:S01]  /*8440*/  UIADD3.64 UR38, UR50, 0x302, URZ ;  /* 0x0000030232267897 */ /* 0x000fe2000fffe03f */
[----:B------:R-:W-:Y:S01]  /*8450*/  STL [R1+0x84], RZ ;  /* 0x000084ff01007387 */ /* 0x000fe20000100800 */
[----:B------:R-:W-:Y:S01]  /*8460*/  UIADD3.64 UR42, UR50, 0x304, URZ ;  /* 0x00000304322a7897 */ /* 0x000fe2000fffe03f */
[----:B------:R-:W-:Y:S02]  /*8470*/  ULDC UR5, c[0x0][0x238] ;  /* 0x00008e0000057ab9 */ /* 0x000fe40000000800 */
[----:B------:R-:W-:Y:S01]  /*8480*/  STL [R1+0x88], RZ ;  /* 0x000088ff01007387 */ /* 0x000fe20000100800 */
[----:B------:R-:W-:Y:S01]  /*8490*/  UMOV UR46, UR8 ;  /* 0x00000008002e7c82 */ /* 0x000fe20008000000 */
[----:B------:R-:W-:Y:S02]  /*84a0*/  UMOV UR47, 0x40000040 ;  /* 0x40000040002f7882 */ /* 0x000fe40000000000 */
        /* <DEDUP_REMOVED lines=93> */
[----:B------:R0:W-:Y:S04]  /*8a80*/  STL.64 [R1+0x348], R166 ;  /* 0x000348a601007387 */ /* 0x0001e80000100a00 */
[----:B------:R-:W-:Y:S04]  /*8a90*/  STL.64 [R1+0x308], R178 ;  /* 0x000308b201007387 */ /* 0x000fe80000100a00 */
[----:B------:R1:W-:Y:S01]  /*8aa0*/  STL.64 [R1+0x2f8], R168 ;  /* 0x0002f8a801007387 */ /* 0x0003e20000100a00 */
[----:B0-----:R-:W-:-:S03]  /*8ab0*/  IADD3 R166, P1, R12, R14, RZ ;  /* 0x0000000e0ca67210 */ /* 0x001fc60007f3e0ff */
[----:B------:R-:W-:Y:S01]  /*8ac0*/  STL.64 [R1+0x300], R176 ;  /* 0x000300b001007387 */ /* 0x000fe20000100a00 */
[----:B------:R-:W-:Y:S02]  /*8ad0*/  LEA.HI.X.SX32 R167, R137, R15, 0x1, P1 ;  /* 0x0000000f89a77211 */ /* 0x000fe400008f0eff */
[----:B-1----:R-:W-:-:S03]  /*8ae0*/  IADD3 R168, P4, R21, R14, RZ ;  /* 0x0000000e15a87210 */ /* 0x002fc60007f9e0ff */
[----:B------:R0:W-:Y:S01]  /*8af0*/  STL.64 [R1+0x368], R166 ;  /* 0x000368a601007387 */ /* 0x0001e20000100a00 */
[-C--:B------:R-:W-:Y:S02]  /*8b00*/  LEA.HI.X.SX32 R21, R146, R15.reuse, 0x1, P2 ;  /* 0x0000000f92157211 */ /* 0x080fe400010f0eff */
[----:B------:R-:W-:Y:S01]  /*8b10*/  LEA.HI.X.SX32 R169, R143, R15, 0x1, P4 ;  /* 0x0000000f8fa97211 */ /* 0x000fe200020f0eff */
[----:B------:R1:W-:Y:S04]  /*8b20*/  STL.64 [R1+0x340], R10 ;  /* 0x0003400a01007387 */ /* 0x0003e80000100a00 */
[----:B------:R-:W-:Y:S04]  /*8b30*/  STL.64 [R1+0x2f0], R174 ;  /* 0x0002f0ae01007387 */ /* 0x000fe80000100a00 */
[----:B------:R-:W-:Y:S01]  /*8b40*/  STL.64 [R1+0x2e8], R172 ;  /* 0x0002e8ac01007387 */ /* 0x000fe20000100a00 */
[----:B0-----:R-:W-:-:S02]  /*8b50*/  IADD3 R166, P1, R136, R14, RZ ;  /* 0x0000000e88a67210 */ /* 0x001fc40007f3e0ff */
[-C--:B------:R-:W-:Y:S02]  /*8b60*/  IADD3 R136, P4, R151, R14.reuse, RZ ;  /* 0x0000000e97887210 */ /* 0x080fe40007f9e0ff */
[-C--:B-1----:R-:W-:Y:S02]  /*8b70*/  IADD3 R10, P3, R23, R14.reuse, RZ ;  /* 0x0000000e170a7210 */ /* 0x082fe40007f7e0ff */
[-C--:B------:R-:W-:Y:S02]  /*8b80*/  LEA.HI.X.SX32 R167, R153, R15.reuse, 0x1, P1 ;  /* 0x0000000f99a77211 */ /* 0x080fe400008f0eff */
[----:B------:R-:W-:Y:S02]  /*8b90*/  LEA.HI.X.SX32 R11, R144, R15, 0x1, P3 ;  /* 0x0000000f900b7211 */ /* 0x000fe400018f0eff */
[----:B------:R-:W-:Y:S02]  /*8ba0*/  CS2R R144, SRZ ;  /* 0x0000000000907805 */ /* 0x000fe4000001ff00 */
[----:B------:R-:W-:-:S02]  /*8bb0*/  IADD3 R18, P3, R139, R14, RZ ;  /* 0x0000000e8b127210 */ /* 0x000fc40007f7e0ff */
[----:B------:R-:W-:Y:S01]  /*8bc0*/  IADD3 R22, P1, R152, R14, RZ ;  /* 0x0000000e98167210 */ /* 0x000fe20007f3e0ff */
[----:B------:R0:W-:Y:S01]  /*8bd0*/  STL.64 [R1+0x338], R10 ;  /* 0x0003380a01007387 */ /* 0x0001e20000100a00 */
[-C--:B------:R-:W-:Y:S02]  /*8be0*/  LEA.HI.X.SX32 R19, R148, R15.reuse, 0x1, P3 ;  /* 0x0000000f94137211 */ /* 0x080fe400018f0eff */
[-C--:B------:R-:W-:Y:S01]  /*8bf0*/  LEA.HI.X.SX32 R137, R158, R15.reuse, 0x1, P4 ;  /* 0x0000000f9e897211 */ /* 0x080fe200020f0eff */
[----:B------:R1:W-:Y:S01]  /*8c00*/  STL.64 [R1+0x2d8], R6 ;  /* 0x0002d80601007387 */ /* 0x0003e20000100a00 */
[----:B------:R-:W-:-:S03]  /*8c10*/  LEA.HI.X.SX32 R23, R162, R15, 0x1, P1 ;  /* 0x0000000fa2177211 */ /* 0x000fc600008f0eff */
[----:B------:R-:W-:Y:S01]  /*8c20*/  STL.64 [R1+0x2e0], R170 ;  /* 0x0002e0aa01007387 */ /* 0x000fe20000100a00 */
[----:B0-----:R-:W-:-:S03]  /*8c30*/  IADD3 R10, P6, R142, R14, RZ ;  /* 0x0000000e8e0a7210 */ /* 0x001fc60007fde0ff */
[----:B------:R0:W-:Y:S01]  /*8c40*/  STL.64 [R1+0x378], R18 ;  /* 0x0003781201007387 */ /* 0x0001e20000100a00 */
[-C--:B-1----:R-:W-:Y:S02]  /*8c50*/  IADD3 R6, P5, R143, R14.reuse, RZ ;  /* 0x0000000e8f067210 */ /* 0x082fe40007fbe0ff */
[-C--:B------:R-:W-:Y:S02]  /*8c60*/  LEA.HI.X.SX32 R11, R139, R15.reuse, 0x1, P6 ;  /* 0x0000000f8b0b7211 */ /* 0x080fe400030f0eff */
[----:B------:R-:W-:Y:S02]  /*8c70*/  LEA.HI.X.SX32 R7, R142, R15, 0x1, P5 ;  /* 0x0000000f8e077211 */ /* 0x000fe400028f0eff */
[----:B------:R-:W-:Y:S02]  /*8c80*/  CS2R R142, SRZ ;  /* 0x00000000008e7805 */ /* 0x000fe4000001ff00 */
[----:B------:R-:W-:Y:S01]  /*8c90*/  MOV R139, UR11 ;  /* 0x0000000b008b7c02 */ /* 0x000fe20008000f00 */
[----:B------:R1:W-:Y:S01]  /*8ca0*/  STL.64 [R1+0x360], R10 ;  /* 0x0003600a01007387 */ /* 0x0003e20000100a00 */
[----:B------:R-:W-:Y:S01]  /*8cb0*/  UIADD3.64 UR10, UR50, 0x4, URZ ;  /* 0x00000004320a7897 */ /* 0x000fe2000fffe03f */
[----:B0-----:R-:W-:-:S02]  /*8cc0*/  IADD3 R18, P3, R147, R14, RZ ;  /* 0x0000000e93127210 */ /* 0x001fc40007f7e0ff */
[----:B------:R0:W-:Y:S02]  /*8cd0*/  STL.64 [R1+0x330], R6 ;  /* 0x0003300601007387 */ /* 0x0001e40000100a00 */
[----:B------:R-:W-:Y:S02]  /*8ce0*/  LEA.HI.X.SX32 R19, R155, R15, 0x1, P3 ;  /* 0x0000000f9b137211 */ /* 0x000fe400018f0eff */
[----:B------:R-:W-:Y:S01]  /*8cf0*/  STL.64 [R1+0x2d0], R168 ;  /* 0x0002d0a801007387 */ /* 0x000fe20000100a00 */
[-C--:B-1----:R-:W-:Y:S02]  /*8d00*/  IADD3 R10, P6, R149, R14.reuse, RZ ;  /* 0x0000000e950a7210 */ /* 0x082fe40007fde0ff */
[----:B------:R-:W-:Y:S02]  /*8d10*/  CS2R R148, SRZ ;  /* 0x0000000000947805 */ /* 0x000fe4000001ff00 */
[----:B0-----:R-:W-:Y:S02]  /*8d20*/  IADD3 R6, P5, R146, R14, RZ ;  /* 0x0000000e92067210 */ /* 0x001fe40007fbe0ff */
[----:B------:R-:W-:-:S02]  /*8d30*/  CS2R R146, SRZ ;  /* 0x0000000000927805 */ /* 0x000fc4000001ff00 */
[-C--:B------:R-:W-:Y:S02]  /*8d40*/  LEA.HI.X.SX32 R11, R160, R15.reuse, 0x1, P6 ;  /* 0x0000000fa00b7211 */ /* 0x080fe400030f0eff */
[----:B------:R-:W-:-:S05]  /*8d50*/  LEA.HI.X.SX32 R7, R154, R15, 0x1, P5 ;  /* 0x0000000f9a077211 */ /* 0x000fca00028f0eff */
[----:B------:R0:W-:Y:S04]  /*8d60*/  STL.64 [R1+0x328], R6 ;  /* 0x0003280601007387 */ /* 0x0001e80000100a00 */
[----:B------:R-:W-:Y:S04]  /*8d70*/  STL.64 [R1+0x2c8], R166 ;  /* 0x0002c8a601007387 */ /* 0x000fe80000100a00 */
[----:B------:R1:W-:Y:S01]  /*8d80*/  STL.64 [R1+0x2c0], R20 ;  /* 0x0002c01401007387 */ /* 0x0003e20000100a00 */
[----:B0-----:R-:W-:-:S03]  /*8d90*/  IADD3 R6, P5, R150, R14, RZ ;  /* 0x0000000e96067210 */ /* 0x001fc60007fbe0ff */
[----:B------:R0:W-:Y:S01]  /*8da0*/  STL.64 [R1+0x2b8], R8 ;  /* 0x0002b80801007387 */ /* 0x0001e20000100a00 */
[----:B------:R-:W-:Y:S02]  /*8db0*/  LEA.HI.X.SX32 R7, R157, R15, 0x1, P5 ;  /* 0x0000000f9d077211 */ /* 0x000fe400028f0eff */
[----:B-1----:R-:W-:-:S03]  /*8dc0*/  IADD3 R20, P2, R155, R14, RZ ;  /* 0x0000000e9b147210 */ /* 0x002fc60007f5e0ff */
[----:B------:R1:W-:Y:S01]  /*8dd0*/  STL.64 [R1+0x358], R6 ;  /* 0x0003580601007387 */ /* 0x0003e20000100a00 */
[-C--:B------:R-:W-:Y:S02]  /*8de0*/  LEA.HI.X.SX32 R21, R150, R15.reuse, 0x1, P2 ;  /* 0x0000000f96157211 */ /* 0x080fe400010f0eff */
[----:B------:R-:W-:Y:S02]  /*8df0*/  CS2R R150, SRZ ;  /* 0x0000000000967805 */ /* 0x000fe4000001ff00 */
[-C--:B0-----:R-:W-:Y:S01]  /*8e00*/  IADD3 R8, P0, R158, R14.reuse, RZ ;  /* 0x0000000e9e087210 */ /* 0x081fe20007f1e0ff */
[----:B------:R0:W-:Y:S03]  /*8e10*/  STL.64 [R1+0x320], R20 ;  /* 0x0003201401007387 */ /* 0x0001e60000100a00 */
[----:B------:R-:W-:Y:S01]  /*8e20*/  LEA.HI.X.SX32 R9, R161, R15, 0x1, P0 ;  /* 0x0000000fa1097211 */ /* 0x000fe200000f0eff */
[----:B------:R2:W-:Y:S01]  /*8e30*/  STL.64 [R1+0x390], R138 ;  /* 0x0003908a01007387 */ /* 0x0005e20000100a00 */
[----:B-1----:R-:W-:-:S02]  /*8e40*/  IADD3 R6, P5, R159, R14, RZ ;  /* 0x0000000e9f067210 */ /* 0x002fc40007fbe0ff */
[C---:B------:R-:W-:Y:S02]  /*8e50*/  LOP3.LUT R7, R13.reuse, 0x20, RZ, 0x3c, !PT ;  /* 0x000000200d077812 */ /* 0x040fe400078e3cff */
[----:B------:R-:W-:Y:S02]  /*8e60*/  LOP3.LUT R7, R13, 0x50, RZ, 0x3c, !PT ;  /* 0x000000500d077812 */ /* 0x000fe400078e3cff */
[----:B------:R-:W-:Y:S02]  /*8e70*/  LOP3.LUT R7, R5, 0x88, RZ, 0xfc, !PT ;  /* 0x0000008805077812 */ /* 0x000fe400078efcff */
[C---:B0-----:R-:W-:Y:S02]  /*8e80*/  LEA R20, P2, R17.reuse, R14, 0x2 ;  /* 0x0000000e11147211 */ /* 0x041fe400078410ff */
[-C--:B------:R-:W-:Y:S01]  /*8e90*/  LEA.HI.X.SX32 R7, R17, R15.reuse, 0x1, P5 ;  /* 0x0000000f11077211 */ /* 0x080fe200028f0eff */
[----:B--2---:R-:W-:Y:S01]  /*8ea0*/  IMAD.U32 R138, RZ, RZ, UR12 ;  /* 0x0000000cff8a7e24 */ /* 0x004fe2000f8e00ff */
[----:B------:R-:W-:Y:S01]  /*8eb0*/  MOV R139, UR13 ;  /* 0x0000000d008b7c02 */ /* 0x000fe20008000f00 */
[----:B------:R-:W-:Y:S01]  /*8ec0*/  UIADD3.64 UR12, UR50, 0xfe, URZ ;  /* 0x000000fe320c7897 */ /* 0x000fe2000fffe03f */
[----:B------:R-:W-:-:S03]  /*8ed0*/  LEA.HI.X.SX32 R21, R159, R15, 0x1, P2 ;  /* 0x0000000f9f157211 */ /* 0x000fc600010f0eff */
[----:B------:R0:W-:Y:S04]  /*8ee0*/  STL.64 [R1+0x3b8], R138 ;  /* 0x0003b88a01007387 */ /* 0x0001e80000100a00 */
[----:B------:R1:W-:Y:S01]  /*8ef0*/  STL.64 [R1+0x2b0], R18 ;  /* 0x0002b01201007387 */ /* 0x0003e20000100a00 */
[----:B0-----:R-:W-:Y:S01]  /*8f00*/  MOV R138, UR10 ;  /* 0x0000000a008a7c02 */ /* 0x001fe20008000f00 */
[----:B------:R-:W-:Y:S01]  /*8f10*/  IMAD.U32 R139, RZ, RZ, UR11 ;  /* 0x0000000bff8b7e24 */ /* 0x000fe2000f8e00ff */
[----:B------:R-:W-:Y:S01]  /*8f20*/  UIADD3.64 UR10, UR50, 0x100, URZ ;  /* 0x00000100320a7897 */ /* 0x000fe2000fffe03f */
[----:B-1----:R-:W-:-:S03]  /*8f30*/  LEA R18, P3, R17, R14, 0x3 ;  /* 0x0000000e11127211 */ /* 0x002fc600078618ff */
[----:B------:R0:W-:Y:S01]  /*8f40*/  STL.64 [R1+0x3b0], R138 ;  /* 0x0003b08a01007387 */ /* 0x0001e20000100a00 */
[----:B------:R-:W-:Y:S02]  /*8f50*/  LEA.HI.X.SX32 R19, R165, R15, 0x1, P3 ;  /* 0x0000000fa5137211 */ /* 0x000fe400018f0eff */
[----:B0-----:R-:W-:Y:S02]  /*8f60*/  MOV R138, UR12 ;  /* 0x0000000c008a7c02 */ /* 0x001fe40008000f00 */
[----:B------:R-:W-:-:S05]  /*8f70*/  MOV R139, UR13 ;  /* 0x0000000d008b7c02 */ /* 0x000fca0008000f00 */
[----:B------:R0:W-:Y:S04]  /*8f80*/  STL.64 [R1+0x3a8], R138 ;  /* 0x0003a88a01007387 */ /* 0x0001e80000100a00 */
[----:B------:R1:W-:Y:S01]  /*8f90*/  STL.64 [R1+0x2a8], R10 ;  /* 0x0002a80a01007387 */ /* 0x0003e20000100a00 */
[----:B0-----:R-:W-:Y:S01]  /*8fa0*/  IMAD.U32 R138, RZ, RZ, UR10 ;  /* 0x0000000aff8a7e24 */ /* 0x001fe2000f8e00ff */
[----:B------:R-:W-:Y:S01]  /*8fb0*/  MOV R139, UR11 ;  /* 0x0000000b008b7c02 */ /* 0x000fe20008000f00 */
[----:B------:R-:W-:Y:S01]  /*8fc0*/  UIADD3.64 UR10, UR50, 0x104, URZ ;  /* 0x00000104320a7897 */ /* 0x000fe2000fffe03f */
[----:B-1----:R-:W-:-:S03]  /*8fd0*/  LEA R10, P6, R17, R14, 0x4 ;  /* 0x0000000e110a7211 */ /* 0x002fc600078c20ff */
[----:B------:R0:W-:Y:S01]  /*8fe0*/  STL.64 [R1+0x3a0], R138 ;  /* 0x0003a08a01007387 */ /* 0x0001e20000100a00 */
[----:B------:R-:W-:-:S03]  /*8ff0*/  LEA.HI.X.SX32 R11, R164, R15, 0x1, P6 ;  /* 0x0000000fa40b7211 */ /* 0x000fc600030f0eff */
[----:B------:R1:W-:Y:S04]  /*9000*/  STL.64 [R1+0x318], R8 ;  /* 0x0003180801007387 */ /* 0x0003e80000100a00 */
[----:B------:R2:W-:Y:S04]  /*9010*/  STL.64 [R1+0x2a0], R136 ;  /* 0x0002a08801007387 */ /* 0x0005e80000100a00 */
[----:B------:R-:W-:Y:S01]  /*9020*/  STL.64 [R1+0x298], R22 ;  /* 0x0002981601007387 */ /* 0x000fe20000100a00 */
[----:B0-----:R-:W-:Y:S02]  /*9030*/  CS2R R138, SRZ ;  /* 0x00000000008a7805 */ /* 0x001fe4000001ff00 */
[----:B-1----:R-:W-:Y:S01]  /*9040*/  LEA R8, P0, R17, R14, 0x5 ;  /* 0x0000000e11087211 */ /* 0x002fe200078028ff */
[----:B------:R-:W-:Y:S03]  /*9050*/  STL.64 [R1+0x380], R20 ;  /* 0x0003801401007387 */ /* 0x000fe60000100a00 */
[----:B------:R-:W-:Y:S01]  /*9060*/  LEA.HI.X.SX32 R9, R163, R15, 0x1, P0 ;  /* 0x0000000fa3097211 */ /* 0x000fe200000f0eff */
[----:B------:R-:W-:Y:S01]  /*9070*/  STL.64 [R1+0x370], R18 ;  /* 0x0003701201007387 */ /* 0x000fe20000100a00 */
[----:B--2---:R-:W-:-:S03]  /*9080*/  CS2R R136, SRZ ;  /* 0x0000000000887805 */ /* 0x004fc6000001ff00 */
[----:B------:R-:W-:Y:S04]  /*9090*/  STL.64 [R1+0x350], R10 ;  /* 0x0003500a01007387 */ /* 0x000fe80000100a00 */
[----:B------:R0:W-:Y:S04]  /*90a0*/  STL.64 [R1+0x310], R8 ;  /* 0x0003100801007387 */ /* 0x0001e80000100a00 */
[----:B------:R1:W-:Y:S01]  /*90b0*/  STL.64 [R1+0x388], R6 ;  /* 0x0003880601007387 */ /* 0x0003e20000100a00 */
[C---:B0-----:R-:W-:Y:S02]  /*90c0*/  LOP3.LUT R8, R13.reuse, 0x30, RZ, 0x3c, !PT ;  /* 0x000000300d087812 */ /* 0x041fe400078e3cff */
[----:B------:R-:W-:-:S02]  /*90d0*/  LOP3.LUT R8, R13, 0x60, RZ, 0x3c, !PT ;  /* 0x000000600d087812 */ /* 0x000fc400078e3cff */
[----:B-1----:R-:W-:Y:S01]  /*90e0*/  MOV R6, UR8 ;  /* 0x0000000800067c02 */ /* 0x002fe20008000f00 */
[----:B------:R-:W-:-:S05]  /*90f0*/  IMAD.U32 R7, RZ, RZ, UR9 ;  /* 0x00000009ff077e24 */ /* 0x000fca000f8e00ff */
[----:B------:R0:W-:Y:S02]  /*9100*/  STL.64 [R1+0x398], R6 ;  /* 0x0003980601007387 */ /* 0x0001e40000100a00 */
.L_x_1:
[----:B0-----:R-:W2:Y:S04]  /*9110*/  LDL.64 R6, [R1+0x388] ;  /* 0x0003880001067983 */ /* 0x001ea80000100a00 */
[----:B------:R-:W3:Y:S04]  /*9120*/  LDL.64 R20, [R1+0x380] ;  /* 0x0003800001147983 */ /* 0x000ee80000100a00 */
[----:B------:R-:W4:Y:S04]  /*9130*/  LDL.64 R18, [R1+0x378] ;  /* 0x0003780001127983 */ /* 0x000f280000100a00 */
[----:B------:R-:W5:Y:S04]  /*9140*/  LDL.64 R10, [R1+0x370] ;  /* 0x00037000010a7983 */ /* 0x000f680000100a00 */
[----:B------:R-:W3:Y:S04]  /*9150*/  LDL.64 R162, [R1+0x368] ;  /* 0x0003680001a27983 */ /* 0x000ee80000100a00 */
[----:B------:R-:W4:Y:S04]  /*9160*/  LDL.64 R160, [R1+0x360] ;  /* 0x0003600001a07983 */ /* 0x000f280000100a00 */
[----:B------:R-:W4:Y:S04]  /*9170*/  LDL.64 R158, [R1+0x350] ;  /* 0x00035000019e7983 */ /* 0x000f280000100a00 */
[----:B------:R-:W4:Y:S04]  /*9180*/  LDL.64 R156, [R1+0x348] ;  /* 0x00034800019c7983 */ /* 0x000f280000100a00 */
[----:B------:R-:W4:Y:S04]  /*9190*/  LDL.64 R154, [R1+0x340] ;  /* 0x00034000019a7983 */ /* 0x000f280000100a00 */
[----:B------:R-:W4:Y:S04]  /*91a0*/  LDL.64 R152, [R1+0x338] ;  /* 0x0003380001987983 */ /* 0x000f280000100a00 */
[----:B------:R-:W4:Y:S01]  /*91b0*/  LDL.64 R22, [R1+0x330] ;  /* 0x0003300001167983 */ /* 0x000f220000100a00 */
[----:B------:R-:W-:Y:S01]  /*91c0*/  IMAD.WIDE R8, R2, 0x2, R14 ;  /* 0x0000000202087825 */ /* 0x000fe200078e020e */
[----:B------:R-:W-:-:S02]  /*91d0*/  MOV R189, UR34 ;  /* 0x0000002200bd7c02 */ /* 0x000fc40008000f00 */
[----:B------:R-:W-:Y:S01]  /*91e0*/  STL.64 [R1+0x5c0], R150 ;  /* 0x0005c09601007387 */ /* 0x000fe20000100a00 */
[----:B------:R-:W-:Y:S02]  /*91f0*/  MOV R191, UR35 ;  /* 0x0000002300bf7c02 */ /* 0x000fe40008000f00 */
[----:B------:R-:W-:Y:S01]  /*9200*/  MOV R187, UR39 ;  /* 0x0000002700bb7c02 */ /* 0x000fe20008000f00 */
[----:B------:R-:W-:Y:S01]  /*9210*/  STL.64 [R1+0x5b8], R148 ;  /* 0x0005b89401007387 */ /* 0x000fe20000100a00 */
[----:B------:R-:W-:Y:S02]  /*9220*/  MOV R186, UR38 ;  /* 0x0000002600ba7c02 */ /* 0x000fe40008000f00 */
[----:B------:R-:W-:Y:S01]  /*9230*/  MOV R185, UR43 ;  /* 0x0000002b00b97c02 */ /* 0x000fe20008000f00 */
[----:B------:R-:W-:Y:S01]  /*9240*/  STL.64 [R1+0x5b0], R146 ;  /* 0x0005b09201007387 */ /* 0x000fe20000100a00 */
[----:B------:R-:W-:-:S03]  /*9250*/  MOV R184, UR42 ;  /* 0x0000002a00b87c02 */ /* 0x000fc60008000f00 */
[----:B------:R-:W-:Y:S04]  /*9260*/  STL.64 [R1+0x5a8], R144 ;  /* 0x0005a89001007387 */ /* 0x000fe80000100a00 */
        /* <DEDUP_REMOVED lines=57> */
[----:B------:R0:W-:Y:S04]  /*9600*/  STL.64 [R1+0x3d8], R28 ;  /* 0x0003d81c01007387 */ /* 0x0001e80000100a00 */
[----:B------:R1:W-:Y:S04]  /*9610*/  STL.64 [R1+0x3d0], R26 ;  /* 0x0003d01a01007387 */ /* 0x0003e80000100a00 */
[----:B------:R1:W-:Y:S04]  /*9620*/  STL.64 [R1+0x3c8], R24 ;  /* 0x0003c81801007387 */ /* 0x0003e80000100a00 */
[----:B0-----:R-:W4:Y:S01]  /*9630*/  LDL.64 R28, [R1+0x310] ;  /* 0x00031000011c7983 */ /* 0x001f220000100a00 */
[----:B--2---:R-:W-:-:S03]  /*9640*/  IMAD.WIDE R6, R2, 0x2, R6 ;  /* 0x0000000202067825 */ /* 0x004fc600078e0206 */
[----:B-1----:R-:W2:Y:S04]  /*9650*/  LDL.64 R26, [R1+0x300] ;  /* 0x00030000011a7983 */ /* 0x002ea80000100a00 */
[----:B------:R-:W2:Y:S04]  /*9660*/  LDL.64 R24, [R1+0x308] ;  /* 0x0003080001187983 */ /* 0x000ea80000100a00 */
[----:B------:R-:W2:Y:S04]  /*9670*/  LDL.64 R34, [R1+0x328] ;  /* 0x0003280001227983 */ /* 0x000ea80000100a00 */
[----:B------:R-:W2:Y:S04]  /*9680*/  LDL.64 R32, [R1+0x320] ;  /* 0x0003200001207983 */ /* 0x000ea80000100a00 */
[----:B------:R3:W2:Y:S04]  /*9690*/  LDG.E.U16 R173, desc[UR6][R8.64] ;  /* 0x0000000608ad7981 */ /* 0x0006a8000c1e1500 */
[----:B------:R-:W2:Y:S04]  /*96a0*/  LDL.64 R50, [R1+0x2f8] ;  /* 0x0002f80001327983 */ /* 0x000ea80000100a00 */
[----:B------:R-:W2:Y:S01]  /*96b0*/  LDL.64 R48, [R1+0x2d0] ;  /* 0x0002d00001307983 */ /* 0x000ea20000100a00 */
[----:B---3--:R-:W-:-:S03]  /*96c0*/  IMAD.WIDE R8, R2, 0x2, R162 ;  /* 0x0000000202087825 */ /* 0x008fc600078e02a2 */
[----:B------:R4:W3:Y:S01]  /*96d0*/  LDG.E.U16 R172, desc[UR6][R6.64] ;  /* 0x0000000606ac7981 */ /* 0x0008e2000c1e1500 */
[----:B-----5:R-:W-:-:S03]  /*96e0*/  IMAD.WIDE R10, R2, 0x2, R10 ;  /* 0x00000002020a7825 */ /* 0x020fc600078e020a */
[----:B------:R0:W5:Y:S01]  /*96f0*/  LDG.E.U16 R168, desc[UR6][R8.64] ;  /* 0x0000000608a87981 */ /* 0x000162000c1e1500 */
[----:B------:R-:W-:-:S03]  /*9700*/  IMAD.WIDE R20, R2, 0x2, R20 ;  /* 0x0000000202147825 */ /* 0x000fc600078e0214 */
[----:B------:R-:W3:Y:S01]  /*9710*/  LDL.64 R46, [R1+0x2c8] ;  /* 0x0002c800012e7983 */ /* 0x000ee20000100a00 */
[----:B----4-:R-:W-:-:S03]  /*9720*/  IMAD.WIDE R6, R2, 0x2, R160 ;  /* 0x0000000202067825 */ /* 0x010fc600078e02a0 */
[----:B------:R-:W4:Y:S01]  /*9730*/  LDL.64 R42, [R1+0x2b8] ;  /* 0x0002b800012a7983 */ /* 0x000f220000100a00 */
[----:B0-----:R-:W-:-:S03]  /*9740*/  IMAD.WIDE R8, R2, 0x2, R152 ;  /* 0x0000000202087825 */ /* 0x001fc600078e0298 */
[----:B------:R-:W5:Y:S01]  /*9750*/  LDL.64 R40, [R1+0x2f0] ;  /* 0x0002f00001287983 */ /* 0x000f620000100a00 */
[----:B------:R-:W-:-:S03]  /*9760*/  IMAD.WIDE R18, R2, 0x2, R18 ;  /* 0x0000000202127825 */ /* 0x000fc600078e0212 */
[----:B------:R0:W5:Y:S04]  /*9770*/  LDG.E.U16 R167, desc[UR6][R6.64] ;  /* 0x0000000606a77981 */ /* 0x000168000c1e1500 */
[----:B------:R-:W5:Y:S04]  /*9780*/  LDL.64 R44, [R1+0x2c0] ;  /* 0x0002c000012c7983 */ /* 0x000f680000100a00 */
[----:B------:R-:W5:Y:S01]  /*9790*/  LDG.E.U16 R163, desc[UR6][R8.64] ;  /* 0x0000000608a37981 */ /* 0x000f62000c1e1500 */
[----:B0-----:R-:W-:-:S03]  /*97a0*/  IMAD.WIDE R6, R2, 0x2, R22 ;  /* 0x0000000202067825 */ /* 0x001fc600078e0216 */
[----:B------:R-:W5:Y:S04]  /*97b0*/  LDL.64 R22, [R1+0x2a8] ;  /* 0x0002a80001167983 */ /* 0x000f680000100a00 */
[----:B------:R0:W5:Y:S04]  /*97c0*/  LDG.E.U16 R169, desc[UR6][R10.64] ;  /* 0x000000060aa97981 */ /* 0x000168000c1e1500 */
[----:B------:R-:W5:Y:S04]  /*97d0*/  LDL.64 R30, [R1+0x2b0] ;  /* 0x0002b000011e7983 */ /* 0x000f680000100a00 */
[----:B------:R1:W5:Y:S01]  /*97e0*/  LDG.E.U16 R171, desc[UR6][R20.64] ;  /* 0x0000000614ab7981 */ /* 0x000362000c1e1500 */
[----:B0-----:R-:W-:-:S03]  /*97f0*/  IMAD.WIDE R10, R2, 0x2, R154 ;  /* 0x00000002020a7825 */ /* 0x001fc600078e029a */
[----:B------:R0:W5:Y:S04]  /*9800*/  LDG.E.U16 R170, desc[UR6][R18.64] ;  /* 0x0000000612aa7981 */ /* 0x000168000c1e1500 */
[----:B------:R-:W5:Y:S01]  /*9810*/  LDL.64 R38, [R1+0x2e8] ;  /* 0x0002e80001267983 */ /* 0x000f620000100a00 */
[----:B-1----:R-:W-:-:S03]  /*9820*/  IMAD.WIDE R20, R2, 0x2, R158 ;  /* 0x0000000202147825 */ /* 0x002fc600078e029e */
[----:B------:R-:W5:Y:S01]  /*9830*/  LDL.64 R36, [R1+0x2e0] ;  /* 0x0002e00001247983 */ /* 0x000f620000100a00 */
[----:B0-----:R-:W-:-:S03]  /*9840*/  IMAD.WIDE R18, R2, 0x2, R156 ;  /* 0x0000000202127825 */ /* 0x001fc600078e029c */
[----:B------:R0:W5:Y:S04]  /*9850*/  LDG.E.U16 R164, desc[UR6][R10.64] ;  /* 0x000000060aa47981 */ /* 0x000168000c1e1500 */
[----:B------:R1:W5:Y:S04]  /*9860*/  LDG.E.U16 R162, desc[UR6][R6.64] ;  /* 0x0000000606a27981 */ /* 0x000368000c1e1500 */
[----:B------:R1:W5:Y:S04]  /*9870*/  LDG.E.U16 R166, desc[UR6][R20.64] ;  /* 0x0000000614a67981 */ /* 0x000368000c1e1500 */
[----:B------:R1:W5:Y:S01]  /*9880*/  LDG.E.U16 R165, desc[UR6][R18.64] ;  /* 0x0000000612a57981 */ /* 0x000362000c1e1500 */
[----:B--2---:R-:W-:-:S03]  /*9890*/  IMAD.WIDE R8, R2, 0x2, R24 ;  /* 0x0000000202087825 */ /* 0x004fc600078e0218 */
[----:B------:R-:W2:Y:S01]  /*98a0*/  LDL.64 R24, [R1+0x358] ;  /* 0x0003580001187983 */ /* 0x000ea20000100a00 */
[----:B0-----:R-:W-:-:S03]  /*98b0*/  IMAD.WIDE R10, R2, 0x2, R28 ;  /* 0x00000002020a7825 */ /* 0x001fc600078e021c */
[----:B------:R-:W2:Y:S01]  /*98c0*/  LDL.64 R28, [R1+0x2a0] ;  /* 0x0002a000011c7983 */ /* 0x000ea20000100a00 */
[----:B-1----:R-:W-:-:S03]  /*98d0*/  IMAD.WIDE R6, R2, 0x2, R26 ;  /* 0x0000000202067825 */ /* 0x002fc600078e021a */
[----:B------:R-:W2:Y:S01]  /*98e0*/  LDL.64 R26, [R1+0x318] ;  /* 0x00031800011a7983 */ /* 0x000ea20000100a00 */
[----:B------:R-:W-:-:S03]  /*98f0*/  IMAD.WIDE R20, R2, 0x2, R34 ;  /* 0x0000000202147825 */ /* 0x000fc600078e0222 */
[----:B------:R-:W2:Y:S01]  /*9900*/  LDL.64 R34, [R1+0x2d8] ;  /* 0x0002d80001227983 */ /* 0x000ea20000100a00 */
[----:B------:R-:W-:-:S03]  /*9910*/  IMAD.WIDE R18, R2, 0x2, R32 ;  /* 0x0000000202127825 */ /* 0x000fc600078e0220 */
[----:B------:R-:W2:Y:S04]  /*9920*/  LDL.64 R32, [R1+0x298] ;  /* 0x0002980001207983 */ /* 0x000ea80000100a00 */
[----:B------:R0:W2:Y:S04]  /*9930*/  LDG.E.U16 R161, desc[UR6][R20.64] ;  /* 0x0000000614a17981 */ /* 0x0000a8000c1e1500 */
[----:B------:R1:W2:Y:S04]  /*9940*/  LDG.E.U16 R160, desc[UR6][R18.64] ;  /* 0x0000000612a07981 */ /* 0x0002a8000c1e1500 */
[----:B------:R3:W2:Y:S01]  /*9950*/  LDG.E.U16 R159, desc[UR6][R10.64] ;  /* 0x000000060a9f7981 */ /* 0x0006a2000c1e1500 */
[----:B0-----:R-:W-:-:S03]  /*9960*/  IMAD.WIDE R20, R2, 0x2, R50 ;  /* 0x0000000202147825 */ /* 0x001fc600078e0232 */
[----:B------:R4:W2:Y:S01]  /*9970*/  LDG.E.U16 R157, desc[UR6][R6.64] ;  /* 0x00000006069d7981 */ /* 0x0008a2000c1e1500 */
[----:B-1----:R-:W-:-:S03]  /*9980*/  IMAD.WIDE R18, R2, 0x2, R48 ;  /* 0x0000000202127825 */ /* 0x002fc600078e0230 */
[----:B------:R5:W2:Y:S01]  /*9990*/  LDG.E.U16 R156, desc[UR6][R20.64] ;  /* 0x00000006149c7981 */ /* 0x000aa2000c1e1500 */
[----:B---3--:R-:W-:-:S03]  /*99a0*/  IMAD.WIDE R10, R2, 0x2, R46 ;  /* 0x00000002020a7825 */ /* 0x008fc600078e022e */
[----:B------:R-:W3:Y:S01]  /*99b0*/  LDG.E.U16 R155, desc[UR6][R18.64] ;  /* 0x00000006129b7981 */ /* 0x000ee2000c1e1500 */
[----:B----4-:R-:W-:-:S03]  /*99c0*/  IMAD.WIDE R6, R2, 0x2, R42 ;  /* 0x0000000202067825 */ /* 0x010fc600078e022a */
[----:B------:R0:W4:Y:S01]  /*99d0*/  LDG.E.U16 R158, desc[UR6][R8.64] ;  /* 0x00000006089e7981 */ /* 0x000122000c1e1500 */
[----:B-----5:R-:W-:-:S03]  /*99e0*/  IMAD.WIDE R20, R2, 0x2, R40 ;  /* 0x0000000202147825 */ /* 0x020fc600078e0228 */
[----:B------:R-:W5:Y:S04]  /*99f0*/  LDG.E.U16 R154, desc[UR6][R10.64] ;  /* 0x000000060a9a7981 */ /* 0x000f68000c1e1500 */
[----:B------:R1:W5:Y:S01]  /*9a00*/  LDG.E.U16 R152, desc[UR6][R6.64] ;  /* 0x0000000606987981 */ /* 0x000362000c1e1500 */
[C---:B0-----:R-:W-:Y:S01]  /*9a10*/  IMAD.WIDE R8, R2.reuse, 0x2, R44 ;  /* 0x0000000202087825 */ /* 0x041fe200078e022c */
[----:B------:R-:W0:Y:S04]  /*9a20*/  S2R R174, SR_TID.X ;  /* 0x0000000000ae7919 */ /* 0x000e280000002100 */
[----:B------:R1:W5:Y:S02]  /*9a30*/  LDG.E.U16 R153, desc[UR6][R8.64] ;  /* 0x0000000608997981 */ /* 0x000364000c1e1500 */
[----:B-1----:R-:W-:-:S02]  /*9a40*/  IMAD.WIDE R6, R2, 0x2, R22 ;  /* 0x0000000202067825 */ /* 0x002fc400078e0216 */
[----:B------:R2:W5:Y:S04]  /*9a50*/  LDG.E.U16 R23, desc[UR6][R20.64] ;  /* 0x0000000614177981 */ /* 0x000568000c1e1500 */
[----:B------:R-:W5:Y:S01]  /*9a60*/  LDG.E.U16 R4, desc[UR6][R6.64] ;  /* 0x0000000606047981 */ /* 0x000f62000c1e1500 */
[----:B------:R-:W-:-:S03]  /*9a70*/  IMAD.WIDE R8, R2, 0x2, R30 ;  /* 0x0000000202087825 */ /* 0x000fc600078e021e */
[----:B------:R-:W5:Y:S01]  /*9a80*/  LDL.64 R30, [R1+0x3b0] ;  /* 0x0003b000011e7983 */ /* 0x000f620000100a00 */
[----:B------:R-:W-:-:S03]  /*9a90*/  IMAD.WIDE R18, R2, 0x2, R38 ;  /* 0x0000000202127825 */ /* 0x000fc600078e0226 */
[----:B------:R1:W5:Y:S01]  /*9aa0*/  LDG.E.U16 R12, desc[UR6][R8.64] ;  /* 0x00000006080c7981 */ /* 0x000362000c1e1500 */
[----:B------:R-:W-:-:S03]  /*9ab0*/  IMAD.WIDE R10, R2, 0x2, R36 ;  /* 0x00000002020a7825 */ /* 0x000fc600078e0224 */
[----:B------:R0:W5:Y:S04]  /*9ac0*/  LDG.E.U16 R22, desc[UR6][R18.64] ;  /* 0x0000000612167981 */ /* 0x000168000c1e1500 */
[----:B------:R0:W5:Y:S01]  /*9ad0*/  LDG.E.U16 R16, desc[UR6][R10.64] ;  /* 0x000000060a107981 */ /* 0x000162000c1e1500 */
[----:B------:R-:W-:-:S03]  /*9ae0*/  UMOV UR45, 0x40000040 ;  /* 0x40000040002d7882 */ /* 0x000fc60000000000 */
[----:B------:R-:W5:Y:S04]  /*9af0*/  LDL.64 R44, [R1+0x250] ;  /* 0x00025000012c7983 */ /* 0x000f680000100a00 */
[----:B------:R-:W5:Y:S04]  /*9b00*/  LDL.64 R48, [R1+0x260] ;  /* 0x0002600001307983 */ /* 0x000f680000100a00 */
[----:B------:R-:W5:Y:S04]  /*9b10*/  LDL.64 R46, [R1+0x258] ;  /* 0x00025800012e7983 */ /* 0x000f680000100a00 */
[----:B------:R-:W5:Y:S04]  /*9b20*/  LDL.64 R38, [R1+0x238] ;  /* 0x0002380001267983 */ /* 0x000f680000100a00 */
[----:B------:R-:W5:Y:S04]  /*9b30*/  LDL.64 R40, [R1+0x240] ;  /* 0x0002400001287983 */ /* 0x000f680000100a00 */
[----:B------:R-:W5:Y:S04]  /*9b40*/  LDL.64 R42, [R1+0x248] ;  /* 0x00024800012a7983 */ /* 0x000f680000100a00 */
[----:B------:R-:W5:Y:S01]  /*9b50*/  LDL.64 R36, [R1+0x230] ;  /* 0x0002300001247983 */ /* 0x000f620000100a00 */
[----:B--2---:R-:W-:-:S03]  /*9b60*/  IMAD.WIDE R20, R2, 0x2, R24 ;  /* 0x0000000202147825 */ /* 0x004fc600078e0218 */
[----:B------:R-:W2:Y:S01]  /*9b70*/  LDL.64 R24, [R1+0x3b8] ;  /* 0x0003b80001187983 */ /* 0x000ea20000100a00 */
[----:B-1----:R-:W-:-:S03]  /*9b80*/  IMAD.WIDE R8, R2, 0x2, R28 ;  /* 0x0000000202087825 */ /* 0x002fc600078e021c */
[----:B------:R-:W2:Y:S01]  /*9b90*/  LDG.E.U16 R20, desc[UR6][R20.64] ;  /* 0x0000000614147981 */ /* 0x000ea2000c1e1500 */
[----:B0-----:R-:W-:-:S03]  /*9ba0*/  IMAD.WIDE R18, R2, 0x2, R26 ;  /* 0x0000000202127825 */ /* 0x001fc600078e021a */
[----:B------:R-:W2:Y:S01]  /*9bb0*/  LDG.E.U16 R8, desc[UR6][R8.64] ;  /* 0x0000000608087981 */ /* 0x000ea2000c1e1500 */
[----:B------:R-:W-:-:S03]  /*9bc0*/  IMAD.WIDE R10, R2, 0x2, R34 ;  /* 0x00000002020a7825 */ /* 0x000fc600078e0222 */
[----:B------:R-:W2:Y:S01]  /*9bd0*/  LDG.E.U16 R18, desc[UR6][R18.64] ;  /* 0x0000000612127981 */ /* 0x000ea2000c1e1500 */
[----:B------:R-:W-:-:S03]  /*9be0*/  IMAD.WIDE R6, R2, 0x2, R32 ;  /* 0x0000000202067825 */ /* 0x000fc600078e0220 */
[----:B------:R-:W2:Y:S04]  /*9bf0*/  LDG.E.U16 R10, desc[UR6][R10.64] ;  /* 0x000000060a0a7981 */ /* 0x000ea8000c1e1500 */
[----:B------:R0:W2:Y:S01]  /*9c00*/  LDG.E.U16 R6, desc[UR6][R6.64] ;  /* 0x0000000606067981 */ /* 0x0000a2000c1e1500 */
[----:B------:R-:W-:Y:S01]  /*9c10*/  BAR.SYNC.DEFER_BLOCKING 0x0 ;  /* 0x0000000000007b1d */ /* 0x000fe20000010000 */
[C---:B------:R-:W-:Y:S02]  /*9c20*/  LOP3.LUT R32, R13.reuse, 0x10, RZ, 0x3c, !PT ;  /* 0x000000100d207812 */ /* 0x040fe400078e3cff */
[----:B------:R-:W-:-:S03]  /*9c30*/  LOP3.LUT R34, R13, 0x20, RZ, 0x3c, !PT ;  /* 0x000000200d227812 */ /* 0x000fc600078e3cff */
[----:B------:R-:W2:Y:S04]  /*9c40*/  LDL.64 R28, [R1+0x3a8] ;  /* 0x0003a800011c7983 */ /* 0x000ea80000100a00 */
[----:B------:R-:W2:Y:S04]  /*9c50*/  LDL.64 R26, [R1+0x3a0] ;  /* 0x0003a000011a7983 */ /* 0x000ea80000100a00 */
[----:B------:R-:W-:Y:S04]  /*9c60*/  STS.U16 [R13+UR4+0x20000], R173 ;  /* 0x020000ad0d007988 */ /* 0x000fe80008000404 */
[----:B------:R-:W-:Y:S04]  /*9c70*/  STS.U16 [R13+UR4+0x20400], R166 ;  /* 0x020400a60d007988 */ /* 0x000fe80008000404 */
[----:B------:R-:W-:Y:S04]  /*9c80*/  STS.U16 [R13+UR4+0x20800], R159 ;  /* 0x0208009f0d007988 */ /* 0x000fe80008000404 */
[----:B---3--:R-:W-:Y:S04]  /*9c90*/  STS.U16 [R13+UR4+0x20c00], R155 ;  /* 0x020c009b0d007988 */ /* 0x008fe80008000404 */
[----:B------:R-:W-:Y:S04]  /*9ca0*/  STS.U16 [R32+UR4+0x20080], R172 ;  /* 0x020080ac20007988 */ /* 0x000fe80008000404 */
[----:B------:R-:W-:Y:S04]  /*9cb0*/  STS.U16 [R32+UR4+0x20480], R165 ;  /* 0x020480a520007988 */ /* 0x000fe80008000404 */
[----:B----4-:R-:W-:Y:S04]  /*9cc0*/  STS.U16 [R32+UR4+0x20880], R158 ;  /* 0x0208809e20007988 */ /* 0x010fe80008000404 */
[----:B-----5:R1:W-:Y:S04]  /*9cd0*/  STS.U16 [R32+UR4+0x20c80], R154 ;  /* 0x020c809a20007988 */ /* 0x0203e80008000404 */
[----:B------:R-:W-:Y:S04]  /*9ce0*/  STS.U16 [R34+UR4+0x20100], R171 ;  /* 0x020100ab22007988 */ /* 0x000fe80008000404 */
[----:B------:R-:W-:Y:S01]  /*9cf0*/  STS.U16 [R34+UR4+0x20500], R164 ;  /* 0x020500a422007988 */ /* 0x000fe20008000404 */
[----:B-1----:R-:W-:-:S03]  /*9d00*/  LOP3.LUT R32, R13, 0x30, RZ, 0x3c, !PT ;  /* 0x000000300d207812 */ /* 0x002fc600078e3cff */
[----:B------:R-:W-:Y:S04]  /*9d10*/  STS.U16 [R34+UR4+0x20900], R157 ;  /* 0x0209009d22007988 */ /* 0x000fe80008000404 */
[----:B------:R1:W-:Y:S04]  /*9d20*/  STS.U16 [R34+UR4+0x20d00], R153 ;  /* 0x020d009922007988 */ /* 0x0003e80008000404 */
[----:B------:R-:W-:Y:S04]  /*9d30*/  STS.U16 [R32+UR4+0x20180], R170 ;  /* 0x020180aa20007988 */ /* 0x000fe80008000404 */
[----:B------:R-:W-:Y:S04]  /*9d40*/  STS.U16 [R32+UR4+0x20580], R163 ;  /* 0x020580a320007988 */ /* 0x000fe80008000404 */
[----:B------:R-:W-:Y:S04]  /*9d50*/  STS.U16 [R32+UR4+0x20980], R156 ;  /* 0x0209809c20007988 */ /* 0x000fe80008000404 */
[----:B------:R3:W-:Y:S01]  /*9d60*/  STS.U16 [R32+UR4+0x20d80], R152 ;  /* 0x020d809820007988 */ /* 0x0007e20008000404 */
[----:B0-----:R-:W-:-:S02]  /*9d70*/  LOP3.LUT R7, R13, 0x70, RZ, 0x3c, !PT ;  /* 0x000000700d077812 */ /* 0x001fc400078e3cff */
[----:B------:R-:W-:Y:S01]  /*9d80*/  SHF.R.U32.HI R33, RZ, 0x5, R174 ;  /* 0x00000005ff217819 */ /* 0x000fe200000116ae */
[----:B-1----:R-:W4:Y:S03]  /*9d90*/  LDL.64 R34, [R1+0x228] ;  /* 0x0002280001227983 */ /* 0x002f260000100a00 */
[----:B------:R-:W-:Y:S02]  /*9da0*/  R2UR UR8, R33 ;  /* 0x00000000210872ca */ /* 0x000fe400000e0000 */
[----:B------:R-:W-:Y:S01]  /*9db0*/  R2UR UR38, R30 ;  /* 0x000000001e2672ca */ /* 0x000fe200000e0000 */
[----:B---3--:R-:W3:Y:S10]  /*9dc0*/  LDL.64 R32, [R1+0x220] ;  /* 0x0002200001207983 */ /* 0x008ef40000100a00 */
[----:B------:R-:W-:-:S04]  /*9dd0*/  USHF.L.U32 UR8, UR8, 0x9, URZ ;  /* 0x0000000908087899 */ /* 0x000fc8000800063f */
[----:B------:R-:W-:-:S04]  /*9de0*/  ULOP3.LUT UR8, UR8, 0x800, URZ, 0xc0, !UPT ;  /* 0x0000080008087892 */ /* 0x000fc8000f8ec03f */
[----:B------:R-:W-:-:S04]  /*9df0*/  ULEA.HI UR8, UR4, UR8, URZ, 0x1c ;  /* 0x0000000804087291 */ /* 0x000fc8000f8fe03f */
[----:B------:R-:W-:-:S04]  /*9e00*/  ULOP3.LUT UR44, UR8, 0x3fff, URZ, 0xc0, !UPT ;  /* 0x00003fff082c7892 */ /* 0x000fc8000f8ec03f */
[----:B------:R-:W-:Y:S01]  /*9e10*/  UIADD3 UR48, UP0, UR44, 0x80, URZ ;  /* 0x000000802c307890 */ /* 0x000fe2000ff1e03f */
[----:B------:R-:W-:-:S03]  /*9e20*/  UMOV UR8, URZ ;  /* 0x0000003f00087c82 */ /* 0x000fc60008000000 */
[----:B------:R-:W-:Y:S01]  /*9e30*/  UIADD3.X UR49, UR8, 0x40000040, URZ, UP0, !UPT ;  /* 0x4000004008317890 */ /* 0x000fe200087fe43f */
[----:B--2---:R-:W-:Y:S02]  /*9e40*/  R2UR UR34, R24 ;  /* 0x00000000182272ca */ /* 0x004fe400000e0000 */
[----:B------:R-:W-:Y:S02]  /*9e50*/  LOP3.LUT R24, R13, 0x40, RZ, 0x3c, !PT ;  /* 0x000000400d187812 */ /* 0x000fe400078e3cff */
[----:B------:R-:W-:Y:S02]  /*9e60*/  R2UR UR35, R25 ;  /* 0x00000000192372ca */ /* 0x000fe400000e0000 */
[C---:B------:R-:W-:Y:S01]  /*9e70*/  LOP3.LUT R25, R13.reuse, 0x50, RZ, 0x3c, !PT ;  /* 0x000000500d197812 */ /* 0x040fe200078e3cff */
[----:B------:R-:W-:Y:S04]  /*9e80*/  STS.U16 [R24+UR4+0x20200], R169 ;  /* 0x020200a918007988 */ /* 0x000fe80008000404 */
[----:B------:R-:W-:Y:S04]  /*9e90*/  STS.U16 [R24+UR4+0x20600], R162 ;  /* 0x020600a218007988 */ /* 0x000fe80008000404 */
[----:B------:R-:W-:Y:S04]  /*9ea0*/  STS.U16 [R24+UR4+0x20a00], R23 ;  /* 0x020a001718007988 */ /* 0x000fe80008000404 */
[----:B------:R0:W-:Y:S04]  /*9eb0*/  STS.U16 [R24+UR4+0x20e00], R12 ;  /* 0x020e000c18007988 */ /* 0x0001e80008000404 */
[----:B------:R-:W-:Y:S04]  /*9ec0*/  STS.U16 [R25+UR4+0x20280], R168 ;  /* 0x020280a819007988 */ /* 0x000fe80008000404 */
[----:B------:R-:W-:Y:S01]  /*9ed0*/  STS.U16 [R25+UR4+0x20680], R161 ;  /* 0x020680a119007988 */ /* 0x000fe20008000404 */
        /* <DEDUP_REMOVED lines=10> */
[----:B------:R1:W-:Y:S01]  /*9f80*/  STS.U16 [R7+UR4+0x20f80], R6 ;  /* 0x020f800607007988 */ /* 0x0003e20008000404 */
[----:B------:R2:W-:Y:S06]  /*9f90*/  MEMBAR.ALL.CTA ;  /* 0x0000000000007992 */ /* 0x0005ec0000008000 */
[----:B--2---:R-:W2:Y:S01]  /*9fa0*/  FENCE.VIEW.ASYNC.S ;  /* 0x00000000000073c6 */ /* 0x004ea20000000000 */
[----:B------:R-:W-:Y:S01]  /*9fb0*/  UIADD3.64 UR32, UR48, 0x80, URZ ;  /* 0x0000008030207897 */ /* 0x000fe2000fffe03f */
[----:B------:R-:W-:Y:S01]  /*9fc0*/  R2UR UR39, R31 ;  /* 0x000000001f2772ca */ /* 0x000fe200000e0000 */
[----:B------:R-:W-:Y:S01]  /*9fd0*/  UIADD3.64 UR36, UR48, 0x100, URZ ;  /* 0x0000010030247897 */ /* 0x000fe2000fffe03f */
[----:B------:R-:W-:-:S02]  /*9fe0*/  R2UR UR42, R28 ;  /* 0x000000001c2a72ca */ /* 0x000fc400000e0000 */
[----:B------:R-:W-:Y:S01]  /*9ff0*/  R2UR UR43, R29 ;  /* 0x000000001d2b72ca */ /* 0x000fe200000e0000 */
[----:B------:R-:W-:Y:S01]  /*a000*/  UIADD3.64 UR40, UR48, 0x180, URZ ;  /* 0x0000018030287897 */ /* 0x000fe2000fffe03f */
[----:B------:R-:W-:Y:S02]  /*a010*/  R2UR UR54, R26 ;  /* 0x000000001a3672ca */ /* 0x000fe400000e0000 */
[----:B------:R-:W-:Y:S01]  /*a020*/  R2UR UR55, R27 ;  /* 0x000000001b3772ca */ /* 0x000fe200000e0000 */
[----:B------:R-:W-:Y:S01]  /*a030*/  UIADD3.64 UR52, UR48, 0x200, URZ ;  /* 0x0000020030347897 */ /* 0x000fe2000fffe03f */
[----:B0-----:R-:W5:Y:S01]  /*a040*/  LDL.64 R10, [R1+0x290] ;  /* 0x00029000010a7983 */ /* 0x001f620000100a00 */
[----:B------:R-:W-:Y:S01]  /*a050*/  UIADD3.64 UR56, UR48, 0x280, URZ ;  /* 0x0000028030387897 */ /* 0x000fe2000fffe03f */
[----:B------:R-:W-:Y:S01]  /*a060*/  UMOV UR16, UR38 ;  /* 0x0000002600107c82 */ /* 0x000fe20008000000 */
[----:B------:R-:W-:Y:S01]  /*a070*/  UMOV UR20, UR34 ;  /* 0x0000002200147c82 */ /* 0x000fe20008000000 */
[----:B------:R-:W-:Y:S01]  /*a080*/  UMOV UR21, UR35 ;  /* 0x0000002300157c82 */ /* 0x000fe20008000000 */
[----:B------:R-:W-:Y:S01]  /*a090*/  UIADD3.64 UR24, UR48, 0x500, URZ ;  /* 0x0000050030187897 */ /* 0x000fe2000fffe03f */
[----:B------:R-:W4:Y:S01]  /*a0a0*/  LDL.64 R22, [R1+0x398] ;  /* 0x0003980001167983 */ /* 0x000f220000100a00 */
[----:B------:R-:W-:-:S03]  /*a0b0*/  UIADD3.64 UR28, UR48, 0x580, URZ ;  /* 0x00000580301c7897 */ /* 0x000fc6000fffe03f */
[----:B------:R-:W3:Y:S01]  /*a0c0*/  LDL.64 R8, [R1+0x288] ;  /* 0x0002880001087983 */ /* 0x000ee20000100a00 */
[----:B--2---:R-:W-:Y:S06]  /*a0d0*/  BAR.SYNC.DEFER_BLOCKING 0x0 ;  /* 0x0000000000007b1d */ /* 0x004fec0000010000 */
[----:B------:R-:W-:Y:S01]  /*a0e0*/  UMOV UR8, UR54 ;  /* 0x0000003600087c82 */ /* 0x000fe20008000000 */
[----:B------:R-:W-:Y:S01]  /*a0f0*/  UMOV UR12, UR42 ;  /* 0x0000002a000c7c82 */ /* 0x000fe20008000000 */
[----:B------:R-:W-:Y:S01]  /*a100*/  UMOV UR13, UR43 ;  /* 0x0000002b000d7c82 */ /* 0x000fe20008000000 */
[----:B------:R-:W-:Y:S01]  /*a110*/  UMOV UR17, UR39 ;  /* 0x0000002700117c82 */ /* 0x000fe20008000000 */
[----:B------:R-:W2:Y:S04]  /*a120*/  LDL.64 R26, [R1+0x278] ;  /* 0x00027800011a7983 */ /* 0x000ea80000100a00 */
[----:B------:R-:W3:Y:S04]  /*a130*/  LDL.64 R24, [R1+0x270] ;  /* 0x0002700001187983 */ /* 0x000ee80000100a00 */
[----:B------:R-:W1:Y:S04]  /*a140*/  LDL.64 R20, [R1+0x280] ;  /* 0x0002800001147983 */ /* 0x000e680000100a00 */
[----:B------:R-:W3:Y:S01]  /*a150*/  LDL.64 R18, [R1+0x268] ;  /* 0x0002680001127983 */ /* 0x000ee20000100a00 */
[----:B------:R-:W-:-:S03]  /*a160*/  WARPGROUP.ARRIVE ;  /* 0x00000000000079c5 */ /* 0x000fc60000000000 */
[----:B------:R-:W3:Y:S03]  /*a170*/  LDL.64 R28, [R1+0x210] ;  /* 0x00021000011c7983 */ /* 0x000ee60000100a00 */
[----:B------:R-:W-:Y:S01]  /*a180*/  HGMMA.64x32x16.F32.BF16 R168, gdesc[UR44].tnspA, RZ, !UPT, gsb0 ;  /* 0x206000002ca879f0 */ /* 0x000fe2000c0018ff */
[----:B------:R-:W3:Y:S02]  /*a190*/  LDL.64 R30, [R1+0x218] ;  /* 0x00021800011e7983 */ /* 0x000ee40000100a00 */
[----:B------:R-:W-:Y:S02]  /*a1a0*/  WARPGROUP.DEPBAR.LE gsb0, 0x0 ;  /* 0x00008000000079c5 */ /* 0x000fe40000010000 */
[----:B------:R-:W-:-:S06]  /*a1b0*/  WARPGROUP.ARRIVE ;  /* 0x00000000000079c5 */ /* 0x000fcc0000000000 */
[----:B------:R-:W-:Y:S03]  /*a1c0*/  HGMMA.64x32x16.F32.BF16 R168, gdesc[UR48].tnspA, R168, gsb0 ;  /* 0x2060000030a879f0 */ /* 0x000fe600080018a8 */
        /* <DEDUP_REMOVED lines=14> */
[----:B------:R-:W-:Y:S01]  /*a2b0*/  HGMMA.64x32x16.F32.BF16 R168, gdesc[UR56].tnspA, R168, gsb0 ;  /* 0x2060000038a879f0 */ /* 0x000fe200080018a8 */
[----:B------:R-:W-:Y:S01]  /*a2c0*/  UMOV UR9, UR55 ;  /* 0x0000003700097c82 */ /* 0x000fe20008000000 */
[----:B------:R-:W-:Y:S01]  /*a2d0*/  UMOV UR56, UR8 ;  /* 0x0000000800387c82 */ /* 0x000fe20008000000 */
[----:B------:R-:W-:Y:S01]  /*a2e0*/  UMOV UR57, UR9 ;  /* 0x0000000900397c82 */ /* 0x000fe20008000000 */
[----:B------:R-:W-:Y:S01]  /*a2f0*/  UIADD3.64 UR8, UR48, 0x300, URZ ;  /* 0x0000030030087897 */ /* 0x000fe2000fffe03f */
[----:B------:R-:W-:Y:S02]  /*a300*/  WARPGROUP.DEPBAR.LE gsb0, 0x0 ;  /* 0x00008000000079c5 */ /* 0x000fe40000010000 */
[----:B------:R-:W-:-:S06]  /*a310*/  WARPGROUP.ARRIVE ;  /* 0x00000000000079c5 */ /* 0x000fcc0000000000 */
[----:B------:R-:W-:Y:S01]  /*a320*/  HGMMA.64x32x16.F32.BF16 R168, gdesc[UR8].tnspA, R168, gsb0 ;  /* 0x2060000008a879f0 */ /* 0x000fe200080018a8 */
        /* <DEDUP_REMOVED lines=24> */
[----:B------:R-:W-:Y:S02]  /*a4b0*/  R2UR UR35, R191 ;  /* 0x00000000bf2372ca */ /* 0x000fe400000e0000 */
[----:B------:R-:W-:Y:S01]  /*a4c0*/  R2UR UR34, R189 ;  /* 0x00000000bd2272ca */ /* 0x000fe200000e0000 */
[----:B------:R-:W-:Y:S01]  /*a4d0*/  UIADD3.64 UR32, UR48, 0x600, URZ ;  /* 0x0000060030207897 */ /* 0x000fe2000fffe03f */
[----:B------:R-:W-:Y:S02]  /*a4e0*/  WARPGROUP.DEPBAR.LE gsb0, 0x0 ;  /* 0x00008000000079c5 */ /* 0x000fe40000010000 */
[----:B------:R-:W-:-:S09]  /*a4f0*/  WARPGROUP.ARRIVE ;  /* 0x00000000000079c5 */ /* 0x000fd20000000000 */
        /* <DEDUP_REMOVED lines=13> */
[----:B------:R-:W-:Y:S02]  /*a5d0*/  UIADD3.64 UR44, UR48, 0xf80, URZ ;  /* 0x00000f80302c7897 */ /* 0x000fe4000fffe03f */
[----:B------:R-:W-:Y:S02]  /*a5e0*/  WARPGROUP.DEPBAR.LE gsb0, 0x0 ;  /* 0x00008000000079c5 */ /* 0x000fe40000010000 */
[----:B------:R-:W-:-:S06]  /*a5f0*/  WARPGROUP.ARRIVE ;  /* 0x00000000000079c5 */ /* 0x000fcc0000000000 */
[----:B------:R-:W-:Y:S01]  /*a600*/  HGMMA.64x32x16.F32.BF16 R152, gdesc[UR44].tnspA, RZ, !UPT, gsb0 ;  /* 0x206000002c9879f0 */ /* 0x000fe2000c0018ff */
[----:B------:R-:W-:Y:S01]  /*a610*/  UIADD3.64 UR52, UR48, 0x1000, URZ ;  /* 0x0000100030347897 */ /* 0x000fe2000fffe03f */
[----:B------:R-:W-:Y:S01]  /*a620*/  UMOV UR54, UR50 ;  /* 0x0000003200367c82 */ /* 0x000fe20008000000 */
[----:B------:R-:W-:Y:S01]  /*a630*/  UMOV UR55, UR51 ;  /* 0x0000003300377c82 */ /* 0x000fe20008000000 */
[----:B------:R-:W-:Y:S02]  /*a640*/  WARPGROUP.DEPBAR.LE gsb0, 0x0 ;  /* 0x00008000000079c5 */ /* 0x000fe40000010000 */
[----:B------:R-:W-:-:S06]  /*a650*/  WARPGROUP.ARRIVE ;  /* 0x00000000000079c5 */ /* 0x000fcc0000000000 */
[----:B------:R-:W-:Y:S01]  /*a660*/  HGMMA.64x32x16.F32.BF16 R152, gdesc[UR52].tnspA, R152, gsb0 ;  /* 0x20600000349879f0 */ /* 0x000fe20008001898 */
        /* <DEDUP_REMOVED lines=30> */
[----:B------:R-:W-:Y:S02]  /*a850*/  UIADD3.64 UR8, UR48, 0x1300, URZ ;  /* 0x0000130030087897 */ /* 0x000fe4000fffe03f */
        /* <DEDUP_REMOVED lines=11> */
[----:B------:R-:W-:Y:S01]  /*a910*/  UIADD3.64 UR20, UR48, 0x1480, URZ ;  /* 0x0000148030147897 */ /* 0x000fe2000fffe03f */
[----:B-----5:R-:W-:Y:S01]  /*a920*/  IMAD.WIDE R10, R0, 0x2, R10 ;  /* 0x00000002000a7825 */ /* 0x020fe200078e020a */
[----:B----4-:R-:W-:-:S04]  /*a930*/  R2UR UR55, R23 ;  /* 0x00000000173772ca */ /* 0x010fc800000e0000 */
[----:B------:R2:W4:Y:S02]  /*a940*/  LDG.E.U16 R23, desc[UR6][R10.64] ;  /* 0x000000060a177981 */ /* 0x000524000c1e1500 */
[----:B--2---:R-:W-:Y:S02]  /*a950*/  IMAD.WIDE R10, R0, 0x2, R26 ;  /* 0x00000002000a7825 */ /* 0x004fe400078e021a */
[----:B------:R-:W2:Y:S01]  /*a960*/  LDL.64 R26, [R1+0x208] ;  /* 0x00020800011a7983 */ /* 0x000ea20000100a00 */
[----:B------:R-:W-:Y:S02]  /*a970*/  WARPGROUP.DEPBAR.LE gsb0, 0x0 ;  /* 0x00008000000079c5 */ /* 0x000fe40000010000 */
[----:B------:R-:W-:-:S06]  /*a980*/  WARPGROUP.ARRIVE ;  /* 0x00000000000079c5 */ /* 0x000fcc0000000000 */
[----:B------:R-:W-:Y:S01]  /*a990*/  HGMMA.64x32x16.F32.BF16 R152, gdesc[UR20].tnspA, R152, gsb0 ;  /* 0x20600000149879f0 */ /* 0x000fe20008001898 */
[----:B------:R-:W-:Y:S01]  /*a9a0*/  UIADD3.64 UR24, UR48, 0x1500, URZ ;  /* 0x0000150030187897 */ /* 0x000fe2000fffe03f */
[----:B---3--:R-:W-:Y:S01]  /*a9b0*/  IMAD.WIDE R8, R0, 0x2, R8 ;  /* 0x0000000200087825 */ /* 0x008fe200078e0208 */
[----:B------:R-:W-:-:S04]  /*a9c0*/  R2UR UR54, R22 ;  /* 0x00000000163672ca */ /* 0x000fc800000e0000 */
[----:B------:R0:W3:Y:S02]  /*a9d0*/  LDG.E.U16 R22, desc[UR6][R8.64] ;  /* 0x0000000608167981 */ /* 0x0000e4000c1e1500 */
[----:B0-----:R-:W-:Y:S02]  /*a9e0*/  IMAD.WIDE R8, R0, 0x2, R24 ;  /* 0x0000000200087825 */ /* 0x001fe400078e0218 */
[----:B------:R-:W5:Y:S01]  /*a9f0*/  LDL.64 R24, [R1+0x200] ;  /* 0x0002000001187983 */ /* 0x000f620000100a00 */
[----:B------:R-:W-:Y:S02]  /*aa00*/  WARPGROUP.DEPBAR.LE gsb0, 0x0 ;  /* 0x00008000000079c5 */ /* 0x000fe40000010000 */
[----:B------:R-:W-:-:S06]  /*aa10*/  WARPGROUP.ARRIVE ;  /* 0x00000000000079c5 */ /* 0x000fcc0000000000 */
[----:B------:R-:W-:Y:S01]  /*aa20*/  HGMMA.64x32x16.F32.BF16 R152, gdesc[UR24].tnspA, R152, gsb0 ;  /* 0x20600000189879f0 */ /* 0x000fe20008001898 */
[C---:B-1----:R-:W-:Y:S01]  /*aa30*/  IMAD.WIDE R6, R0.reuse, 0x2, R20 ;  /* 0x0000000200067825 */ /* 0x042fe200078e0214 */
[----:B------:R-:W-:Y:S01]  /*aa40*/  UIADD3.64 UR28, UR48, 0x1580, URZ ;  /* 0x00001580301c7897 */ /* 0x000fe2000fffe03f */
[----:B------:R-:W4:Y:S04]  /*aa50*/  LDG.E.U16 R20, desc[UR6][R10.64] ;  /* 0x000000060a147981 */ /* 0x000f28000c1e1500 */
[----:B------:R0:W3:Y:S02]  /*aa60*/  LDG.E.U16 R21, desc[UR6][R6.64] ;  /* 0x0000000606157981 */ /* 0x0000e4000c1e1500 */
[C---:B0-----:R-:W-:Y:S02]  /*aa70*/  IMAD.WIDE R6, R0.reuse, 0x2, R18 ;  /* 0x0000000200067825 */ /* 0x041fe400078e0212 */
[----:B------:R-:W3:Y:S04]  /*aa80*/  LDG.E.U16 R19, desc[UR6][R8.64] ;  /* 0x0000000608137981 */ /* 0x000ee8000c1e1500 */
[----:B------:R0:W3:Y:S02]  /*aa90*/  LDG.E.U16 R18, desc[UR6][R6.64] ;  /* 0x0000000606127981 */ /* 0x0000e4000c1e1500 */
[----:B0-----:R-:W-:-:S05]  /*aaa0*/  IMAD.WIDE R6, R0, 0x2, R44 ;  /* 0x0000000200067825 */ /* 0x001fca00078e022c */
[----:B------:R0:W4:Y:S01]  /*aab0*/  LDG.E.U16 R4, desc[UR6][R6.64] ;  /* 0x0000000606047981 */ /* 0x000122000c1e1500 */
[C---:B------:R-:W-:Y:S01]  /*aac0*/  IMAD.WIDE R10, R0.reuse, 0x2, R48 ;  /* 0x00000002000a7825 */ /* 0x040fe200078e0230 */
[----:B------:R-:W-:Y:S02]  /*aad0*/  WARPGROUP.DEPBAR.LE gsb0, 0x0 ;  /* 0x00008000000079c5 */ /* 0x000fe40000010000 */
[----:B------:R-:W-:Y:S02]  /*aae0*/  WARPGROUP.ARRIVE ;  /* 0x00000000000079c5 */ /* 0x000fe40000000000 */
[----:B------:R-:W3:Y:S04]  /*aaf0*/  LDG.E.U16 R16, desc[UR6][R10.64] ;  /* 0x000000060a107981 */ /* 0x000ee8000c1e1500 */
[----:B------:R-:W-:Y:S01]  /*ab00*/  HGMMA.64x32x16.F32.BF16 R152, gdesc[UR28].tnspA, R152, gsb0 ;  /* 0x206000001c9879f0 */ /* 0x000fe20008001898 */
[----:B------:R-:W-:-:S05]  /*ab10*/  IMAD.WIDE R8, R0, 0x2, R46 ;  /* 0x0000000200087825 */ /* 0x000fca00078e022e */
[----:B------:R-:W3:Y:S01]  /*ab20*/  LDG.E.U16 R12, desc[UR6][R8.64] ;  /* 0x00000006080c7981 */ /* 0x000ee2000c1e1500 */
[----:B------:R-:W-:Y:S01]  /*ab30*/  UIADD3.64 UR32, UR48, 0x1600, URZ ;  /* 0x0000160030207897 */ /* 0x000fe2000fffe03f */
[----:B------:R-:W-:Y:S02]  /*ab40*/  WARPGROUP.DEPBAR.LE gsb0, 0x0 ;  /* 0x00008000000079c5 */ /* 0x000fe40000010000 */
[----:B------:R-:W-:-:S06]  /*ab50*/  WARPGROUP.ARRIVE ;  /* 0x00000000000079c5 */ /* 0x000fcc0000000000 */
[----:B------:R-:W-:Y:S01]  /*ab60*/  HGMMA.64x32x16.F32.BF16 R152, gdesc[UR32].tnspA, R152, gsb0 ;  /* 0x20600000209879f0 */ /* 0x000fe20008001898 */
[----:B------:R-:W-:Y:S01]  /*ab70*/  UIADD3.64 UR36, UR48, 0x1680, URZ ;  /* 0x0000168030247897 */ /* 0x000fe2000fffe03f */
[----:B0-----:R-:W-:Y:S01]  /*ab80*/  IMAD.WIDE R6, R0, 0x2, R38 ;  /* 0x0000000200067825 */ /* 0x001fe200078e0226 */
[----:B------:R-:W-:-:S04]  /*ab90*/  UIADD3.64 UR40, UR48, 0x1700, URZ ;  /* 0x0000170030287897 */ /* 0x000fc8000fffe03f */
[----:B------:R0:W3:Y:S01]  /*aba0*/  LDG.E.U16 R215, desc[UR6][R6.64] ;  /* 0x0000000606d77981 */ /* 0x0000e2000c1e1500 */
[----:B------:R-:W-:Y:S02]  /*abb0*/  WARPGROUP.DEPBAR.LE gsb0, 0x0 ;  /* 0x00008000000079c5 */ /* 0x000fe40000010000 */
[----:B------:R-:W-:-:S06]  /*abc0*/  WARPGROUP.ARRIVE ;  /* 0x00000000000079c5 */ /* 0x000fcc0000000000 */
[----:B------:R-:W-:Y:S01]  /*abd0*/  HGMMA.64x32x16.F32.BF16 R152, gdesc[UR36].tnspA, R152, gsb0 ;  /* 0x20600000249879f0 */ /* 0x000fe20008001898 */
[----:B0-----:R-:W-:-:S05]  /*abe0*/  IMAD.WIDE R6, R0, 0x2, R32 ;  /* 0x0000000200067825 */ /* 0x001fca00078e0220 */
[----:B------:R2:W3:Y:S02]  /*abf0*/  LDG.E.U16 R211, desc[UR6][R6.64] ;  /* 0x0000000606d37981 */ /* 0x0004e4000c1e1500 */
[----:B--2---:R-:W-:-:S05]  /*ac00*/  IMAD.WIDE R6, R0, 0x2, R26 ;  /* 0x0000000200067825 */ /* 0x004fca00078e021a */
[----:B------:R0:W2:Y:S02]  /*ac10*/  LDG.E.U16 R203, desc[UR6][R6.64] ;  /* 0x0000000606cb7981 */ /* 0x0000a4000c1e1500 */
[----:B0-----:R-:W-:-:S05]  /*ac20*/  IMAD.WIDE R6, R0, 0x2, R248 ;  /* 0x0000000200067825 */ /* 0x001fca00078e02f8 */
[----:B------:R0:W2:Y:S02]  /*ac30*/  LDG.E.U16 R194, desc[UR6][R6.64] ;  /* 0x0000000606c27981 */ /* 0x0000a4000c1e1500 */
[----:B0-----:R-:W-:-:S05]  /*ac40*/  IMAD.WIDE R6, R0, 0x2, R244 ;  /* 0x0000000200067825 */ /* 0x001fca00078e02f4 */
[----:B------:R0:W2:Y:S01]  /*ac50*/  LDG.E.U16 R189, desc[UR6][R6.64] ;  /* 0x0000000606bd7981 */ /* 0x0000a2000c1e1500 */
[----:B------:R-:W-:Y:S02]  /*ac60*/  WARPGROUP.DEPBAR.LE gsb0, 0x0 ;  /* 0x00008000000079c5 */ /* 0x000fe40000010000 */
[----:B------:R-:W-:-:S06]  /*ac70*/  WARPGROUP.ARRIVE ;  /* 0x00000000000079c5 */ /* 0x000fcc0000000000 */
[----:B------:R-:W-:Y:S01]  /*ac80*/  HGMMA.64x32x16.F32.BF16 R152, gdesc[UR40].tnspA, R152, gsb0 ;  /* 0x20600000289879f0 */ /* 0x000fe20008001898 */
[----:B0-----:R-:W-:-:S05]  /*ac90*/  IMAD.WIDE R6, R0, 0x2, R242 ;  /* 0x0000000200067825 */ /* 0x001fca00078e02f2 */
[----:B------:R0:W2:Y:S01]  /*aca0*/  LDG.E.U16 R191, desc[UR6][R6.64] ;  /* 0x0000000606bf7981 */ /* 0x0000a2000c1e1500 */
[----:B------:R-:W-:-:S05]  /*acb0*/  IMAD.WIDE R8, R0, 0x2, R40 ;  /* 0x0000000200087825 */ /* 0x000fca00078e0228 */
[----:B------:R1:W2:Y:S01]  /*acc0*/  LDG.E.U16 R216, desc[UR6][R8.64] ;  /* 0x0000000608d87981 */ /* 0x0002a2000c1e1500 */
[----:B0-----:R-:W-:-:S05]  /*acd0*/  IMAD.WIDE R6, R0, 0x2, R240 ;  /* 0x0000000200067825 */ /* 0x001fca00078e02f0 */
[----:B------:R0:W2:Y:S01]  /*ace0*/  LDG.E.U16 R192, desc[UR6][R6.64] ;  /* 0x0000000606c07981 */ /* 0x0000a2000c1e1500 */
[----:B-1----:R-:W-:-:S04]  /*acf0*/  IMAD.WIDE R8, R0, 0x2, R34 ;  /* 0x0000000200087825 */ /* 0x002fc800078e0222 */
[C---:B------:R-:W-:Y:S01]  /*ad00*/  IMAD.WIDE R10, R0.reuse, 0x2, R42 ;  /* 0x00000002000a7825 */ /* 0x040fe200078e022a */
[----:B------:R1:W2:Y:S03]  /*ad10*/  LDG.E.U16 R213, desc[UR6][R8.64] ;  /* 0x0000000608d57981 */ /* 0x0002a6000c1e1500 */
[C---:B0-----:R-:W-:Y:S01]  /*ad20*/  IMAD.WIDE R6, R0.reuse, 0x2, R238 ;  /* 0x0000000200067825 */ /* 0x041fe200078e02ee */
[----:B------:R-:W2:Y:S04]  /*ad30*/  LDG.E.U16 R217, desc[UR6][R10.64] ;  /* 0x000000060ad97981 */ /* 0x000ea8000c1e1500 */
[----:B------:R0:W2:Y:S01]  /*ad40*/  LDG.E.U16 R201, desc[UR6][R6.64] ;  /* 0x0000000606c97981 */ /* 0x0000a2000c1e1500 */
[----:B-1----:R-:W-:-:S05]  /*ad50*/  IMAD.WIDE R8, R0, 0x2, R28 ;  /* 0x0000000200087825 */ /* 0x002fca00078e021c */
[----:B------:R1:W2:Y:S01]  /*ad60*/  LDG.E.U16 R204, desc[UR6][R8.64] ;  /* 0x0000000608cc7981 */ /* 0x0002a2000c1e1500 */
[----:B0-----:R-:W-:-:S05]  /*ad70*/  IMAD.WIDE R6, R0, 0x2, R236 ;  /* 0x0000000200067825 */ /* 0x001fca00078e02ec */
[----:B------:R0:W2:Y:S01]  /*ad80*/  LDG.E.U16 R205, desc[UR6][R6.64] ;  /* 0x0000000606cd7981 */ /* 0x0000a2000c1e1500 */
[----:B------:R-:W-:-:S04]  /*ad90*/  IMAD.WIDE R10, R0, 0x2, R36 ;  /* 0x00000002000a7825 */ /* 0x000fc800078e0224 */
[C---:B-1----:R-:W-:Y:S01]  /*ada0*/  IMAD.WIDE R8, R0.reuse, 0x2, R250 ;  /* 0x0000000200087825 */ /* 0x042fe200078e02fa */
[----:B------:R-:W1:Y:S03]  /*adb0*/  S2R R196, SR_TID.X ;  /* 0x0000000000c47919 */ /* 0x000e660000002100 */
[C---:B0-----:R-:W-:Y:S01]  /*adc0*/  IMAD.WIDE R6, R0.reuse, 0x2, R234 ;  /* 0x0000000200067825 */ /* 0x041fe200078e02ea */
[----:B------:R-:W2:Y:S04]  /*add0*/  LDG.E.U16 R214, desc[UR6][R10.64] ;  /* 0x000000060ad67981 */ /* 0x000ea8000c1e1500 */
[----:B------:R0:W2:Y:S04]  /*ade0*/  LDG.E.U16 R206, desc[UR6][R6.64] ;  /* 0x0000000606ce7981 */ /* 0x0000a8000c1e1500 */
[----:B------:R5:W2:Y:S01]  /*adf0*/  LDG.E.U16 R195, desc[UR6][R8.64] ;  /* 0x0000000608c37981 */ /* 0x000aa2000c1e1500 */
[----:B0-----:R-:W-:-:S04]  /*ae00*/  IMAD.WIDE R6, R0, 0x2, R230 ;  /* 0x0000000200067825 */ /* 0x001fc800078e02e6 */
[C---:B------:R-:W-:Y:S01]  /*ae10*/  IMAD.WIDE R10, R0.reuse, 0x2, R30 ;  /* 0x00000002000a7825 */ /* 0x040fe200078e021e */
[----:B------:R0:W2:Y:S03]  /*ae20*/  LDG.E.U16 R210, desc[UR6][R6.64] ;  /* 0x0000000606d27981 */ /* 0x0000a6000c1e1500 */
[C---:B-----5:R-:W-:Y:S01]  /*ae30*/  IMAD.WIDE R8, R0.reuse, 0x2, R246 ;  /* 0x0000000200087825 */ /* 0x060fe200078e02f6 */
[----:B------:R5:W2:Y:S04]  /*ae40*/  LDG.E.U16 R207, desc[UR6][R10.64] ;  /* 0x000000060acf7981 */ /* 0x000aa8000c1e1500 */
[----:B------:R4:W2:Y:S01]  /*ae50*/  LDG.E.U16 R193, desc[UR6][R8.64] ;  /* 0x0000000608c17981 */ /* 0x0008a2000c1e1500 */
[----:B0-----:R-:W-:-:S04]  /*ae60*/  IMAD.WIDE R6, R0, 0x2, R228 ;  /* 0x0000000200067825 */ /* 0x001fc800078e02e4 */
[C---:B-----5:R-:W-:Y:S01]  /*ae70*/  IMAD.WIDE R10, R0.reuse, 0x2, R24 ;  /* 0x00000002000a7825 */ /* 0x060fe200078e0218 */
[----:B------:R0:W5:Y:S03]  /*ae80*/  LDG.E.U16 R212, desc[UR6][R6.64] ;  /* 0x0000000606d47981 */ /* 0x000166000c1e1500 */
[----:B----4-:R-:W-:Y:S01]  /*ae90*/  IMAD.WIDE R8, R0, 0x2, R232 ;  /* 0x0000000200087825 */ /* 0x010fe200078e02e8 */
[----:B------:R-:W4:Y:S01]  /*aea0*/  LDG.E.U16 R202, desc[UR6][R10.64] ;  /* 0x000000060aca7981 */ /* 0x000f22000c1e1500 */
[----:B------:R-:W-:-:S03]  /*aeb0*/  WARPGROUP.DEPBAR.LE gsb0, 0x0 ;  /* 0x00008000000079c5 */ /* 0x000fc60000010000 */
[----:B------:R-:W5:Y:S01]  /*aec0*/  LDG.E.U16 R209, desc[UR6][R8.64] ;  /* 0x0000000608d17981 */ /* 0x000f62000c1e1500 */
[----:B0-----:R-:W-:-:S05]  /*aed0*/  IMAD.WIDE R6, R0, 0x2, R226 ;  /* 0x0000000200067825 */ /* 0x001fca00078e02e2 */
[----:B------:R0:W5:Y:S01]  /*aee0*/  LDG.E.U16 R208, desc[UR6][R6.64] ;  /* 0x0000000606d07981 */ /* 0x000162000c1e1500 */
[----:B------:R-:W-:Y:S01]  /*aef0*/  BAR.SYNC.DEFER_BLOCKING 0x0 ;  /* 0x0000000000007b1d */ /* 0x000fe20000010000 */
[----:B-1----:R-:W-:-:S04]  /*af00*/  SHF.L.U32 R25, R196, 0x1, RZ ;  /* 0x00000001c4197819 */ /* 0x002fc800000006ff */
[----:B------:R-:W-:Y:S01]  /*af10*/  LOP3.LUT R25, R25, 0x6, RZ, 0xc0, !PT ;  /* 0x0000000619197812 */ /* 0x000fe200078ec0ff */
[----:B------:R-:W-:Y:S01]  /*af20*/  FMUL R172, R172, UR5 ;  /* 0x00000005acac7c20 */ /* 0x000fe20008400000 */
[----:B0-----:R-:W-:Y:S01]  /*af30*/  FMUL R6, R169, UR5 ;  /* 0x00000005a9067c20 */ /* 0x001fe20008400000 */
[----:B------:R0:W-:Y:S04]  /*af40*/  STS.U16 [R3+UR4+0x21000], R4 ;  /* 0x0210000403007988 */ /* 0x0001e80008000404 */
[----:B------:R1:W-:Y:S01]  /*af50*/  STS.U16 [R3+UR4+0x20600], R20 ;  /* 0x0206001403007988 */ /* 0x0003e20008000404 */
[----:B0-----:R-:W-:-:S03]  /*af60*/  IADD3 R4, P1, R25, UR61, RZ ;  /* 0x0000003d19047c10 */ /* 0x001fc6000ff3e0ff */
[----:B---3--:R0:W-:Y:S01]  /*af70*/  STS.U16 [R3+UR4+0x20800], R19 ;  /* 0x0208001303007988 */ /* 0x0081e20008000404 */
[----:B-1----:R-:W-:Y:S02]  /*af80*/  IADD3.X R20, RZ, UR60, RZ, P1, !PT ;  /* 0x0000003cff147c10 */ /* 0x002fe40008ffe4ff */
[C---:B0-----:R-:W-:Y:S01]  /*af90*/  IADD3 R19, P6, R4.reuse, 0x8, RZ ;  /* 0x0000000804137810 */ /* 0x041fe20007fde0ff */
[----:B------:R0:W-:Y:S01]  /*afa0*/  STS.U16 [R3+UR4+0x20a00], R18 ;  /* 0x020a001203007988 */ /* 0x0001e20008000404 */
[-C--:B------:R-:W-:Y:S02]  /*afb0*/  ISETP.GE.U32.AND P5, PT, R4, R5.reuse, PT ;  /* 0x000000050400720c */ /* 0x080fe40003fa6070 */
[----:B------:R-:W-:Y:S01]  /*afc0*/  ISETP.GT.U32.AND P2, PT, R19, R5, PT ;  /* 0x000000051300720c */ /* 0x000fe20003f44070 */
[----:B------:R-:W-:Y:S01]  /*afd0*/  IMAD.X R218, RZ, RZ, R20, P6 ;  /* 0x000000ffffda7224 */ /* 0x000fe200030e0614 */
[----:B------:R-:W-:Y:S02]  /*afe0*/  ISETP.GE.U32.AND.EX P5, PT, R20, RZ, PT, P5 ;  /* 0x000000ff1400720c */ /* 0x000fe40003fa6150 */
[----:B0-----:R-:W-:-:S02]  /*aff0*/  IADD3 R18, P1, R4, 0x9, RZ ;  /* 0x0000000904127810 */ /* 0x001fc40007f3e0ff */
[----:B------:R-:W-:Y:S02]  /*b000*/  ISETP.GT.U32.AND.EX P2, PT, R218, RZ, PT, P2 ;  /* 0x000000ffda00720c */ /* 0x000fe40003f44120 */
[----:B------:R-:W-:Y:S02]  /*b010*/  IADD3.X R199, RZ, R20, RZ, P1, !PT ;  /* 0x00000014ffc77210 */ /* 0x000fe40000ffe4ff */
[----:B------:R-:W-:Y:S01]  /*b020*/  IADD3 R9, P1, R4, 0x10, RZ ;  /* 0x0000001004097810 */ /* 0x000fe20007f3e0ff */
[----:B------:R-:W-:Y:S01]  /*b030*/  FMUL R169, R173, UR5 ;  /* 0x00000005ada97c20 */ /* 0x000fe20008400000 */
[----:B------:R-:W-:Y:S02]  /*b040*/  FSEL R172, R172, -INF , !P2 ;  /* 0xff800000acac7808 */ /* 0x000fe40005000000 */
[----:B------:R-:W-:Y:S02]  /*b050*/  IADD3 R10, P2, R4, 0x11, RZ ;  /* 0x00000011040a7810 */ /* 0x000fe40007f5e0ff */
[----:B------:R-:W-:-:S02]  /*b060*/  FSEL R173, R6, -INF , !P5 ;  /* 0xff80000006ad7808 */ /* 0x000fc40006800000 */
[-C--:B------:R-:W-:Y:S02]  /*b070*/  ISETP.GT.U32.AND P6, PT, R18, R5.reuse, PT ;  /* 0x000000051200720c */ /* 0x080fe40003fc4070 */
[-C--:B------:R-:W-:Y:S02]  /*b080*/  ISETP.GT.U32.AND P5, PT, R9, R5.reuse, PT ;  /* 0x000000050900720c */ /* 0x080fe40003fa4070 */
[----:B------:R-:W-:Y:S01]  /*b090*/  IADD3.X R197, RZ, R20, RZ, P1, !PT ;  /* 0x00000014ffc57210 */ /* 0x000fe20000ffe4ff */
[----:B------:R-:W-:Y:S02]  /*b0a0*/  IMAD.X R198, RZ, RZ, R20, P2 ;  /* 0x000000ffffc67224 */ /* 0x000fe400010e0614 */
[----:B------:R-:W-:Y:S01]  /*b0b0*/  FMUL R184, R176, UR5 ;  /* 0x00000005b0b87c20 */ /* 0x000fe20008400000 */
[----:B------:R-:W-:Y:S02]  /*b0c0*/  ISETP.GT.U32.AND.EX P6, PT, R199, RZ, PT, P6 ;  /* 0x000000ffc700720c */ /* 0x000fe40003fc4160 */
[----:B------:R-:W-:-:S02]  /*b0d0*/  ISETP.GT.U32.AND P1, PT, R10, R5, PT ;  /* 0x000000050a00720c */ /* 0x000fc40003f24070 */
[----:B------:R-:W-:Y:S01]  /*b0e0*/  ISETP.GT.U32.AND.EX P5, PT, R197, RZ, PT, P5 ;  /* 0x000000ffc500720c */ /* 0x000fe20003fa4150 */
[----:B------:R-:W-:Y:S01]  /*b0f0*/  FMUL R185, R177, UR5 ;  /* 0x00000005b1b97c20 */ /* 0x000fe20008400000 */
[----:B------:R0:W-:Y:S01]  /*b100*/  STS.U16 [R3+UR4+0x20c00], R16 ;  /* 0x020c001003007988 */ /* 0x0001e20008000404 */
[----:B------:R-:W-:Y:S02]  /*b110*/  FSEL R169, R169, -INF , !P6 ;  /* 0xff800000a9a97808 */ /* 0x000fe40007000000 */
[----:B------:R-:W-:Y:S02]  /*b120*/  ISETP.GT.U32.AND.EX P1, PT, R198, RZ, PT, P1 ;  /* 0x000000ffc600720c */ /* 0x000fe40003f24110 */
[----:B------:R-:W-:Y:S02]  /*b130*/  FSEL R184, R184, -INF , !P5 ;  /* 0xff800000b8b87808 */ /* 0x000fe40006800000 */
[----:B------:R-:W-:Y:S02]  /*b140*/  LOP3.LUT R24, R5, 0x8, RZ, 0xfc, !PT ;  /* 0x0000000805187812 */ /* 0x000fe400078efcff */
[----:B------:R-:W-:-:S02]  /*b150*/  IADD3 R6, P5, R4, 0x19, RZ ;  /* 0x0000001904067810 */ /* 0x000fc40007fbe0ff */
[C---:B0-----:R-:W-:Y:S02]  /*b160*/  IADD3 R16, P6, R4.reuse, 0x18, RZ ;  /* 0x0000001804107810 */ /* 0x041fe40007fde0ff */
[----:B------:R-:W-:Y:S01]  /*b170*/  FSEL R185, R185, -INF , !P1 ;  /* 0xff800000b9b97808 */ /* 0x000fe20004800000 */
[----:B------:R0:W-:Y:S01]  /*b180*/  STS.U16 [R3+UR4+0x20e00], R12 ;  /* 0x020e000c03007988 */ /* 0x0001e20008000404 */
[----:B------:R-:W-:Y:S02]  /*b190*/  ISETP.GT.U32.AND P0, PT, R4, R24, PT ;  /* 0x000000180400720c */ /* 0x000fe40003f04070 */
[-C--:B------:R-:W-:Y:S02]  /*b1a0*/  ISETP.GT.U32.AND P2, PT, R16, R5.reuse, PT ;  /* 0x000000051000720c */ /* 0x080fe40003f44070 */
[----:B------:R-:W-:Y:S02]  /*b1b0*/  ISETP.GT.U32.AND P1, PT, R6, R5, PT ;  /* 0x000000050600720c */ /* 0x000fe40003f24070 */
[----:B------:R-:W-:-:S02]  /*b1c0*/  IADD3.X R196, RZ, R20, RZ, P6, !PT ;  /* 0x00000014ffc47210 */ /* 0x000fc400037fe4ff */
[----:B------:R-:W-:Y:S01]  /*b1d0*/  IADD3.X R200, RZ, R20, RZ, P5, !PT ;  /* 0x00000014ffc87210 */ /* 0x000fe20002ffe4ff */
[----:B0-----:R-:W-:Y:S01]  /*b1e0*/  FMUL R12, R168, UR5 ;  /* 0x00000005a80c7c20 */ /* 0x001fe20008400000 */
[----:B------:R-:W-:Y:S01]  /*b1f0*/  FMUL R186, R180, UR5 ;  /* 0x00000005b4ba7c20 */ /* 0x000fe20008400000 */
[----:B------:R-:W-:Y:S01]  /*b200*/  FMUL R187, R181, UR5 ;  /* 0x00000005b5bb7c20 */ /* 0x000fe20008400000 */
[----:B------:R-:W-:Y:S01]  /*b210*/  FMUL R168, R170, UR5 ;  /* 0x00000005aaa87c20 */ /* 0x000fe20008400000 */
[----:B------:R-:W-:Y:S01]  /*b220*/  ISETP.GT.U32.AND.EX P0, PT, R20, RZ, PT, P0 ;  /* 0x000000ff1400720c */ /* 0x000fe20003f04100 */
[----:B------:R-:W3:Y:S01]  /*b230*/  LDL.64 R180, [R1+0x390] ;  /* 0x0003900001b47983 */ /* 0x000ee20000100a00 */
[----:B------:R-:W-:Y:S02]  /*b240*/  ISETP.GT.U32.AND.EX P2, PT, R196, RZ, PT, P2 ;  /* 0x000000ffc400720c */ /* 0x000fe40003f44120 */
[----:B------:R-:W-:Y:S02]  /*b250*/  ISETP.GT.U32.AND.EX P1, PT, R200, RZ, PT, P1 ;  /* 0x000000ffc800720c */ /* 0x000fe40003f24110 */
[----:B------:R-:W-:-:S02]  /*b260*/  FSEL R186, R186, -INF , !P2 ;  /* 0xff800000baba7808 */ /* 0x000fc40005000000 */
[----:B------:R-:W-:Y:S02]  /*b270*/  FSEL R187, R187, -INF , !P1 ;  /* 0xff800000bbbb7808 */ /* 0x000fe40004800000 */
[----:B------:R-:W-:Y:S02]  /*b280*/  FSEL R168, R168, -INF , !P0 ;  /* 0xff800000a8a87808 */ /* 0x000fe40004000000 */
[-C--:B------:R-:W-:Y:S02]  /*b290*/  ISETP.GE.U32.AND P4, PT, R4, R24.reuse, PT ;  /* 0x000000180400720c */ /* 0x080fe40003f86070 */
[-C--:B------:R-:W-:Y:S02]  /*b2a0*/  ISETP.GT.U32.AND P6, PT, R18, R24.reuse, PT ;  /* 0x000000181200720c */ /* 0x080fe40003fc4070 */
[-C--:B------:R-:W-:Y:S02]  /*b2b0*/  ISETP.GT.U32.AND P5, PT, R9, R24.reuse, PT ;  /* 0x000000180900720c */ /* 0x080fe40003fa4070 */
[----:B------:R-:W-:-:S02]  /*b2c0*/  ISETP.GT.U32.AND P2, PT, R10, R24, PT ;  /* 0x000000180a00720c */ /* 0x000fc40003f44070 */
[-C--:B------:R-:W-:Y:S02]  /*b2d0*/  ISETP.GT.U32.AND P1, PT, R16, R24.reuse, PT ;  /* 0x000000181000720c */ /* 0x080fe40003f24070 */
[----:B------:R-:W-:Y:S02]  /*b2e0*/  ISETP.GT.U32.AND P0, PT, R6, R24, PT ;  /* 0x000000180600720c */ /* 0x000fe40003f04070 */
[----:B------:R-:W3:Y:S04]  /*b2f0*/  LDL.LU.64 R24, [R1] ;  /* 0x0000000001187983 */ /* 0x000ee80000300a00 */
[----:B------:R-:W3:Y:S04]  /*b300*/  LDL.LU.64 R26, [R1+0x8] ;  /* 0x00000800011a7983 */ /* 0x000ee80000300a00 */
        /* <DEDUP_REMOVED lines=61> */
[----:B------:R-:W3:Y:S01]  /*b6e0*/  LDL.LU.64 R150, [R1+0x1f8] ;  /* 0x0001f80001967983 */ /* 0x000ee20000300a00 */
[----:B------:R-:W-:-:S04]  /*b6f0*/  ISETP.GT.U32.AND P3, PT, R4, R5, PT ;  /* 0x000000050400720c */ /* 0x000fc80003f64070 */
[----:B------:R-:W-:-:S04]  /*b700*/  ISETP.GT.U32.AND.EX P3, PT, R20, RZ, PT, P3 ;  /* 0x000000ff1400720c */ /* 0x000fc80003f64130 */
[----:B------:R-:W-:-:S04]  /*b710*/  FSEL R12, R12, -INF , !P3 ;  /* 0xff8000000c0c7808 */ /* 0x000fc80005800000 */
[----:B------:R-:W-:-:S04]  /*b720*/  FMNMX R7, R12, R173, !PT ;  /* 0x000000ad0c077209 */ /* 0x000fc80007800000 */
[----:B------:R-:W-:-:S04]  /*b730*/  FMNMX R7, R172, R7, !PT ;  /* 0x00000007ac077209 */ /* 0x000fc80007800000 */
[----:B------:R-:W-:-:S04]  /*b740*/  FMNMX R7, R169, R7, !PT ;  /* 0x00000007a9077209 */ /* 0x000fc80007800000 */
[----:B------:R-:W-:-:S04]  /*b750*/  FMNMX R7, R184, R7, !PT ;  /* 0x00000007b8077209 */ /* 0x000fc80007800000 */
[----:B------:R-:W-:Y:S01]  /*b760*/  FMNMX R7, R185, R7, !PT ;  /* 0x00000007b9077209 */ /* 0x000fe20007800000 */
[----:B------:R0:W-:Y:S01]  /*b770*/  STS.U16 [R3+UR4+0x20000], R23 ;  /* 0x0200001703007988 */ /* 0x0001e20008000404 */
[----:B------:R-:W-:Y:S02]  /*b780*/  ISETP.GE.U32.AND.EX P4, PT, R20, RZ, PT, P4 ;  /* 0x000000ff1400720c */ /* 0x000fe40003f86140 */
[----:B------:R-:W-:Y:S01]  /*b790*/  FMNMX R7, R186, R7, !PT ;  /* 0x00000007ba077209 */ /* 0x000fe20007800000 */
[----:B------:R1:W-:Y:S03]  /*b7a0*/  STS.U16 [R3+UR4+0x20200], R22 ;  /* 0x0202001603007988 */ /* 0x0003e60008000404 */
[----:B------:R-:W-:Y:S01]  /*b7b0*/  FMNMX R7, R187, R7, !PT ;  /* 0x00000007bb077209 */ /* 0x000fe20007800000 */
[----:B0-----:R-:W-:Y:S01]  /*b7c0*/  FMUL R23, R171, UR5 ;  /* 0x00000005ab177c20 */ /* 0x001fe20008400000 */
[----:B------:R0:W-:Y:S01]  /*b7d0*/  STS.U16 [R3+UR4+0x20400], R21 ;  /* 0x0204001503007988 */ /* 0x0001e20008000404 */
[----:B-1----:R-:W-:-:S03]  /*b7e0*/  FMUL R22, R174, UR5 ;  /* 0x00000005ae167c20 */ /* 0x002fc60008400000 */
[----:B------:R-:W-:Y:S01]  /*b7f0*/  FSEL R23, R23, -INF , !P4 ;  /* 0xff80000017177808 */ /* 0x000fe20006000000 */
[----:B------:R-:W1:Y:S01]  /*b800*/  SHFL.BFLY PT, R11, R7, 0x2, 0x1f ;  /* 0x0c401f00070b7f89 */ /* 0x000e6200000e0000 */
[----:B------:R-:W-:Y:S02]  /*b810*/  ISETP.GT.U32.AND.EX P6, PT, R199, RZ, PT, P6 ;  /* 0x000000ffc700720c */ /* 0x000fe40003fc4160 */
[----:B------:R-:W-:Y:S01]  /*b820*/  FSEL R22, R22, -INF , !P3 ;  /* 0xff80000016167808 */ /* 0x000fe20005800000 */
[----:B0-----:R-:W-:Y:S01]  /*b830*/  FMUL R21, R175, UR5 ;  /* 0x00000005af157c20 */ /* 0x001fe20008400000 */
[----:B------:R-:W-:Y:S01]  /*b840*/  FMNMX R8, R168, R23, !PT ;  /* 0x00000017a8087209 */ /* 0x000fe20007800000 */
[----:B------:R-:W-:Y:S01]  /*b850*/  FMUL R178, R178, UR5 ;  /* 0x00000005b2b27c20 */ /* 0x000fe20008400000 */
[----:B------:R-:W-:Y:S02]  /*b860*/  ISETP.GT.U32.AND.EX P5, PT, R197, RZ, PT, P5 ;  /* 0x000000ffc500720c */ /* 0x000fe40003fa4150 */
[----:B------:R-:W-:-:S02]  /*b870*/  FSEL R21, R21, -INF , !P6 ;  /* 0xff80000015157808 */ /* 0x000fc40007000000 */
[----:B------:R-:W-:Y:S01]  /*b880*/  FMNMX R8, R22, R8, !PT ;  /* 0x0000000816087209 */ /* 0x000fe20007800000 */
[----:B------:R-:W-:Y:S01]  /*b890*/  FMUL R177, R179, UR5 ;  /* 0x00000005b3b17c20 */ /* 0x000fe20008400000 */
[----:B------:R-:W-:Y:S02]  /*b8a0*/  ISETP.GT.U32.AND.EX P2, PT, R198, RZ, PT, P2 ;  /* 0x000000ffc600720c */ /* 0x000fe40003f44120 */
[----:B------:R-:W-:Y:S02]  /*b8b0*/  FSEL R178, R178, -INF , !P5 ;  /* 0xff800000b2b27808 */ /* 0x000fe40006800000 */
        /* <DEDUP_REMOVED lines=8> */
[----:B------:R-:W-:Y:S02]  /*b940*/  FMNMX R8, R177, R8, !PT ;  /* 0x00000008b1087209 */ /* 0x000fe40007800000 */
[----:B------:R-:W-:Y:S02]  /*b950*/  FSEL R183, R183, -INF , !P0 ;  /* 0xff800000b7b77808 */ /* 0x000fe40004000000 */
[----:B------:R-:W-:-:S02]  /*b960*/  FMNMX R8, R176, R8, !PT ;  /* 0x00000008b0087209 */ /* 0x000fc40007800000 */
[----:B-1----:R-:W-:Y:S02]  /*b970*/  FMNMX R7, R7, R11, !PT ;  /* 0x0000000b07077209 */ /* 0x002fe40007800000 */
[----:B------:R-:W-:-:S03]  /*b980*/  FMNMX R8, R183, R8, !PT ;  /* 0x00000008b7087209 */ /* 0x000fc60007800000 */
[----:B------:R-:W0:Y:S04]  /*b990*/  SHFL.BFLY PT, R11, R7, 0x1, 0x1f ;  /* 0x0c201f00070b7f89 */ /* 0x000e2800000e0000 */
[----:B------:R-:W1:Y:S01]  /*b9a0*/  SHFL.BFLY PT, R170, R8, 0x2, 0x1f ;  /* 0x0c401f0008aa7f89 */ /* 0x000e6200000e0000 */
[----:B0-----:R-:W-:Y:S02]  /*b9b0*/  FMNMX R11, R7, R11, !PT ;  /* 0x0000000b070b7209 */ /* 0x001fe40007800000 */
[----:B-1----:R-:W-:-:S05]  /*b9c0*/  FMNMX R7, R8, R170, !PT ;  /* 0x000000aa08077209 */ /* 0x002fca0007800000 */
[----:B------:R-:W0:Y:S01]  /*b9d0*/  SHFL.BFLY PT, R8, R7, 0x1, 0x1f ;  /* 0x0c201f0007087f89 */ /* 0x000e2200000e0000 */
[----:B------:R-:W-:-:S03]  /*b9e0*/  FMNMX R11, R11, R188, !PT ;  /* 0x000000bc0b0b7209 */ /* 0x000fc60007800000 */
[----:B--2---:R-:W-:Y:S02]  /*b9f0*/  STS.U16 [R3+UR4+0x21200], R217 ;  /* 0x021200d903007988 */ /* 0x004fe40008000404 */
[--C-:B------:R-:W-:Y:S02]  /*ba00*/  FADD R12, R12, -R11.reuse ;  /* 0x8000000b0c0c7221 */ /* 0x100fe40000000000 */
[----:B------:R-:W-:Y:S02]  /*ba10*/  STS.U16 [R3+UR4+0x21400], R216 ;  /* 0x021400d803007988 */ /* 0x000fe40008000404 */
[----:B------:R-:W-:Y:S02]  /*ba20*/  FMUL R12, R12, 1.4426950216293334961 ;  /* 0x3fb8aa3b0c0c7820 */ /* 0x000fe40000400000 */
[----:B------:R-:W-:Y:S04]  /*ba30*/  STS.U16 [R3+UR4+0x21600], R215 ;  /* 0x021600d703007988 */ /* 0x000fe80008000404 */
[----:B------:R-:W-:Y:S04]  /*ba40*/  STS.U16 [R3+UR4+0x21800], R214 ;  /* 0x021800d603007988 */ /* 0x000fe80008000404 */
[----:B------:R-:W-:Y:S04]  /*ba50*/  STS.U16 [R3+UR4+0x21a00], R213 ;  /* 0x021a00d503007988 */ /* 0x000fe80008000404 */
[----:B------:R-:W-:Y:S04]  /*ba60*/  STS.U16 [R3+UR4+0x21c00], R211 ;  /* 0x021c00d303007988 */ /* 0x000fe80008000404 */
[----:B------:R-:W-:Y:S04]  /*ba70*/  STS.U16 [R3+UR4+0x21e00], R207 ;  /* 0x021e00cf03007988 */ /* 0x000fe80008000404 */
[----:B------:R-:W-:Y:S04]  /*ba80*/  STS.U16 [R3+UR4+0x22000], R204 ;  /* 0x022000cc03007988 */ /* 0x000fe80008000404 */
[----:B------:R-:W-:Y:S04]  /*ba90*/  STS.U16 [R3+UR4+0x22200], R203 ;  /* 0x022200cb03007988 */ /* 0x000fe80008000404 */
[----:B----4-:R-:W-:Y:S04]  /*baa0*/  STS.U16 [R3+UR4+0x22400], R202 ;  /* 0x022400ca03007988 */ /* 0x010fe80008000404 */
[----:B------:R1:W-:Y:S04]  /*bab0*/  STS.U16 [R3+UR4+0x22600], R195 ;  /* 0x022600c303007988 */ /* 0x0003e80008000404 */
[----:B------:R-:W-:Y:S04]  /*bac0*/  STS.U16 [R3+UR4+0x22800], R194 ;  /* 0x022800c203007988 */ /* 0x000fe80008000404 */
[----:B------:R2:W-:Y:S04]  /*bad0*/  STS.U16 [R3+UR4+0x22a00], R193 ;  /* 0x022a00c103007988 */ /* 0x0005e80008000404 */
[----:B------:R4:W-:Y:S04]  /*bae0*/  STS.U16 [R3+UR4+0x22c00], R189 ;  /* 0x022c00bd03007988 */ /* 0x0009e80008000404 */
[----:B------:R-:W-:Y:S04]  /*baf0*/  STS.U16 [R3+UR4+0x22e00], R191 ;  /* 0x022e00bf03007988 */ /* 0x000fe80008000404 */
[----:B------:R4:W-:Y:S04]  /*bb00*/  STS.U16 [R3+UR4+0x23000], R192 ;  /* 0x023000c003007988 */ /* 0x0009e80008000404 */
[----:B------:R-:W-:Y:S04]  /*bb10*/  STS.U16 [R3+UR4+0x23200], R201 ;  /* 0x023200c903007988 */ /* 0x000fe80008000404 */
[----:B------:R-:W-:Y:S04]  /*bb20*/  STS.U16 [R3+UR4+0x23400], R205 ;  /* 0x023400cd03007988 */ /* 0x000fe80008000404 */
[----:B------:R-:W-:Y:S04]  /*bb30*/  STS.U16 [R3+UR4+0x23600], R206 ;  /* 0x023600ce03007988 */ /* 0x000fe80008000404 */
[----:B-----5:R-:W-:Y:S04]  /*bb40*/  STS.U16 [R3+UR4+0x23800], R209 ;  /* 0x023800d103007988 */ /* 0x020fe80008000404 */
[----:B------:R-:W-:Y:S04]  /*bb50*/  STS.U16 [R3+UR4+0x23a00], R210 ;  /* 0x023a00d203007988 */ /* 0x000fe80008000404 */
[----:B------:R-:W-:Y:S04]  /*bb60*/  STS.U16 [R3+UR4+0x23c00], R212 ;  /* 0x023c00d403007988 */ /* 0x000fe80008000404 */
[----:B------:R-:W-:Y:S01]  /*bb70*/  STS.U16 [R3+UR4+0x23e00], R208 ;  /* 0x023e00d003007988 */ /* 0x000fe20008000404 */
[----:B------:R5:W-:Y:S06]  /*bb80*/  MEMBAR.ALL.CTA ;  /* 0x0000000000007992 */ /* 0x000bec0000008000 */
[----:B-----5:R-:W5:Y:S01]  /*bb90*/  FENCE.VIEW.ASYNC.S ;  /* 0x00000000000073c6 */ /* 0x020f620000000000 */
[----:B-1----:R0:W-:Y:S01]  /*bba0*/  MUFU.EX2 R195, R12 ;  /* 0x0000000c00c37308 */ /* 0x0021e20000000800 */
[----:B------:R-:W-:Y:S01]  /*bbb0*/  FADD R169, R169, -R11 ;  /* 0x8000000ba9a97221 */ /* 0x000fe20000000000 */
[----:B0-----:R-:W-:-:S03]  /*bbc0*/  FMNMX R12, R7, R8, !PT ;  /* 0x00000008070c7209 */ /* 0x001fc60007800000 */
[----:B------:R-:W-:Y:S01]  /*bbd0*/  FMUL R7, R169, 1.4426950216293334961 ;  /* 0x3fb8aa3ba9077820 */ /* 0x000fe20000400000 */
[----:B------:R-:W-:-:S03]  /*bbe0*/  FMNMX R12, R12, R190, !PT ;  /* 0x000000be0c0c7209 */ /* 0x000fc60007800000 */
[----:B--2---:R0:W-:Y:S01]  /*bbf0*/  MUFU.EX2 R193, R7 ;  /* 0x0000000700c17308 */ /* 0x0041e20000000800 */
[----:B------:R-:W-:Y:S01]  /*bc00*/  FADD R8, -R11, R188 ;  /* 0x000000bc0b087221 */ /* 0x000fe20000000100 */
[--C-:B------:R-:W-:Y:S01]  /*bc10*/  FADD R173, R173, -R11.reuse ;  /* 0x8000000badad7221 */ /* 0x100fe20000000000 */
[--C-:B----4-:R-:W-:Y:S01]  /*bc20*/  FADD R189, R23, -R12.reuse ;  /* 0x8000000c17bd7221 */ /* 0x110fe20000000000 */
[----:B------:R-:W-:Y:S01]  /*bc30*/  FADD R188, R22, -R12 ;  /* 0x8000000c16bc7221 */ /* 0x000fe20000000000 */
[----:B0-----:R-:W-:Y:S01]  /*bc40*/  FADD R7, -R12, R190 ;  /* 0x000000be0c077221 */ /* 0x001fe20000000100 */
[----:B------:R-:W-:Y:S01]  /*bc50*/  FADD R172, R172, -R11 ;  /* 0x8000000bacac7221 */ /* 0x000fe20000000000 */
[----:B------:R-:W-:Y:S01]  /*bc60*/  FMUL R8, R8, 1.4426950216293334961 ;  /* 0x3fb8aa3b08087820 */ /* 0x000fe20000400000 */
[--C-:B------:R-:W-:Y:S01]  /*bc70*/  FADD R168, R168, -R12.reuse ;  /* 0x8000000ca8a87221 */ /* 0x100fe20000000000 */
[----:B------:R-:W-:Y:S01]  /*bc80*/  FADD R21, R21, -R12 ;  /* 0x8000000c15157221 */ /* 0x000fe20000000000 */
[----:B------:R-:W-:Y:S01]  /*bc90*/  FMUL R7, R7, 1.4426950216293334961 ;  /* 0x3fb8aa3b07077820 */ /* 0x000fe20000400000 */
[----:B------:R-:W-:Y:S01]  /*bca0*/  FMUL R189, R189, 1.4426950216293334961 ;  /* 0x3fb8aa3bbdbd7820 */ /* 0x000fe20000400000 */
[----:B------:R-:W-:Y:S01]  /*bcb0*/  FMUL R188, R188, 1.4426950216293334961 ;  /* 0x3fb8aa3bbcbc7820 */ /* 0x000fe20000400000 */
[----:B------:R-:W-:Y:S01]  /*bcc0*/  FMUL R173, R173, 1.4426950216293334961 ;  /* 0x3fb8aa3badad7820 */ /* 0x000fe20000400000 */
[----:B------:R-:W-:Y:S01]  /*bcd0*/  FMUL R172, R172, 1.4426950216293334961 ;  /* 0x3fb8aa3bacac7820 */ /* 0x000fe20000400000 */
[----:B------:R-:W-:Y:S01]  /*bce0*/  FMUL R168, R168, 1.4426950216293334961 ;  /* 0x3fb8aa3ba8a87820 */ /* 0x000fe20000400000 */
[----:B------:R-:W-:Y:S01]  /*bcf0*/  FMUL R21, R21, 1.4426950216293334961 ;  /* 0x3fb8aa3b15157820 */ /* 0x000fe20000400000 */
[----:B------:R-:W3:Y:S08]  /*bd00*/  MUFU.EX2 R8, R8 ;  /* 0x0000000800087308 */ /* 0x000ef00000000800 */
[----:B------:R-:W0:Y:S08]  /*bd10*/  MUFU.EX2 R7, R7 ;  /* 0x0000000700077308 */ /* 0x000e300000000800 */
[----:B------:R-:W1:Y:S08]  /*bd20*/  MUFU.EX2 R192, R173 ;  /* 0x000000ad00c07308 */ /* 0x000e700000000800 */
[----:B------:R-:W2:Y:S08]  /*bd30*/  MUFU.EX2 R194, R172 ;  /* 0x000000ac00c27308 */ /* 0x000eb00000000800 */
[----:B------:R1:W-:Y:S08]  /*bd40*/  MUFU.EX2 R191, R168 ;  /* 0x000000a800bf7308 */ /* 0x0003f00000000800 */
[----:B------:R-:W4:Y:S08]  /*bd50*/  MUFU.EX2 R189, R189 ;  /* 0x000000bd00bd7308 */ /* 0x000f300000000800 */
[----:B------:R-:W-:Y:S08]  /*bd60*/  MUFU.EX2 R188, R188 ;  /* 0x000000bc00bc7308 */ /* 0x000ff00000000800 */
[----:B------:R-:W5:Y:S01]  /*bd70*/  MUFU.EX2 R190, R21 ;  /* 0x0000001500be7308 */ /* 0x000f620000000800 */
[-C--:B---3--:R-:W-:Y:S01]  /*bd80*/  FMUL R24, R24, R8.reuse ;  /* 0x0000000818187220 */ /* 0x088fe20000400000 */
[-C--:B------:R-:W-:Y:S01]  /*bd90*/  FMUL R25, R25, R8.reuse ;  /* 0x0000000819197220 */ /* 0x080fe20000400000 */
        /* <DEDUP_REMOVED lines=61> */
[----:B------:R-:W-:Y:S01]  /*c170*/  FMUL R149, R149, R8 ;  /* 0x0000000895957220 */ /* 0x000fe20000400000 */
[-C--:B0-----:R-:W-:Y:S01]  /*c180*/  FMUL R26, R26, R7.reuse ;  /* 0x000000071a1a7220 */ /* 0x081fe20000400000 */
        /* <DEDUP_REMOVED lines=63> */
[----:B-1----:R-:W-:-:S02]  /*c580*/  F2FP.BF16.F32.PACK_AB R168, R192, R195 ;  /* 0x000000c3c0a8723e */ /* 0x002fc400000010ff */
[----:B--2---:R-:W-:Y:S02]  /*c590*/  F2FP.BF16.F32.PACK_AB R170, R193, R194 ;  /* 0x000000c2c1aa723e */ /* 0x004fe400000010ff */
[----:B----4-:R-:W-:Y:S02]  /*c5a0*/  F2FP.BF16.F32.PACK_AB R169, R189, R191 ;  /* 0x000000bfbda9723e */ /* 0x010fe400000010ff */
[----:B-----5:R-:W-:Y:S01]  /*c5b0*/  F2FP.BF16.F32.PACK_AB R171, R190, R188 ;  /* 0x000000bcbeab723e */ /* 0x020fe200000010ff */
[----:B------:R-:W-:Y:S06]  /*c5c0*/  BAR.SYNC.DEFER_BLOCKING 0x0 ;  /* 0x0000000000007b1d */ /* 0x000fec0000010000 */
[----:B------:R-:W-:-:S06]  /*c5d0*/  WARPGROUP.ARRIVE ;  /* 0x00000000000079c5 */ /* 0x000fcc0000000000 */
[----:B------:R-:W-:Y:S01]  /*c5e0*/  HGMMA.64x256x16.F32.BF16 R24, R168, gdesc[UR52], R24, gsb0 ;  /* 0x03e00034a8187df0 */ /* 0x000fe20008001818 */
[-C--:B------:R-:W-:Y:S02]  /*c5f0*/  ISETP.GT.U32.AND P6, PT, R4, R252.reuse, PT ;  /* 0x000000fc0400720c */ /* 0x080fe40003fc4070 */
[-C--:B------:R-:W-:Y:S01]  /*c600*/  ISETP.GT.U32.AND P3, PT, R18, R252.reuse, PT ;  /* 0x000000fc1200720c */ /* 0x080fe20003f64070 */
[----:B------:R-:W-:Y:S01]  /*c610*/  FMUL R23, R157, UR5 ;  /* 0x000000059d177c20 */ /* 0x000fe20008400000 */
[-C--:B------:R-:W-:Y:S01]  /*c620*/  ISETP.GE.U32.AND P5, PT, R4, R252.reuse, PT ;  /* 0x000000fc0400720c */ /* 0x080fe20003fa6070 */
[----:B------:R-:W-:Y:S01]  /*c630*/  FMUL R22, R152, UR5 ;  /* 0x0000000598167c20 */ /* 0x000fe20008400000 */
[----:B------:R-:W-:Y:S01]  /*c640*/  ISETP.GT.U32.AND P4, PT, R19, R252, PT ;  /* 0x000000fc1300720c */ /* 0x000fe20003f84070 */
[----:B------:R-:W-:Y:S01]  /*c650*/  FMUL R153, R153, UR5 ;  /* 0x0000000599997c20 */ /* 0x000fe20008400000 */
[----:B------:R-:W-:Y:S02]  /*c660*/  ISETP.GT.U32.AND.EX P3, PT, R199, RZ, PT, P3 ;  /* 0x000000ffc700720c */ /* 0x000fe40003f64130 */
[----:B------:R-:W-:-:S02]  /*c670*/  ISETP.GT.U32.AND.EX P6, PT, R20, RZ, PT, P6 ;  /* 0x000000ff1400720c */ /* 0x000fc40003fc4160 */
[----:B------:R-:W-:Y:S01]  /*c680*/  LOP3.LUT R174, R5, 0x88, RZ, 0xfc, !PT ;  /* 0x0000008805ae7812 */ /* 0x000fe200078efcff */
[----:B------:R-:W-:Y:S01]  /*c690*/  FMUL R156, R156, UR5 ;  /* 0x000000059c9c7c20 */ /* 0x000fe20008400000 */
[----:B------:R-:W-:Y:S02]  /*c6a0*/  ISETP.GE.U32.AND.EX P5, PT, R20, RZ, PT, P5 ;  /* 0x000000ff1400720c */ /* 0x000fe40003fa6150 */
[----:B------:R-:W-:Y:S02]  /*c6b0*/  ISETP.GT.U32.AND.EX P4, PT, R218, RZ, PT, P4 ;  /* 0x000000ffda00720c */ /* 0x000fe40003f84140 */
[----:B------:R-:W-:Y:S02]  /*c6c0*/  FSEL R23, R23, -INF , !P3 ;  /* 0xff80000017177808 */ /* 0x000fe40005800000 */
[----:B------:R-:W-:Y:S02]  /*c6d0*/  FSEL R22, R22, -INF , !P6 ;  /* 0xff80000016167808 */ /* 0x000fe40007000000 */
[----:B------:R-:W-:-:S02]  /*c6e0*/  ISETP.GT.U32.AND P3, PT, R10, R252, PT ;  /* 0x000000fc0a00720c */ /* 0x000fc40003f64070 */
[-C--:B------:R-:W-:Y:S02]  /*c6f0*/  ISETP.GT.U32.AND P6, PT, R10, R174.reuse, PT ;  /* 0x000000ae0a00720c */ /* 0x080fe40003fc4070 */
[----:B------:R-:W-:Y:S01]  /*c700*/  FSEL R10, R153, -INF , !P5 ;  /* 0xff800000990a7808 */ /* 0x000fe20006800000 */
[----:B------:R-:W-:Y:S01]  /*c710*/  UMOV UR13, UR55 ;  /* 0x00000037000d7c82 */ /* 0x000fe20008000000 */
[-C--:B------:R-:W-:Y:S02]  /*c720*/  ISETP.GT.U32.AND P1, PT, R4, R174.reuse, PT ;  /* 0x000000ae0400720c */ /* 0x080fe40003f24070 */
[----:B------:R-:W-:Y:S02]  /*c730*/  FSEL R156, R156, -INF , !P4 ;  /* 0xff8000009c9c7808 */ /* 0x000fe40006000000 */
[----:B------:R-:W-:Y:S02]  /*c740*/  ISETP.GE.U32.AND P2, PT, R4, R174, PT ;  /* 0x000000ae0400720c */ /* 0x000fe40003f46070 */
[----:B------:R-:W-:Y:S01]  /*c750*/  ISETP.GT.U32.AND P4, PT, R9, R252, PT ;  /* 0x000000fc0900720c */ /* 0x000fe20003f84070 */
[----:B------:R-:W-:Y:S01]  /*c760*/  FMUL R21, R154, UR5 ;  /* 0x000000059a157c20 */ /* 0x000fe20008400000 */
[----:B------:R-:W-:Y:S01]  /*c770*/  R2UR UR55, R181 ;  /* 0x00000000b53772ca */ /* 0x000fe200000e0000 */
[----:B------:R-:W-:Y:S01]  /*c780*/  FMUL R181, R161, UR5 ;  /* 0x00000005a1b57c20 */ /* 0x000fe20008400000 */
[----:B------:R-:W-:Y:S01]  /*c790*/  FMNMX R4, R22, R10, !PT ;  /* 0x0000000a16047209 */ /* 0x000fe20007800000 */
[----:B------:R-:W-:Y:S01]  /*c7a0*/  FMUL R182, R160, UR5 ;  /* 0x00000005a0b67c20 */ /* 0x000fe20008400000 */
[----:B------:R-:W-:-:S02]  /*c7b0*/  ISETP.GT.U32.AND.EX P3, PT, R198, RZ, PT, P3 ;  /* 0x000000ffc600720c */ /* 0x000fc40003f64130 */
[----:B------:R-:W-:Y:S02]  /*c7c0*/  ISETP.GT.U32.AND.EX P1, PT, R20, RZ, PT, P1 ;  /* 0x000000ff1400720c */ /* 0x000fe40003f24110 */
[----:B------:R-:W-:Y:S02]  /*c7d0*/  ISETP.GT.U32.AND.EX P4, PT, R197, RZ, PT, P4 ;  /* 0x000000ffc500720c */ /* 0x000fe40003f84140 */
[----:B------:R-:W-:Y:S02]  /*c7e0*/  FMNMX R4, R156, R4, !PT ;  /* 0x000000049c047209 */ /* 0x000fe40007800000 */
[----:B------:R-:W-:Y:S02]  /*c7f0*/  FSEL R181, R181, -INF , !P3 ;  /* 0xff800000b5b57808 */ /* 0x000fe40005800000 */
[----:B------:R-:W-:Y:S02]  /*c800*/  FSEL R21, R21, -INF , !P1 ;  /* 0xff80000015157808 */ /* 0x000fe40004800000 */
[----:B------:R-:W-:-:S02]  /*c810*/  FSEL R182, R182, -INF , !P4 ;  /* 0xff800000b6b67808 */ /* 0x000fc40006000000 */
[C---:B------:R-:W-:Y:S02]  /*c820*/  ISETP.GT.U32.AND P3, PT, R6.reuse, R252, PT ;  /* 0x000000fc0600720c */ /* 0x040fe40003f64070 */
[----:B------:R-:W-:Y:S01]  /*c830*/  ISETP.GT.U32.AND P1, PT, R6, R174, PT ;  /* 0x000000ae0600720c */ /* 0x000fe20003f24070 */
[----:B------:R-:W-:Y:S01]  /*c840*/  UMOV UR12, UR54 ;  /* 0x00000036000c7c82 */ /* 0x000fe20008000000 */
[----:B------:R-:W-:Y:S02]  /*c850*/  ISETP.GT.U32.AND P4, PT, R16, R252, PT ;  /* 0x000000fc1000720c */ /* 0x000fe40003f84070 */
[----:B------:R-:W-:Y:S02]  /*c860*/  FMNMX R6, R23, R4, !PT ;  /* 0x0000000417067209 */ /* 0x000fe40007800000 */
[----:B------:R-:W-:Y:S01]  /*c870*/  R2UR UR54, R180 ;  /* 0x00000000b43672ca */ /* 0x000fe200000e0000 */
[----:B------:R-:W-:Y:S01]  /*c880*/  FMUL R180, R164, UR5 ;  /* 0x00000005a4b47c20 */ /* 0x000fe20008400000 */
[----:B------:R-:W-:-:S02]  /*c890*/  ISETP.GT.U32.AND.EX P4, PT, R196, RZ, PT, P4 ;  /* 0x000000ffc400720c */ /* 0x000fc40003f84140 */
[----:B------:R-:W-:Y:S01]  /*c8a0*/  FMNMX R6, R182, R6, !PT ;  /* 0x00000006b6067209 */ /* 0x000fe20007800000 */
[----:B------:R-:W-:Y:S01]  /*c8b0*/  FMUL R179, R165, UR5 ;  /* 0x00000005a5b37c20 */ /* 0x000fe20008400000 */
[----:B------:R-:W-:Y:S02]  /*c8c0*/  ISETP.GT.U32.AND.EX P3, PT, R200, RZ, PT, P3 ;  /* 0x000000ffc800720c */ /* 0x000fe40003f64130 */
[----:B------:R-:W-:Y:S02]  /*c8d0*/  FSEL R180, R180, -INF , !P4 ;  /* 0xff800000b4b47808 */ /* 0x000fe40006000000 */
[----:B------:R-:W-:Y:S02]  /*c8e0*/  FMNMX R6, R181, R6, !PT ;  /* 0x00000006b5067209 */ /* 0x000fe40007800000 */
[----:B------:R-:W-:Y:S01]  /*c8f0*/  ISETP.GT.U32.AND P0, PT, R19, R174, PT ;  /* 0x000000ae1300720c */ /* 0x000fe20003f04070 */
[----:B------:R-:W-:Y:S01]  /*c900*/  FMUL R19, R155, UR5 ;  /* 0x000000059b137c20 */ /* 0x000fe20008400000 */
[----:B------:R-:W-:-:S02]  /*c910*/  FSEL R179, R179, -INF , !P3 ;  /* 0xff800000b3b37808 */ /* 0x000fc40005800000 */
[----:B------:R-:W-:Y:S02]  /*c920*/  ISETP.GE.U32.AND.EX P2, PT, R20, RZ, PT, P2 ;  /* 0x000000ff1400720c */ /* 0x000fe40003f46120 */
[----:B------:R-:W-:Y:S02]  /*c930*/  FMNMX R6, R180, R6, !PT ;  /* 0x00000006b4067209 */ /* 0x000fe40007800000 */
[----:B------:R-:W-:Y:S01]  /*c940*/  ISETP.GT.U32.AND P4, PT, R18, R174, PT ;  /* 0x000000ae1200720c */ /* 0x000fe20003f84070 */
[----:B------:R-:W-:Y:S01]  /*c950*/  FMUL R18, R158, UR5 ;  /* 0x000000059e127c20 */ /* 0x000fe20008400000 */
[----:B------:R-:W-:Y:S02]  /*c960*/  ISETP.GT.U32.AND.EX P0, PT, R218, RZ, PT, P0 ;  /* 0x000000ffda00720c */ /* 0x000fe40003f04100 */
[----:B------:R-:W-:Y:S02]  /*c970*/  FSEL R19, R19, -INF , !P2 ;  /* 0xff80000013137808 */ /* 0x000fe40005000000 */
[----:B------:R-:W-:-:S02]  /*c980*/  FMNMX R6, R179, R6, !PT ;  /* 0x00000006b3067209 */ /* 0x000fc40007800000 */
[-C--:B------:R-:W-:Y:S01]  /*c990*/  ISETP.GT.U32.AND P5, PT, R16, R174.reuse, PT ;  /* 0x000000ae1000720c */ /* 0x080fe20003fa4070 */
[----:B------:R-:W-:Y:S01]  /*c9a0*/  FMUL R16, R159, UR5 ;  /* 0x000000059f107c20 */ /* 0x000fe20008400000 */
[----:B------:R-:W-:Y:S02]  /*c9b0*/  ISETP.GT.U32.AND P3, PT, R9, R174, PT ;  /* 0x000000ae0900720c */ /* 0x000fe40003f64070 */
[----:B------:R-:W-:Y:S01]  /*c9c0*/  ISETP.GT.U32.AND.EX P4, PT, R199, RZ, PT, P4 ;  /* 0x000000ffc700720c */ /* 0x000fe20003f84140 */
[----:B------:R-:W0:Y:S01]  /*c9d0*/  SHFL.BFLY PT, R9, R6, 0x2, 0x1f ;  /* 0x0c401f0006097f89 */ /* 0x000e2200000e0000 */
[----:B------:R-:W-:Y:S02]  /*c9e0*/  FSEL R18, R18, -INF , !P0 ;  /* 0xff80000012127808 */ /* 0x000fe40004000000 */
[----:B------:R-:W-:Y:S01]  /*c9f0*/  FMNMX R4, R21, R19, !PT ;  /* 0x0000001315047209 */ /* 0x000fe20007800000 */
[----:B------:R-:W-:Y:S01]  /*ca00*/  FMUL R164, R162, UR5 ;  /* 0x00000005a2a47c20 */ /* 0x000fe20008400000 */
[----:B------:R-:W-:-:S02]  /*ca10*/  ISETP.GT.U32.AND.EX P3, PT, R197, RZ, PT, P3 ;  /* 0x000000ffc500720c */ /* 0x000fc40003f64130 */
[----:B------:R-:W-:Y:S02]  /*ca20*/  FSEL R16, R16, -INF , !P4 ;  /* 0xff80000010107808 */ /* 0x000fe40006000000 */
[----:B------:R-:W-:Y:S01]  /*ca30*/  FMNMX R4, R18, R4, !PT ;  /* 0x0000000412047209 */ /* 0x000fe20007800000 */
[----:B------:R-:W-:Y:S01]  /*ca40*/  FMUL R20, R163, UR5 ;  /* 0x00000005a3147c20 */ /* 0x000fe20008400000 */
[----:B------:R-:W-:Y:S02]  /*ca50*/  ISETP.GT.U32.AND.EX P6, PT, R198, RZ, PT, P6 ;  /* 0x000000ffc600720c */ /* 0x000fe40003fc4160 */
        /* <DEDUP_REMOVED lines=9> */
[----:B------:R-:W-:Y:S02]  /*caf0*/  FMNMX R4, R20, R4, !PT ;  /* 0x0000000414047209 */ /* 0x000fe40007800000 */
[----:B------:R-:W-:-:S02]  /*cb00*/  FSEL R166, R166, -INF , !P1 ;  /* 0xff800000a6a67808 */ /* 0x000fc40004800000 */
[----:B------:R-:W-:Y:S02]  /*cb10*/  FMNMX R4, R163, R4, !PT ;  /* 0x00000004a3047209 */ /* 0x000fe40007800000 */
[----:B0-----:R-:W-:Y:S02]  /*cb20*/  FMNMX R6, R6, R9, !PT ;  /* 0x0000000906067209 */ /* 0x001fe40007800000 */
[----:B------:R-:W-:Y:S01]  /*cb30*/  FMNMX R4, R166, R4, !PT ;  /* 0x00000004a6047209 */ /* 0x000fe20007800000 */
[--C-:B------:R-:W-:Y:S01]  /*cb40*/  FADD R175, R184, -R11.reuse ;  /* 0x8000000bb8af7221 */ /* 0x100fe20000000000 */
[----:B------:R-:W-:Y:S01]  /*cb50*/  FADD R185, R185, -R11 ;  /* 0x8000000bb9b97221 */ /* 0x000fe20000000000 */
[--C-:B------:R-:W-:Y:S01]  /*cb60*/  FADD R173, R178, -R12.reuse ;  /* 0x8000000cb2ad7221 */ /* 0x100fe20000000000 */
[--C-:B------:R-:W-:Y:S01]  /*cb70*/  FADD R172, R177, -R12.reuse ;  /* 0x8000000cb1ac7221 */ /* 0x100fe20000000000 */
[----:B------:R-:W-:Y:S01]  /*cb80*/  FADD R183, R183, -R12 ;  /* 0x8000000cb7b77221 */ /* 0x000fe20000000000 */
[----:B------:R-:W0:Y:S01]  /*cb90*/  SHFL.BFLY PT, R9, R4, 0x2, 0x1f ;  /* 0x0c401f0004097f89 */ /* 0x000e2200000e0000 */
[----:B------:R-:W-:Y:S01]  /*cba0*/  FMUL R175, R175, 1.4426950216293334961 ;  /* 0x3fb8aa3bafaf7820 */ /* 0x000fe20000400000 */
[----:B------:R-:W-:-:S02]  /*cbb0*/  FMUL R174, R185, 1.4426950216293334961 ;  /* 0x3fb8aa3bb9ae7820 */ /* 0x000fc40000400000 */
[----:B------:R-:W1:Y:S01]  /*cbc0*/  SHFL.BFLY PT, R152, R6, 0x1, 0x1f ;  /* 0x0c201f0006987f89 */ /* 0x000e6200000e0000 */
[----:B------:R-:W-:Y:S01]  /*cbd0*/  FMUL R173, R173, 1.4426950216293334961 ;  /* 0x3fb8aa3badad7820 */ /* 0x000fe20000400000 */
[----:B------:R-:W-:Y:S01]  /*cbe0*/  FMUL R172, R172, 1.4426950216293334961 ;  /* 0x3fb8aa3bacac7820 */ /* 0x000fe20000400000 */
[----:B------:R-:W-:Y:S08]  /*cbf0*/  MUFU.EX2 R175, R175 ;  /* 0x000000af00af7308 */ /* 0x000ff00000000800 */
[----:B------:R-:W2:Y:S08]  /*cc00*/  MUFU.EX2 R174, R174 ;  /* 0x000000ae00ae7308 */ /* 0x000eb00000000800 */
[----:B------:R-:W-:Y:S08]  /*cc10*/  MUFU.EX2 R173, R173 ;  /* 0x000000ad00ad7308 */ /* 0x000ff00000000800 */
[----:B------:R-:W3:Y:S01]  /*cc20*/  MUFU.EX2 R172, R172 ;  /* 0x000000ac00ac7308 */ /* 0x000ee20000000800 */
[----:B0-----:R-:W-:-:S02]  /*cc30*/  FMNMX R4, R4, R9, !PT ;  /* 0x0000000904047209 */ /* 0x001fc40007800000 */
[----:B-1----:R-:W-:Y:S02]  /*cc40*/  FMNMX R9, R6, R152, !PT ;  /* 0x0000009806097209 */ /* 0x002fe40007800000 */
[----:B--2---:R-:W-:Y:S02]  /*cc50*/  F2FP.BF16.F32.PACK_AB R152, R174, R175 ;  /* 0x000000afae98723e */ /* 0x004fe400000010ff */
[----:B---3--:R-:W-:Y:S01]  /*cc60*/  F2FP.BF16.F32.PACK_AB R153, R172, R173 ;  /* 0x000000adac99723e */ /* 0x008fe200000010ff */
[----:B------:R-:W-:Y:S02]  /*cc70*/  WARPGROUP.DEPBAR.LE gsb0, 0x0 ;  /* 0x00008000000079c5 */ /* 0x000fe40000010000 */
[--C-:B------:R-:W-:Y:S01]  /*cc80*/  FADD R171, R186, -R11.reuse ;  /* 0x8000000bbaab7221 */ /* 0x100fe20000000000 */
[----:B------:R-:W-:Y:S01]  /*cc90*/  FADD R170, R187, -R11 ;  /* 0x8000000bbbaa7221 */ /* 0x000fe20000000000 */
[----:B------:R-:W-:Y:S01]  /*cca0*/  FADD R168, R176, -R12 ;  /* 0x8000000cb0a87221 */ /* 0x000fe20000000000 */
[----:B------:R-:W-:Y:S01]  /*ccb0*/  FMUL R169, R183, 1.4426950216293334961 ;  /* 0x3fb8aa3bb7a97820 */ /* 0x000fe20000400000 */
[----:B------:R-:W-:Y:S01]  /*ccc0*/  FMUL R171, R171, 1.4426950216293334961 ;  /* 0x3fb8aa3babab7820 */ /* 0x000fe20000400000 */
[----:B------:R-:W-:Y:S01]  /*ccd0*/  FMUL R170, R170, 1.4426950216293334961 ;  /* 0x3fb8aa3baaaa7820 */ /* 0x000fe20000400000 */
[----:B------:R-:W-:-:S03]  /*cce0*/  FMUL R168, R168, 1.4426950216293334961 ;  /* 0x3fb8aa3ba8a87820 */ /* 0x000fc60000400000 */
[----:B------:R-:W-:Y:S08]  /*ccf0*/  MUFU.EX2 R169, R169 ;  /* 0x000000a900a97308 */ /* 0x000ff00000000800 */
[----:B------:R-:W-:Y:S08]  /*cd00*/  MUFU.EX2 R171, R171 ;  /* 0x000000ab00ab7308 */ /* 0x000ff00000000800 */
[----:B------:R-:W0:Y:S08]  /*cd10*/  MUFU.EX2 R170, R170 ;  /* 0x000000aa00aa7308 */ /* 0x000e300000000800 */
[----:B------:R-:W1:Y:S01]  /*cd20*/  MUFU.EX2 R168, R168 ;  /* 0x000000a800a87308 */ /* 0x000e620000000800 */
[----:B0-----:R-:W-:-:S02]  /*cd30*/  F2FP.BF16.F32.PACK_AB R154, R170, R171 ;  /* 0x000000abaa9a723e */ /* 0x001fc400000010ff */
[----:B-1----:R-:W-:-:S04]  /*cd40*/  F2FP.BF16.F32.PACK_AB R155, R169, R168 ;  /* 0x000000a8a99b723e */ /* 0x002fc800000010ff */
[----:B------:R-:W-:-:S06]  /*cd50*/  WARPGROUP.ARRIVE ;  /* 0x00000000000079c5 */ /* 0x000fcc0000000000 */
[----:B------:R-:W-:Y:S03]  /*cd60*/  HGMMA.64x256x16.F32.BF16 R24, R152, gdesc[UR52], R24, gsb0 ;  /* 0x03e0003498187df0 */ /* 0x000fe60008001818 */
[----:B------:R-:W-:Y:S02]  /*cd70*/  WARPGROUP.DEPBAR.LE gsb0, 0x0 ;  /* 0x00008000000079c5 */ /* 0x000fe40000010000 */
[----:B------:R-:W-:Y:S04]  /*cd80*/  STL.64 [R1], R24 ;  /* 0x0000001801007387 */ /* 0x000fe80000100a00 */
        /* <DEDUP_REMOVED lines=63> */
[----:B0-----:R-:W2:Y:S04]  /*d180*/  LDL.LU.64 R150, [R1+0x5c0] ;  /* 0x0005c00001967983 */ /* 0x001ea80000300a00 */
[----:B------:R-:W3:Y:S04]  /*d190*/  LDL.LU.64 R148, [R1+0x5b8] ;  /* 0x0005b80001947983 */ /* 0x000ee80000300a00 */
[----:B------:R-:W4:Y:S04]  /*d1a0*/  LDL.LU.64 R146, [R1+0x5b0] ;  /* 0x0005b00001927983 */ /* 0x000f280000300a00 */
[----:B------:R-:W5:Y:S04]  /*d1b0*/  LDL.LU.64 R144, [R1+0x5a8] ;  /* 0x0005a80001907983 */ /* 0x000f680000300a00 */
[----:B------:R-:W2:Y:S04]  /*d1c0*/  LDL.LU.64 R142, [R1+0x5a0] ;  /* 0x0005a000018e7983 */ /* 0x000ea80000300a00 */
        /* <DEDUP_REMOVED lines=16> */
[----:B------:R-:W4:Y:S04]  /*d2d0*/  LDL.LU.64 R108, [R1+0x518] ;  /* 0x00051800016c7983 */ /* 0x000f280000300a00 */
[----:B------:R-:W2:Y:S04]  /*d2e0*/  LDL.LU.64 R106, [R1+0x510] ;  /* 0x00051000016a7983 */ /* 0x000ea80000300a00 */
        /* <DEDUP_REMOVED lines=41> */
[----:B------:R-:W0:Y:S01]  /*d580*/  SHFL.BFLY PT, R6, R4, 0x1, 0x1f ;  /* 0x0c201f0004067f89 */ /* 0x000e2200000e0000 */
[----:B------:R-:W-:-:S05]  /*d590*/  FMNMX R9, R9, R219, !PT ;  /* 0x000000db09097209 */ /* 0x000fca0007800000 */
[--C-:B------:R-:W-:Y:S01]  /*d5a0*/  FADD R165, R10, -R9.reuse ;  /* 0x800000090aa57221 */ /* 0x100fe20000000000 */
[--C-:B------:R-:W-:Y:S01]  /*d5b0*/  FADD R167, R22, -R9.reuse ;  /* 0x8000000916a77221 */ /* 0x100fe20000000000 */
[--C-:B------:R-:W-:Y:S01]  /*d5c0*/  FADD R162, R156, -R9.reuse ;  /* 0x800000099ca27221 */ /* 0x100fe20000000000 */
[----:B------:R-:W-:Y:S01]  /*d5d0*/  FADD R161, R23, -R9 ;  /* 0x8000000917a17221 */ /* 0x000fe20000000000 */
[----:B0-----:R-:W-:Y:S01]  /*d5e0*/  FMNMX R10, R4, R6, !PT ;  /* 0x00000006040a7209 */ /* 0x001fe20007800000 */
[----:B------:R-:W-:-:S03]  /*d5f0*/  FADD R4, -R9, R219 ;  /* 0x000000db09047221 */ /* 0x000fc60000000100 */
[----:B------:R-:W-:Y:S01]  /*d600*/  FMNMX R10, R10, R220, !PT ;  /* 0x000000dc0a0a7209 */ /* 0x000fe20007800000 */
[----:B------:R-:W-:-:S04]  /*d610*/  FMUL R4, R4, 1.4426950216293334961 ;  /* 0x3fb8aa3b04047820 */ /* 0x000fc80000400000 */
[----:B------:R0:W3:Y:S01]  /*d620*/  MUFU.EX2 R6, R4 ;  /* 0x0000000400067308 */ /* 0x0000e20000000800 */
[--C-:B------:R-:W-:Y:S01]  /*d630*/  FADD R160, R21, -R10.reuse ;  /* 0x8000000a15a07221 */ /* 0x100fe20000000000 */
[--C-:B------:R-:W-:Y:S01]  /*d640*/  FADD R159, R19, -R10.reuse ;  /* 0x8000000a139f7221 */ /* 0x100fe20000000000 */
[--C-:B------:R-:W-:Y:S01]  /*d650*/  FADD R158, R18, -R10.reuse ;  /* 0x8000000a129e7221 */ /* 0x100fe20000000000 */
[----:B------:R-:W-:Y:S01]  /*d660*/  FADD R157, R16, -R10 ;  /* 0x8000000a109d7221 */ /* 0x000fe20000000000 */
[----:B0-----:R-:W-:Y:S01]  /*d670*/  FADD R4, -R10, R220 ;  /* 0x000000dc0a047221 */ /* 0x001fe20000000100 */
[----:B------:R-:W-:Y:S01]  /*d680*/  FMUL R167, R167, 1.4426950216293334961 ;  /* 0x3fb8aa3ba7a77820 */ /* 0x000fe20000400000 */
[----:B------:R-:W-:Y:S02]  /*d690*/  FMUL R165, R165, 1.4426950216293334961 ;  /* 0x3fb8aa3ba5a57820 */ /* 0x000fe40000400000 */
[----:B------:R-:W-:Y:S01]  /*d6a0*/  FMUL R4, R4, 1.4426950216293334961 ;  /* 0x3fb8aa3b04047820 */ /* 0x000fe20000400000 */
[----:B------:R-:W-:Y:S01]  /*d6b0*/  FMUL R162, R162, 1.4426950216293334961 ;  /* 0x3fb8aa3ba2a27820 */ /* 0x000fe20000400000 */
[----:B------:R-:W-:Y:S01]  /*d6c0*/  FMUL R161, R161, 1.4426950216293334961 ;  /* 0x3fb8aa3ba1a17820 */ /* 0x000fe20000400000 */
[----:B------:R-:W-:Y:S01]  /*d6d0*/  FMUL R160, R160, 1.4426950216293334961 ;  /* 0x3fb8aa3ba0a07820 */ /* 0x000fe20000400000 */
[----:B------:R-:W-:Y:S01]  /*d6e0*/  FMUL R159, R159, 1.4426950216293334961 ;  /* 0x3fb8aa3b9f9f7820 */ /* 0x000fe20000400000 */
[----:B------:R-:W-:Y:S01]  /*d6f0*/  FMUL R158, R158, 1.4426950216293334961 ;  /* 0x3fb8aa3b9e9e7820 */ /* 0x000fe20000400000 */
[----:B------:R-:W-:Y:S01]  /*d700*/  FMUL R157, R157, 1.4426950216293334961 ;  /* 0x3fb8aa3b9d9d7820 */ /* 0x000fe20000400000 */
[----:B------:R-:W0:Y:S08]  /*d710*/  MUFU.EX2 R4, R4 ;  /* 0x0000000400047308 */ /* 0x000e300000000800 */
[----:B------:R-:W-:Y:S08]  /*d720*/  MUFU.EX2 R167, R167 ;  /* 0x000000a700a77308 */ /* 0x000ff00000000800 */
[----:B------:R-:W1:Y:S08]  /*d730*/  MUFU.EX2 R165, R165 ;  /* 0x000000a500a57308 */ /* 0x000e700000000800 */
[----:B------:R-:W-:Y:S08]  /*d740*/  MUFU.EX2 R162, R162 ;  /* 0x000000a200a27308 */ /* 0x000ff00000000800 */
[----:B------:R-:W1:Y:S08]  /*d750*/  MUFU.EX2 R161, R161 ;  /* 0x000000a100a17308 */ /* 0x000e700000000800 */
[----:B------:R-:W-:Y:S08]  /*d760*/  MUFU.EX2 R160, R160 ;  /* 0x000000a000a07308 */ /* 0x000ff00000000800 */
[----:B------:R-:W1:Y:S08]  /*d770*/  MUFU.EX2 R159, R159 ;  /* 0x0000009f009f7308 */ /* 0x000e700000000800 */
[----:B------:R-:W-:Y:S08]  /*d780*/  MUFU.EX2 R158, R158 ;  /* 0x0000009e009e7308 */ /* 0x000ff00000000800 */
[----:B------:R-:W1:Y:S01]  /*d790*/  MUFU.EX2 R157, R157 ;  /* 0x0000009d009d7308 */ /* 0x000e620000000800 */
[-C--:B---3--:R-:W-:Y:S01]  /*d7a0*/  FMUL R116, R116, R6.reuse ;  /* 0x0000000674747220 */ /* 0x088fe20000400000 */
[-C--:B------:R-:W-:Y:S01]  /*d7b0*/  FMUL R117, R117, R6.reuse ;  /* 0x0000000675757220 */ /* 0x080fe20000400000 */
[-C--:B-----5:R-:W-:Y:S01]  /*d7c0*/  FMUL R112, R112, R6.reuse ;  /* 0x0000000670707220 */ /* 0x0a0fe20000400000 */
[-C--:B------:R-:W-:Y:S01]  /*d7d0*/  FMUL R113, R113, R6.reuse ;  /* 0x0000000671717220 */ /* 0x080fe20000400000 */
[-C--:B------:R-:W-:Y:S01]  /*d7e0*/  FMUL R120, R120, R6.reuse ;  /* 0x0000000678787220 */ /* 0x080fe20000400000 */
[-C--:B------:R-:W-:Y:S01]  /*d7f0*/  FMUL R121, R121, R6.reuse ;  /* 0x0000000679797220 */ /* 0x080fe20000400000 */
[-C--:B------:R-:W-:Y:S01]  /*d800*/  FMUL R124, R124, R6.reuse ;  /* 0x000000067c7c7220 */ /* 0x080fe20000400000 */
[-C--:B------:R-:W-:Y:S01]  /*d810*/  FMUL R125, R125, R6.reuse ;  /* 0x000000067d7d7220 */ /* 0x080fe20000400000 */
[-C--:B------:R-:W-:Y:S01]  /*d820*/  FMUL R128, R128, R6.reuse ;  /* 0x0000000680807220 */ /* 0x080fe20000400000 */
[-C--:B------:R-:W-:Y:S01]  /*d830*/  FMUL R129, R129, R6.reuse ;  /* 0x0000000681817220 */ /* 0x080fe20000400000 */
[-C--:B----4-:R-:W-:Y:S01]  /*d840*/  FMUL R108, R108, R6.reuse ;  /* 0x000000066c6c7220 */ /* 0x090fe20000400000 */
[-C--:B------:R-:W-:Y:S01]  /*d850*/  FMUL R109, R109, R6.reuse ;  /* 0x000000066d6d7220 */ /* 0x080fe20000400000 */
[-C--:B------:R-:W-:Y:S01]  /*d860*/  FMUL R132, R132, R6.reuse ;  /* 0x0000000684847220 */ /* 0x080fe20000400000 */
[-C--:B------:R-:W-:Y:S01]  /*d870*/  FMUL R133, R133, R6.reuse ;  /* 0x0000000685857220 */ /* 0x080fe20000400000 */
[-C--:B------:R-:W-:Y:S01]  /*d880*/  FMUL R136, R136, R6.reuse ;  /* 0x0000000688887220 */ /* 0x080fe20000400000 */
[-C--:B------:R-:W-:Y:S01]  /*d890*/  FMUL R137, R137, R6.reuse ;  /* 0x0000000689897220 */ /* 0x080fe20000400000 */
[-C--:B------:R-:W-:Y:S01]  /*d8a0*/  FMUL R140, R140, R6.reuse ;  /* 0x000000068c8c7220 */ /* 0x080fe20000400000 */
[-C--:B------:R-:W-:Y:S01]  /*d8b0*/  FMUL R141, R141, R6.reuse ;  /* 0x000000068d8d7220 */ /* 0x080fe20000400000 */
[-C--:B--2---:R-:W-:Y:S01]  /*d8c0*/  FMUL R104, R104, R6.reuse ;  /* 0x0000000668687220 */ /* 0x084fe20000400000 */
[-C--:B------:R-:W-:Y:S01]  /*d8d0*/  FMUL R105, R105, R6.reuse ;  /* 0x0000000669697220 */ /* 0x080fe20000400000 */
[-C--:B------:R-:W-:Y:S01]  /*d8e0*/  FMUL R144, R144, R6.reuse ;  /* 0x0000000690907220 */ /* 0x080fe20000400000 */
[-C--:B------:R-:W-:Y:S01]  /*d8f0*/  FMUL R145, R145, R6.reuse ;  /* 0x0000000691917220 */ /* 0x080fe20000400000 */
[-C--:B------:R-:W-:Y:S01]  /*d900*/  FMUL R148, R148, R6.reuse ;  /* 0x0000000694947220 */ /* 0x080fe20000400000 */
[----:B------:R-:W-:Y:S01]  /*d910*/  FMUL R149, R149, R6 ;  /* 0x0000000695957220 */ /* 0x000fe20000400000 */
[-C--:B0-----:R-:W-:Y:S01]  /*d920*/  FMUL R102, R102, R4.reuse ;  /* 0x0000000466667220 */ /* 0x081fe20000400000 */
[----:B------:R-:W-:Y:S01]  /*d930*/  FMUL R103, R103, R4 ;  /* 0x0000000467677220 */ /* 0x000fe20000400000 */
[-C--:B------:R-:W-:Y:S01]  /*d940*/  FMUL R100, R100, R6.reuse ;  /* 0x0000000664647220 */ /* 0x080fe20000400000 */
[----:B------:R-:W-:Y:S01]  /*d950*/  FMUL R101, R101, R6 ;  /* 0x0000000665657220 */ /* 0x000fe20000400000 */
[-C--:B------:R-:W-:Y:S01]  /*d960*/  FMUL R106, R106, R4.reuse ;  /* 0x000000046a6a7220 */ /* 0x080fe20000400000 */
[-C--:B------:R-:W-:Y:S01]  /*d970*/  FMUL R107, R107, R4.reuse ;  /* 0x000000046b6b7220 */ /* 0x080fe20000400000 */
[-C--:B------:R-:W-:Y:S01]  /*d980*/  FMUL R98, R98, R4.reuse ;  /* 0x0000000462627220 */ /* 0x080fe20000400000 */
[-C--:B------:R-:W-:Y:S01]  /*d990*/  FMUL R99, R99, R4.reuse ;  /* 0x0000000463637220 */ /* 0x080fe20000400000 */
[-C--:B------:R-:W-:Y:S01]  /*d9a0*/  FMUL R110, R110, R4.reuse ;  /* 0x000000046e6e7220 */ /* 0x080fe20000400000 */
        /* <DEDUP_REMOVED lines=43> */
[----:B-1----:R-:W-:Y:S01]  /*dc60*/  F2FP.BF16.F32.PACK_AB R152, R165, R167 ;  /* 0x000000a7a598723e */ /* 0x002fe200000010ff */
[-C--:B------:R-:W-:Y:S01]  /*dc70*/  FMUL R74, R74, R4.reuse ;  /* 0x000000044a4a7220 */ /* 0x080fe20000400000 */
[----:B------:R-:W-:Y:S01]  /*dc80*/  FMUL R75, R75, R4 ;  /* 0x000000044b4b7220 */ /* 0x000fe20000400000 */
[----:B------:R-:W-:Y:S01]  /*dc90*/  F2FP.BF16.F32.PACK_AB R154, R161, R162 ;  /* 0x000000a2a19a723e */ /* 0x000fe200000010ff */
        /* <DEDUP_REMOVED lines=52> */
[----:B------:R-:W-:Y:S01]  /*dfe0*/  UMOV UR8, UR54 ;  /* 0x0000003600087c82 */ /* 0x000fe20008000000 */
[----:B------:R-:W-:-:S04]  /*dff0*/  UMOV UR9, UR55 ;  /* 0x0000003700097c82 */ /* 0x000fc80008000000 */
[----:B------:R-:W-:Y:S01]  /*e000*/  WARPGROUP.ARRIVE ;  /* 0x00000000000079c5 */ /* 0x000fe20000000000 */
[----:B------:R-:W-:Y:S01]  /*e010*/  UMOV UR54, UR12 ;  /* 0x0000000c00367c82 */ /* 0x000fe20008000000 */
[----:B------:R-:W-:-:S04]  /*e020*/  UMOV UR55, UR13 ;  /* 0x0000000d00377c82 */ /* 0x000fc80008000000 */
[----:B------:R-:W-:Y:S01]  /*e030*/  HGMMA.64x256x16.F32.BF16 R24, R152, gdesc[UR52], R24, gsb0 ;  /* 0x03e0003498187df0 */ /* 0x000fe20008001818 */
[--C-:B------:R-:W-:Y:S01]  /*e040*/  FADD R16, R164, -R10.reuse ;  /* 0x8000000aa4107221 */ /* 0x100fe20000000000 */
[----:B------:R-:W-:-:S03]  /*e050*/  FADD R19, R20, -R10 ;  /* 0x8000000a14137221 */ /* 0x000fc60000000000 */
[----:B------:R-:W-:Y:S01]  /*e060*/  FMUL R16, R16, 1.4426950216293334961 ;  /* 0x3fb8aa3b10107820 */ /* 0x000fe20000400000 */
[--C-:B------:R-:W-:Y:S01]  /*e070*/  FADD R22, R182, -R9.reuse ;  /* 0x80000009b6167221 */ /* 0x100fe20000000000 */
[--C-:B------:R-:W-:Y:S01]  /*e080*/  FADD R21, R181, -R9.reuse ;  /* 0x80000009b5157221 */ /* 0x100fe20000000000 */
[--C-:B------:R-:W-:Y:S01]  /*e090*/  FADD R18, R180, -R9.reuse ;  /* 0x80000009b4127221 */ /* 0x100fe20000000000 */
[----:B------:R0:W-:Y:S01]  /*e0a0*/  MUFU.EX2 R20, R16 ;  /* 0x0000001000147308 */ /* 0x0001e20000000800 */
[----:B------:R-:W-:Y:S01]  /*e0b0*/  FADD R23, R179, -R9 ;  /* 0x80000009b3177221 */ /* 0x000fe20000000000 */
[--C-:B------:R-:W-:Y:S01]  /*e0c0*/  FADD R156, R166, -R10.reuse ;  /* 0x8000000aa69c7221 */ /* 0x100fe20000000000 */
[----:B------:R-:W-:Y:S01]  /*e0d0*/  FMUL R22, R22, 1.4426950216293334961 ;  /* 0x3fb8aa3b16167820 */ /* 0x000fe20000400000 */
[----:B------:R-:W-:Y:S01]  /*e0e0*/  FMUL R21, R21, 1.4426950216293334961 ;  /* 0x3fb8aa3b15157820 */ /* 0x000fe20000400000 */
[----:B------:R-:W-:Y:S01]  /*e0f0*/  FMUL R18, R18, 1.4426950216293334961 ;  /* 0x3fb8aa3b12127820 */ /* 0x000fe20000400000 */
[----:B0-----:R-:W-:Y:S01]  /*e100*/  FADD R16, R163, -R10 ;  /* 0x8000000aa3107221 */ /* 0x001fe20000000000 */
[----:B------:R-:W-:Y:S01]  /*e110*/  FMUL R23, R23, 1.4426950216293334961 ;  /* 0x3fb8aa3b17177820 */ /* 0x000fe20000400000 */
[----:B------:R-:W-:Y:S01]  /*e120*/  FMUL R19, R19, 1.4426950216293334961 ;  /* 0x3fb8aa3b13137820 */ /* 0x000fe20000400000 */
[----:B------:R-:W-:Y:S01]  /*e130*/  FMUL R156, R156, 1.4426950216293334961 ;  /* 0x3fb8aa3b9c9c7820 */ /* 0x000fe20000400000 */
[----:B------:R-:W-:Y:S01]  /*e140*/  FMUL R16, R16, 1.4426950216293334961 ;  /* 0x3fb8aa3b10107820 */ /* 0x000fe20000400000 */
[----:B------:R-:W-:Y:S08]  /*e150*/  MUFU.EX2 R22, R22 ;  /* 0x0000001600167308 */ /* 0x000ff00000000800 */
[----:B------:R-:W0:Y:S08]  /*e160*/  MUFU.EX2 R21, R21 ;  /* 0x0000001500157308 */ /* 0x000e300000000800 */
[----:B------:R-:W-:Y:S08]  /*e170*/  MUFU.EX2 R18, R18 ;  /* 0x0000001200127308 */ /* 0x000ff00000000800 */
[----:B------:R-:W1:Y:S08]  /*e180*/  MUFU.EX2 R23, R23 ;  /* 0x0000001700177308 */ /* 0x000e700000000800 */
[----:B------:R-:W2:Y:S08]  /*e190*/  MUFU.EX2 R19, R19 ;  /* 0x0000001300137308 */ /* 0x000eb00000000800 */
[----:B------:R-:W-:Y:S08]  /*e1a0*/  MUFU.EX2 R16, R16 ;  /* 0x0000001000107308 */ /* 0x000ff00000000800 */
[----:B------:R-:W3:Y:S01]  /*e1b0*/  MUFU.EX2 R156, R156 ;  /* 0x0000009c009c7308 */ /* 0x000ee20000000800 */
[----:B------:R-:W-:Y:S01]  /*e1c0*/  UMOV UR54, UR8 ;  /* 0x0000000800367c82 */ /* 0x000fe20008000000 */
[----:B------:R-:W-:Y:S01]  /*e1d0*/  UMOV UR55, UR9 ;  /* 0x0000000900377c82 */ /* 0x000fe20008000000 */
[----:B------:R-:W-:Y:S01]  /*e1e0*/  FADD R165, R167, R165 ;  /* 0x000000a5a7a57221 */ /* 0x000fe20000000000 */
[----:B------:R-:W-:-:S03]  /*e1f0*/  FADD R159, R160, R159 ;  /* 0x0000009fa09f7221 */ /* 0x000fc60000000000 */
[----:B------:R-:W-:Y:S01]  /*e200*/  FADD R162, R162, R165 ;  /* 0x000000a5a2a27221 */ /* 0x000fe20000000000 */
[----:B------:R-:W-:-:S03]  /*e210*/  FADD R158, R158, R159 ;  /* 0x0000009f9e9e7221 */ /* 0x000fc60000000000 */
[----:B------:R-:W-:Y:S01]  /*e220*/  FADD R162, R161, R162 ;  /* 0x000000a2a1a27221 */ /* 0x000fe20000000000 */
[----:B------:R-:W-:Y:S01]  /*e230*/  FADD R157, R157, R158 ;  /* 0x0000009e9d9d7221 */ /* 0x000fe20000000000 */
[----:B------:R-:W-:Y:S02]  /*e240*/  WARPGROUP.DEPBAR.LE gsb0, 0x0 ;  /* 0x00008000000079c5 */ /* 0x000fe40000010000 */
[----:B0-----:R-:W-:Y:S02]  /*e250*/  F2FP.BF16.F32.PACK_AB R152, R21, R22 ;  /* 0x000000161598723e */ /* 0x001fe400000010ff */
[----:B-1----:R-:W-:Y:S02]  /*e260*/  F2FP.BF16.F32.PACK_AB R154, R23, R18 ;  /* 0x00000012179a723e */ /* 0x002fe400000010ff */
[----:B--2---:R-:W-:Y:S02]  /*e270*/  F2FP.BF16.F32.PACK_AB R153, R19, R20 ;  /* 0x000000141399723e */ /* 0x004fe400000010ff */
[----:B---3--:R-:W-:-:S04]  /*e280*/  F2FP.BF16.F32.PACK_AB R155, R156, R16 ;  /* 0x000000109c9b723e */ /* 0x008fc800000010ff */
[----:B------:R-:W-:-:S06]  /*e290*/  WARPGROUP.ARRIVE ;  /* 0x00000000000079c5 */ /* 0x000fcc0000000000 */
[----:B------:R-:W-:Y:S01]  /*e2a0*/  HGMMA.64x256x16.F32.BF16 R24, R152, gdesc[UR52], R24, gsb0 ;  /* 0x03e0003498187df0 */ /* 0x000fe20008001818 */
[----:B------:R-:W-:Y:S01]  /*e2b0*/  FADD R22, R22, R162 ;  /* 0x000000a216167221 */ /* 0x000fe20000000000 */
[----:B------:R-:W-:-:S03]  /*e2c0*/  FADD R20, R20, R157 ;  /* 0x0000009d14147221 */ /* 0x000fc60000000000 */
[----:B------:R-:W-:Y:S01]  /*e2d0*/  FADD R21, R21, R22 ;  /* 0x0000001615157221 */ /* 0x000fe20000000000 */
[----:B------:R-:W-:-:S03]  /*e2e0*/  FADD R19, R19, R20 ;  /* 0x0000001413137221 */ /* 0x000fc60000000000 */
[----:B------:R-:W-:Y:S01]  /*e2f0*/  FADD R18, R18, R21 ;  /* 0x0000001512127221 */ /* 0x000fe20000000000 */
[----:B------:R-:W-:-:S03]  /*e300*/  FADD R16, R16, R19 ;  /* 0x0000001310107221 */ /* 0x000fc60000000000 */
[----:B------:R-:W-:Y:S01]  /*e310*/  FADD R18, R23, R18 ;  /* 0x0000001217127221 */ /* 0x000fe20000000000 */
[----:B------:R-:W-:Y:S01]  /*e320*/  FADD R16, R156, R16 ;  /* 0x000000109c107221 */ /* 0x000fe20000000000 */
[----:B------:R-:W0:Y:S03]  /*e330*/  S2R R176, SR_CTAID.X ;  /* 0x0000000000b07919 */ /* 0x000e260000002500 */
[----:B------:R-:W1:Y:S01]  /*e340*/  SHFL.BFLY PT, R23, R18, 0x2, 0x1f ;  /* 0x0c401f0012177f89 */ /* 0x000e6200000e0000 */
[----:B------:R-:W-:-:S04]  /*e350*/  UIADD3 UR61, UP0, UR61, 0x20, URZ ;  /* 0x000000203d3d7890 */ /* 0x000fc8000ff1e03f */
[----:B------:R-:W-:Y:S01]  /*e360*/  UIADD3.X UR60, URZ, UR60, URZ, UP0, !UPT ;  /* 0x0000003c3f3c7290 */ /* 0x000fe200087fe43f */
[----:B-1----:R-:W-:Y:S01]  /*e370*/  FADD R18, R18, R23 ;  /* 0x0000001712127221 */ /* 0x002fe20000000000 */
[----:B0-----:R-:W-:-:S05]  /*e380*/  IMAD.SHL.U32 R176, R176, 0x100, RZ ;  /* 0x00000100b0b07824 */ /* 0x001fca00078e00ff */
[----:B------:R-:W-:-:S04]  /*e390*/  IADD3 R176, R176, 0x100, RZ ;  /* 0x00000100b0b07810 */ /* 0x000fc80007ffe0ff */
[----:B------:R-:W-:Y:S01]  /*e3a0*/  ISETP.LE.U32.AND P0, PT, R176, UR61, PT ;  /* 0x0000003db0007c0c */ /* 0x000fe2000bf03070 */
[----:B------:R-:W-:Y:S01]  /*e3b0*/  IMAD R0, R225, 0x20, R0 ;  /* 0x00000020e1007824 */ /* 0x000fe200078e0200 */
[----:B------:R-:W-:Y:S01]  /*e3c0*/  LEA R2, R17, R2, 0x5 ;  /* 0x0000000211027211 */ /* 0x000fe200078e28ff */
[----:B------:R-:W-:Y:S01]  /*e3d0*/  IMAD.MOV.U32 R219, RZ, RZ, R9 ;  /* 0x000000ffffdb7224 */ /* 0x000fe200078e0009 */
[----:B------:R-:W-:Y:S01]  /*e3e0*/  MOV R220, R10 ;  /* 0x0000000a00dc7202 */ /* 0x000fe20000000f00 */
[----:B------:R-:W-:Y:S02]  /*e3f0*/  WARPGROUP.DEPBAR.LE gsb0, 0x0 ;  /* 0x00008000000079c5 */ /* 0x000fe40000010000 */
[----:B------:R-:W-:Y:S01]  /*e400*/  FADD R152, R195, R192 ;  /* 0x000000c0c3987221 */ /* 0x000fe20000000000 */
[----:B------:R-:W-:-:S03]  /*e410*/  FADD R153, R191, R189 ;  /* 0x000000bdbf997221 */ /* 0x000fc60000000000 */
        /* <DEDUP_REMOVED lines=12> */
[----:B------:R-:W0:Y:S04]  /*e4e0*/  SHFL.BFLY PT, R152, R16, 0x2, 0x1f ;  /* 0x0c401f0010987f89 */ /* 0x000e2800000e0000 */
[----:B------:R-:W1:Y:S04]  /*e4f0*/  SHFL.BFLY PT, R21, R20, 0x2, 0x1f ;  /* 0x0c401f0014157f89 */ /* 0x000e6800000e0000 */
[----:B------:R-:W2:Y:S01]  /*e500*/  SHFL.BFLY PT, R22, R19, 0x2, 0x1f ;  /* 0x0c401f0013167f89 */ /* 0x000ea200000e0000 */
[----:B0-----:R-:W-:Y:S01]  /*e510*/  FADD R16, R16, R152 ;  /* 0x0000009810107221 */ /* 0x001fe20000000000 */
[----:B-1----:R-:W-:Y:S01]  /*e520*/  FADD R20, R20, R21 ;  /* 0x0000001514147221 */ /* 0x002fe20000000000 */
[----:B--2---:R-:W-:Y:S01]  /*e530*/  FADD R19, R19, R22 ;  /* 0x0000001613137221 */ /* 0x004fe20000000000 */
[----:B------:R-:W0:Y:S04]  /*e540*/  SHFL.BFLY PT, R152, R18, 0x1, 0x1f ;  /* 0x0c201f0012987f89 */ /* 0x000e2800000e0000 */
[----:B------:R-:W1:Y:S04]  /*e550*/  SHFL.BFLY PT, R22, R20, 0x1, 0x1f ;  /* 0x0c201f0014167f89 */ /* 0x000e6800000e0000 */
[----:B------:R-:W2:Y:S04]  /*e560*/  SHFL.BFLY PT, R23, R19, 0x1, 0x1f ;  /* 0x0c201f0013177f89 */ /* 0x000ea800000e0000 */
[----:B------:R-:W3:Y:S01]  /*e570*/  SHFL.BFLY PT, R153, R16, 0x1, 0x1f ;  /* 0x0c201f0010997f89 */ /* 0x000ee200000e0000 */
[----:B------:R-:W-:-:S04]  /*e580*/  MOV R21, UR60 ;  /* 0x0000003c00157c02 */ /* 0x000fc80008000f00 */
[----:B------:R-:W-:Y:S02]  /*e590*/  ISETP.GE.U32.AND.EX P0, PT, R21, RZ, PT, P0 ;  /* 0x000000ff1500720c */ /* 0x000fe40003f06100 */
[----:B------:R-:W-:Y:S01]  /*e5a0*/  MOV R190, R12 ;  /* 0x0000000c00be7202 */ /* 0x000fe20000000f00 */
[----:B0-----:R-:W-:Y:S01]  /*e5b0*/  FADD R18, R18, R152 ;  /* 0x0000009812127221 */ /* 0x001fe20000000000 */
[----:B-1----:R-:W-:Y:S01]  /*e5c0*/  FADD R22, R20, R22 ;  /* 0x0000001614167221 */ /* 0x002fe20000000000 */
[----:B--2---:R-:W-:Y:S01]  /*e5d0*/  FADD R19, R19, R23 ;  /* 0x0000001713137221 */ /* 0x004fe20000000000 */
[----:B---3--:R-:W-:Y:S02]  /*e5e0*/  FADD R16, R16, R153 ;  /* 0x0000009910107221 */ /* 0x008fe40000000000 */
[----:B------:R-:W-:Y:S01]  /*e5f0*/  FFMA R222, R8, R222, R22 ;  /* 0x000000de08de7223 */ /* 0x000fe20000000016 */
[----:B------:R-:W-:Y:S01]  /*e600*/  FFMA R223, R7, R223, R19 ;  /* 0x000000df07df7223 */ /* 0x000fe20000000013 */
[----:B------:R-:W-:Y:S01]  /*e610*/  FFMA R224, R6, R224, R18 ;  /* 0x000000e006e07223 */ /* 0x000fe20000000012 */
[----:B------:R-:W-:Y:S01]  /*e620*/  FFMA R221, R4, R221, R16 ;  /* 0x000000dd04dd7223 */ /* 0x000fe20000000010 */
[----:B------:R-:W-:Y:S01]  /*e630*/  MOV R7, R12 ;  /* 0x0000000c00077202 */ /* 0x000fe20000000f00 */
[----:B------:R-:W-:Y:S01]  /*e640*/  IMAD.MOV.U32 R8, RZ, RZ, R11 ;  /* 0x000000ffff087224 */ /* 0x000fe200078e000b */
[----:B------:R-:W-:Y:S01]  /*e650*/  MOV R188, R11 ;  /* 0x0000000b00bc7202 */ /* 0x000fe20000000f00 */
[----:B------:R-:W-:Y:S01]  /*e660*/  IMAD.MOV.U32 R4, RZ, RZ, R10 ;  /* 0x000000ffff047224 */ /* 0x000fe200078e000a */
[----:B------:R-:W-:Y:S01]  /*e670*/  MOV R6, R9 ;  /* 0x0000000900067202 */ /* 0x000fe20000000f00 */
[----:B------:R-:W-:Y:S06]  /*e680*/  @!P0 BRA `(.L_x_1) ;  /* 0xffffffa800a08947 */ /* 0x000fec000383ffff */
.L_x_0:
[C---:B------:R-:W-:Y:S01]  /*e690*/  FMUL R2, R222.reuse, 8388608 ;  /* 0x4b000000de027820 */ /* 0x040fe20000400000 */
[----:B------:R-:W-:Y:S01]  /*e6a0*/  FSETP.GEU.AND P0, PT, R222, 1.175494350822287508e-38, PT ;  /* 0x00800000de00780b */ /* 0x000fe20003f0e000 */
[----:B------:R-:W-:Y:S01]  /*e6b0*/  FMUL R3, R26, 0.25 ;  /* 0x3e8000001a037820 */ /* 0x000fe20000400000 */
[----:B------:R-:W-:Y:S01]  /*e6c0*/  FSETP.GT.AND P3, PT, |R221|, 8.50705917302346158658e+37, PT ;  /* 0x7e800000dd00780b */ /* 0x000fe20003f64200 */
[----:B------:R-:W-:Y:S01]  /*e6d0*/  IMAD.MOV.U32 R10, RZ, RZ, 0x3dc6b27f ;  /* 0x3dc6b27fff0a7424 */ /* 0x000fe200078e00ff */
[----:B------:R-:W-:Y:S01]  /*e6e0*/  FSEL R2, R2, R222, !P0 ;  /* 0x000000de02027208 */ /* 0x000fe20004000000 */
[----:B------:R-:W2:Y:S01]  /*e6f0*/  LDL.LU R16, [R1+0x1d8] ;  /* 0x0001d80001107983 */ /* 0x000ea20000300800 */
[----:B------:R-:W-:Y:S02]  /*e700*/  FSETP.GEU.AND P1, PT, R223, 1.175494350822287508e-38, PT ;  /* 0x00800000df00780b */ /* 0x000fe40003f2e000 */
[----:B------:R-:W-:Y:S01]  /*e710*/  FSETP.GEU.AND P4, PT, R221, 1.175494350822287508e-38, PT ;  /* 0x00800000dd00780b */ /* 0x000fe20003f8e000 */
[----:B------:R-:W3:Y:S01]  /*e720*/  LDL.LU R12, [R1+0x8] ;  /* 0x00000800010c7983 */ /* 0x000ee20000300800 */
[----:B------:R-:W-:Y:S01]  /*e730*/  IADD3 R0, R2, -0x3f3504f3, RZ ;  /* 0xc0cafb0d02007810 */ /* 0x000fe20007ffe0ff */
[----:B------:R-:W-:Y:S01]  /*e740*/  FMUL R17, R28, 0.25 ;  /* 0x3e8000001c117820 */ /* 0x000fe20000400000 */
[----:B------:R-:W-:Y:S01]  /*e750*/  FSEL R26, R3, R26, P3 ;  /* 0x0000001a031a7208 */ /* 0x000fe20001800000 */
[----:B------:R-:W4:Y:S01]  /*e760*/  LDL.LU R171, [R1+0x1fc] ;  /* 0x0001fc0001ab7983 */ /* 0x000f220000300800 */
[----:B------:R-:W-:Y:S01]  /*e770*/  LOP3.LUT R0, R0, 0xff800000, RZ, 0xc0, !PT ;  /* 0xff80000000007812 */ /* 0x000fe200078ec0ff */
[----:B------:R-:W-:Y:S01]  /*e780*/  ULDC.64 UR8, c[0x0][0x270] ;  /* 0x00009c0000087ab9 */ /* 0x000fe20000000a00 */
[----:B------:R-:W-:Y:S02]  /*e790*/  BAR.SYNC.DEFER_BLOCKING 0x0 ;  /* 0x0000000000007b1d */ /* 0x000fe40000010000 */
[----:B------:R-:W-:-:S02]  /*e7a0*/  IADD3 R3, R2, -R0, RZ ;  /* 0x8000000002037210 */ /* 0x000fc40007ffe0ff */
[----:B------:R-:W-:-:S03]  /*e7b0*/  I2FP.F32.S32 R5, R0 ;  /* 0x0000000000057245 */ /* 0x000fc60000201400 */
[----:B------:R-:W-:Y:S01]  /*e7c0*/  FADD R0, R3, -1 ;  /* 0xbf80000003007421 */ /* 0x000fe20000000000 */
[----:B------:R-:W-:Y:S01]  /*e7d0*/  FSEL R3, RZ, -23, P0 ;  /* 0xc1b80000ff037808 */ /* 0x000fe20000000000 */
[----:B------:R-:W5:Y:S04]  /*e7e0*/  LDL.LU R170, [R1+0x1f8] ;  /* 0x0001f80001aa7983 */ /* 0x000f680000300800 */
[----:B------:R-:W-:Y:S01]  /*e7f0*/  FFMA.FTZ R5, R5, 1.1920928955078125e-07, R3 ;  /* 0x3400000005057823 */ /* 0x000fe20000010003 */
[----:B------:R-:W-:Y:S01]  /*e800*/  FFMA.FTZ R3, R0, R10, -0.16845393180847167969 ;  /* 0xbe2c7f3000037423 */ /* 0x000fe2000001000a */
[----:B------:R-:W-:Y:S01]  /*e810*/  ISETP.GE.U32.AND P0, PT, R2, 0x7f800000, PT ;  /* 0x7f8000000200780c */ /* 0x000fe20003f06070 */
[----:B------:R-:W2:Y:S02]  /*e820*/  LDL.LU R169, [R1+0x1ec] ;  /* 0x0001ec0001a97983 */ /* 0x000ea40000300800 */
[----:B------:R-:W-:Y:S01]  /*e830*/  FFMA.FTZ R3, R0, R3, 0.1716887056827545166 ;  /* 0x3e2fcf2a00037423 */ /* 0x000fe20000010003 */
[----:B------:R-:W-:Y:S01]  /*e840*/  FSETP.NEU.AND P2, PT, R2, RZ, PT ;  /* 0x000000ff0200720b */ /* 0x000fe20003f4d000 */
[----:B------:R-:W3:Y:S02]  /*e850*/  LDL.LU R168, [R1+0x1e8] ;  /* 0x0001e80001a87983 */ /* 0x000ee40000300800 */
[----:B------:R-:W-:-:S02]  /*e860*/  FFMA.FTZ R3, R0, R3, -0.17900948226451873779 ;  /* 0xbe374e4300037423 */ /* 0x000fc40000010003 */
[----:B------:R-:W3:Y:S02]  /*e870*/  LDL.LU R11, [R1+0x1dc] ;  /* 0x0001dc00010b7983 */ /* 0x000ee40000300800 */
[C---:B------:R-:W-:Y:S02]  /*e880*/  FFMA.FTZ R3, R0.reuse, R3, 0.20512372255325317383 ;  /* 0x3e520bf400037423 */ /* 0x040fe40000010003 */
[----:B------:R-:W3:Y:S02]  /*e890*/  LDL.LU R167, [R1+0x1c8] ;  /* 0x0001c80001a77983 */ /* 0x000ee40000300800 */
[C---:B------:R-:W-:Y:S02]  /*e8a0*/  FFMA.FTZ R3, R0.reuse, R3, -0.24046532809734344482 ;  /* 0xbe763c8b00037423 */ /* 0x040fe40000010003 */
[----:B------:R-:W3:Y:S02]  /*e8b0*/  LDL.LU R166, [R1+0x1bc] ;  /* 0x0001bc0001a67983 */ /* 0x000ee40000300800 */
[----:B------:R-:W-:-:S02]  /*e8c0*/  FFMA.FTZ R3, R0, R3, 0.28857114911079406738 ;  /* 0x3e93bf9900037423 */ /* 0x000fc40000010003 */
[----:B------:R-:W3:Y:S02]  /*e8d0*/  LDL.LU R165, [R1+0x1b8] ;  /* 0x0001b80001a57983 */ /* 0x000ee40000300800 */
[C---:B------:R-:W-:Y:S02]  /*e8e0*/  FFMA.FTZ R3, R0.reuse, R3, -0.36067417263984680176 ;  /* 0xbeb8aa4900037423 */ /* 0x040fe40000010003 */
[----:B------:R-:W3:Y:S02]  /*e8f0*/  LDL.LU R164, [R1+0x1ac] ;  /* 0x0001ac0001a47983 */ /* 0x000ee40000300800 */
[C---:B------:R-:W-:Y:S02]  /*e900*/  FFMA.FTZ R3, R0.reuse, R3, 0.48089820146560668945 ;  /* 0x3ef6384a00037423 */ /* 0x040fe40000010003 */
[----:B------:R-:W3:Y:S02]  /*e910*/  LDL.LU R163, [R1+0x1a8] ;  /* 0x0001a80001a37983 */ /* 0x000ee40000300800 */
[----:B------:R-:W-:-:S02]  /*e920*/  FFMA.FTZ R3, R0, R3, -0.72134751081466674805 ;  /* 0xbf38aa3b00037423 */ /* 0x000fc40000010003 */
[----:B------:R-:W3:Y:S02]  /*e930*/  LDL.LU R162, [R1+0x19c] ;  /* 0x00019c0001a27983 */ /* 0x000ee40000300800 */
[C---:B------:R-:W-:Y:S02]  /*e940*/  FMUL R3, R0.reuse, R3 ;  /* 0x0000000300037220 */ /* 0x040fe40000400000 */
[----:B------:R-:W3:Y:S02]  /*e950*/  LDL.LU R161, [R1+0x198] ;  /* 0x0001980001a17983 */ /* 0x000ee40000300800 */
[C---:B------:R-:W-:Y:S02]  /*e960*/  FMUL R3, R0.reuse, R3 ;  /* 0x0000000300037220 */ /* 0x040fe40000400000 */
[----:B------:R-:W3:Y:S02]  /*e970*/  LDL.LU R160, [R1+0x18c] ;  /* 0x00018c0001a07983 */ /* 0x000ee40000300800 */
[----:B------:R-:W-:Y:S01]  /*e980*/  FFMA.FTZ R0, R0, 1.4426950216293334961, R3 ;  /* 0x3fb8aa3b00007823 */ /* 0x000fe20000010003 */
[----:B------:R-:W-:Y:S01]  /*e990*/  FMUL R3, R223, 8388608 ;  /* 0x4b000000df037820 */ /* 0x000fe20000400000 */
[----:B------:R-:W3:Y:S02]  /*e9a0*/  LDL.LU R159, [R1+0x188] ;  /* 0x00018800019f7983 */ /* 0x000ee40000300800 */
[----:B------:R-:W-:Y:S01]  /*e9b0*/  FADD R220, R5, R0 ;  /* 0x0000000005dc7221 */ /* 0x000fe20000000000 */
[----:B------:R-:W-:Y:S01]  /*e9c0*/  @P0 MOV R0, 0x7f800000 ;  /* 0x7f80000000000802 */ /* 0x000fe20000000f00 */
[----:B------:R-:W3:Y:S01]  /*e9d0*/  LDL.LU R158, [R1+0x17c] ;  /* 0x00017c00019e7983 */ /* 0x000ee20000300800 */
[----:B------:R-:W-:-:S03]  /*e9e0*/  FSEL R3, R3, R223, !P1 ;  /* 0x000000df03037208 */ /* 0x000fc60004800000 */
[----:B------:R-:W-:Y:S01]  /*e9f0*/  @P0 FFMA.FTZ R220, R2, R0, +INF ;  /* 0x7f80000002dc0423 */ /* 0x000fe20000010000 */
[----:B------:R-:W-:Y:S01]  /*ea00*/  IADD3 R0, R3, -0x3f3504f3, RZ ;  /* 0xc0cafb0d03007810 */ /* 0x000fe20007ffe0ff */
[----:B------:R-:W3:Y:S03]  /*ea10*/  LDL.LU R157, [R1+0x178] ;  /* 0x00017800019d7983 */ /* 0x000ee60000300800 */
[----:B------:R-:W-:Y:S01]  /*ea20*/  LOP3.LUT R0, R0, 0xff800000, RZ, 0xc0, !PT ;  /* 0xff80000000007812 */ /* 0x000fe200078ec0ff */
[----:B------:R-:W3:Y:S01]  /*ea30*/  LDL.LU R156, [R1+0x16c] ;  /* 0x00016c00019c7983 */ /* 0x000ee20000300800 */
[----:B------:R-:W-:-:S03]  /*ea40*/  FSEL R2, RZ, -23, P1 ;  /* 0xc1b80000ff027808 */ /* 0x000fc60000800000 */
[----:B------:R-:W-:Y:S01]  /*ea50*/  IMAD.IADD R5, R3, 0x1, -R0 ;  /* 0x0000000103057824 */ /* 0x000fe200078e0a00 */
[----:B------:R-:W-:Y:S01]  /*ea60*/  I2FP.F32.S32 R0, R0 ;  /* 0x0000000000007245 */ /* 0x000fe20000201400 */
[----:B------:R-:W3:Y:S04]  /*ea70*/  LDL.LU R155, [R1+0x168] ;  /* 0x00016800019b7983 */ /* 0x000ee80000300800 */
[----:B------:R-:W-:Y:S01]  /*ea80*/  FFMA.FTZ R9, R0, 1.1920928955078125e-07, R2 ;  /* 0x3400000000097823 */ /* 0x000fe20000010002 */
[----:B------:R-:W-:Y:S01]  /*ea90*/  FADD R0, R5, -1 ;  /* 0xbf80000005007421 */ /* 0x000fe20000000000 */
[C---:B------:R-:W-:Y:S01]  /*eaa0*/  ISETP.GE.U32.AND P0, PT, R3.reuse, 0x7f800000, PT ;  /* 0x7f8000000300780c */ /* 0x040fe20003f06070 */
[----:B------:R-:W3:Y:S02]  /*eab0*/  LDL.LU R154, [R1+0x15c] ;  /* 0x00015c00019a7983 */ /* 0x000ee40000300800 */
[C---:B------:R-:W-:Y:S01]  /*eac0*/  FFMA.FTZ R2, R0.reuse, R10, -0.16845393180847167969 ;  /* 0xbe2c7f3000027423 */ /* 0x040fe2000001000a */
[----:B------:R-:W-:Y:S01]  /*ead0*/  FSETP.NEU.AND P1, PT, R3, RZ, PT ;  /* 0x000000ff0300720b */ /* 0x000fe20003f2d000 */
[----:B------:R-:W3:Y:S02]  /*eae0*/  LDL.LU R153, [R1+0x158] ;  /* 0x0001580001997983 */ /* 0x000ee40000300800 */
[----:B------:R-:W-:-:S02]  /*eaf0*/  FFMA.FTZ R2, R0, R2, 0.1716887056827545166 ;  /* 0x3e2fcf2a00027423 */ /* 0x000fc40000010002 */
[----:B------:R-:W3:Y:S02]  /*eb00*/  LDL.LU R152, [R1+0x14c] ;  /* 0x00014c0001987983 */ /* 0x000ee40000300800 */
[C---:B------:R-:W-:Y:S02]  /*eb10*/  FFMA.FTZ R2, R0.reuse, R2, -0.17900948226451873779 ;  /* 0xbe374e4300027423 */ /* 0x040fe40000010002 */
[----:B------:R-:W3:Y:S02]  /*eb20*/  LDL.LU R23, [R1+0x148] ;  /* 0x0001480001177983 */ /* 0x000ee40000300800 */
[C---:B------:R-:W-:Y:S02]  /*eb30*/  FFMA.FTZ R2, R0.reuse, R2, 0.20512372255325317383 ;  /* 0x3e520bf400027423 */ /* 0x040fe40000010002 */
[----:B------:R-:W3:Y:S02]  /*eb40*/  LDL.LU R22, [R1+0x13c] ;  /* 0x00013c0001167983 */ /* 0x000ee40000300800 */
[----:B------:R-:W-:-:S02]  /*eb50*/  FFMA.FTZ R2, R0, R2, -0.24046532809734344482 ;  /* 0xbe763c8b00027423 */ /* 0x000fc40000010002 */
[----:B------:R-:W3:Y:S02]  /*eb60*/  LDL.LU R21, [R1+0x138] ;  /* 0x0001380001157983 */ /* 0x000ee40000300800 */
[C---:B------:R-:W-:Y:S02]  /*eb70*/  FFMA.FTZ R2, R0.reuse, R2, 0.28857114911079406738 ;  /* 0x3e93bf9900027423 */ /* 0x040fe40000010002 */
[----:B------:R-:W3:Y:S02]  /*eb80*/  LDL.LU R20, [R1+0x12c] ;  /* 0x00012c0001147983 */ /* 0x000ee40000300800 */
[C---:B------:R-:W-:Y:S02]  /*eb90*/  FFMA.FTZ R2, R0.reuse, R2, -0.36067417263984680176 ;  /* 0xbeb8aa4900027423 */ /* 0x040fe40000010002 */
[----:B------:R-:W3:Y:S02]  /*eba0*/  LDL.LU R19, [R1+0x128] ;  /* 0x0001280001137983 */ /* 0x000ee40000300800 */
[----:B------:R-:W-:-:S02]  /*ebb0*/  FFMA.FTZ R2, R0, R2, 0.48089820146560668945 ;  /* 0x3ef6384a00027423 */ /* 0x000fc40000010002 */
[----:B------:R-:W3:Y:S02]  /*ebc0*/  LDL.LU R18, [R1+0x11c] ;  /* 0x00011c0001127983 */ /* 0x000ee40000300800 */
[C---:B------:R-:W-:Y:S02]  /*ebd0*/  FFMA.FTZ R2, R0.reuse, R2, -0.72134751081466674805 ;  /* 0xbf38aa3b00027423 */ /* 0x040fe40000010002 */
[----:B------:R-:W3:Y:S02]  /*ebe0*/  LDL.LU R172, [R1+0x1cc] ;  /* 0x0001cc0001ac7983 */ /* 0x000ee40000300800 */
[C---:B------:R-:W-:Y:S02]  /*ebf0*/  FMUL R2, R0.reuse, R2 ;  /* 0x0000000200027220 */ /* 0x040fe40000400000 */
[----:B------:R-:W-:Y:S02]  /*ec00*/  STL [R1+0x3d0], R8 ;  /* 0x0003d00801007387 */ /* 0x000fe40000100800 */
[----:B------:R-:W-:-:S02]  /*ec10*/  FMUL R2, R0, R2 ;  /* 0x0000000200027220 */ /* 0x000fc40000400000 */
[----:B------:R-:W-:Y:S02]  /*ec20*/  STL [R1+0x3cc], R7 ;  /* 0x0003cc0701007387 */ /* 0x000fe40000100800 */
[----:B------:R-:W-:Y:S01]  /*ec30*/  FFMA.FTZ R0, R0, 1.4426950216293334961, R2 ;  /* 0x3fb8aa3b00007823 */ /* 0x000fe20000010002 */
[C---:B------:R-:W-:Y:S01]  /*ec40*/  FMUL R2, R224.reuse, 8388608 ;  /* 0x4b000000e0027820 */ /* 0x040fe20000400000 */
[----:B------:R-:W-:Y:S02]  /*ec50*/  STL [R1+0x3c8], R6 ;  /* 0x0003c80601007387 */ /* 0x000fe40000100800 */
[----:B------:R-:W-:Y:S01]  /*ec60*/  FADD R215, R9, R0 ;  /* 0x0000000009d77221 */ /* 0x000fe20000000000 */
[----:B------:R-:W-:Y:S01]  /*ec70*/  @P0 MOV R0, 0x7f800000 ;  /* 0x7f80000000000802 */ /* 0x000fe20000000f00 */
[----:B------:R0:W-:Y:S04]  /*ec80*/  STL [R1+0x3c0], R4 ;  /* 0x0003c00401007387 */ /* 0x0001e80000100800 */
[----:B------:R-:W-:Y:S01]  /*ec90*/  @P0 FFMA.FTZ R215, R3, R0, +INF ;  /* 0x7f80000003d70423 */ /* 0x000fe20000010000 */
[----:B------:R-:W-:Y:S01]  /*eca0*/  FSETP.GEU.AND P0, PT, R224, 1.175494350822287508e-38, PT ;  /* 0x00800000e000780b */ /* 0x000fe20003f0e000 */
[----:B------:R1:W-:Y:S03]  /*ecb0*/  STL [R1+0x3d4], R220 ;  /* 0x0003d4dc01007387 */ /* 0x0003e60000100800 */
[----:B------:R-:W-:Y:S01]  /*ecc0*/  FSEL R2, R2, R224, !P0 ;  /* 0x000000e002027208 */ /* 0x000fe20004000000 */
[----:B------:R-:W-:Y:S01]  /*ecd0*/  STL [R1+0x3d8], R215 ;  /* 0x0003d8d701007387 */ /* 0x000fe20000100800 */
[----:B------:R-:W-:-:S02]  /*ece0*/  FSEL R3, RZ, -23, P0 ;  /* 0xc1b80000ff037808 */ /* 0x000fc40000000000 */
[C---:B------:R-:W-:Y:S02]  /*ecf0*/  IADD3 R0, R2.reuse, -0x3f3504f3, RZ ;  /* 0xc0cafb0d02007810 */ /* 0x040fe40007ffe0ff */
[----:B------:R-:W-:Y:S02]  /*ed00*/  ISETP.GE.U32.AND P0, PT, R2, 0x7f800000, PT ;  /* 0x7f8000000200780c */ /* 0x000fe40003f06070 */
[----:B------:R-:W-:-:S05]  /*ed10*/  LOP3.LUT R0, R0, 0xff800000, RZ, 0xc0, !PT ;  /* 0xff80000000007812 */ /* 0x000fca00078ec0ff */
[----:B------:R-:W-:Y:S01]  /*ed20*/  IMAD.IADD R5, R2, 0x1, -R0 ;  /* 0x0000000102057824 */ /* 0x000fe200078e0a00 */
[----:B------:R-:W-:-:S05]  /*ed30*/  I2FP.F32.S32 R0, R0 ;  /* 0x0000000000007245 */ /* 0x000fca0000201400 */
[----:B------:R-:W-:Y:S01]  /*ed40*/  FFMA.FTZ R9, R0, 1.1920928955078125e-07, R3 ;  /* 0x3400000000097823 */ /* 0x000fe20000010003 */
[----:B------:R-:W-:-:S04]  /*ed50*/  FADD R0, R5, -1 ;  /* 0xbf80000005007421 */ /* 0x000fc80000000000 */
[----:B------:R-:W-:-:S04]  /*ed60*/  FFMA.FTZ R3, R0, R10, -0.16845393180847167969 ;  /* 0xbe2c7f3000037423 */ /* 0x000fc8000001000a */
[----:B------:R-:W-:-:S04]  /*ed70*/  FFMA.FTZ R3, R0, R3, 0.1716887056827545166 ;  /* 0x3e2fcf2a00037423 */ /* 0x000fc80000010003 */
[----:B------:R-:W-:-:S04]  /*ed80*/  FFMA.FTZ R3, R0, R3, -0.17900948226451873779 ;  /* 0xbe374e4300037423 */ /* 0x000fc80000010003 */
[----:B------:R-:W-:-:S04]  /*ed90*/  FFMA.FTZ R3, R0, R3, 0.20512372255325317383 ;  /* 0x3e520bf400037423 */ /* 0x000fc80000010003 */
[----:B------:R-:W-:-:S04]  /*eda0*/  FFMA.FTZ R3, R0, R3, -0.24046532809734344482 ;  /* 0xbe763c8b00037423 */ /* 0x000fc80000010003 */
[----:B------:R-:W-:-:S04]  /*edb0*/  FFMA.FTZ R3, R0, R3, 0.28857114911079406738 ;  /* 0x3e93bf9900037423 */ /* 0x000fc80000010003 */
[----:B------:R-:W-:-:S04]  /*edc0*/  FFMA.FTZ R3, R0, R3, -0.36067417263984680176 ;  /* 0xbeb8aa4900037423 */ /* 0x000fc80000010003 */
[----:B------:R-:W-:-:S04]  /*edd0*/  FFMA.FTZ R3, R0, R3, 0.48089820146560668945 ;  /* 0x3ef6384a00037423 */ /* 0x000fc80000010003 */
[----:B------:R-:W-:-:S04]  /*ede0*/  FFMA.FTZ R3, R0, R3, -0.72134751081466674805 ;  /* 0xbf38aa3b00037423 */ /* 0x000fc80000010003 */
[----:B------:R-:W-:-:S04]  /*edf0*/  FMUL R3, R0, R3 ;  /* 0x0000000300037220 */ /* 0x000fc80000400000 */
[----:B------:R-:W-:-:S04]  /*ee00*/  FMUL R3, R0, R3 ;  /* 0x0000000300037220 */ /* 0x000fc80000400000 */
[----:B------:R-:W-:Y:S01]  /*ee10*/  FFMA.FTZ R0, R0, 1.4426950216293334961, R3 ;  /* 0x3fb8aa3b00007823 */ /* 0x000fe20000010003 */
[----:B------:R-:W-:-:S03]  /*ee20*/  FSEL R3, RZ, -23, P4 ;  /* 0xc1b80000ff037808 */ /* 0x000fc60002000000 */
[----:B------:R-:W-:Y:S01]  /*ee30*/  FADD R213, R9, R0 ;  /* 0x0000000009d57221 */ /* 0x000fe20000000000 */
[----:B------:R-:W-:-:S05]  /*ee40*/  @P0 MOV R0, 0x7f800000 ;  /* 0x7f80000000000802 */ /* 0x000fca0000000f00 */
[C---:B------:R-:W-:Y:S01]  /*ee50*/  @P0 FFMA.FTZ R213, R2.reuse, R0, +INF ;  /* 0x7f80000002d50423 */ /* 0x040fe20000010000 */
[----:B------:R-:W-:Y:S01]  /*ee60*/  FMUL R0, R221, 8388608 ;  /* 0x4b000000dd007820 */ /* 0x000fe20000400000 */
[----:B------:R-:W-:-:S03]  /*ee70*/  FSETP.NEU.AND P0, PT, R2, RZ, PT ;  /* 0x000000ff0200720b */ /* 0x000fc60003f0d000 */
[----:B------:R1:W-:Y:S01]  /*ee80*/  STL [R1+0x3dc], R213 ;  /* 0x0003dcd501007387 */ /* 0x0003e20000100800 */
[----:B------:R-:W-:Y:S02]  /*ee90*/  FSEL R0, R0, R221, !P4 ;  /* 0x000000dd00007208 */ /* 0x000fe40006000000 */
[C---:B------:R-:W-:Y:S01]  /*eea0*/  FSETP.GEU.AND P4, PT, |R221|.reuse, 1.175494350822287508e-38, PT ;  /* 0x00800000dd00780b */ /* 0x040fe20003f8e200 */
[----:B------:R-:W-:Y:S01]  /*eeb0*/  @P3 FMUL R221, R221, 0.25 ;  /* 0x3e800000dddd3820 */ /* 0x000fe20000400000 */
[----:B------:R-:W-:-:S04]  /*eec0*/  IADD3 R2, R0, -0x3f3504f3, RZ ;  /* 0xc0cafb0d00027810 */ /* 0x000fc80007ffe0ff */
[----:B------:R-:W-:-:S05]  /*eed0*/  LOP3.LUT R2, R2, 0xff800000, RZ, 0xc0, !PT ;  /* 0xff80000002027812 */ /* 0x000fca00078ec0ff */
[----:B------:R-:W-:Y:S01]  /*eee0*/  IMAD.IADD R5, R0, 0x1, -R2 ;  /* 0x0000000100057824 */ /* 0x000fe200078e0a02 */
[----:B------:R-:W-:Y:S01]  /*eef0*/  I2FP.F32.S32 R2, R2 ;  /* 0x0000000200027245 */ /* 0x000fe20000201400 */
[----:B------:R-:W-:Y:S01]  /*ef00*/  @!P4 FMUL R221, R221, 16777216 ;  /* 0x4b800000ddddc820 */ /* 0x000fe20000400000 */
[----:B------:R-:W-:Y:S01]  /*ef10*/  FSETP.GT.AND P5, PT, |R223|, 8.50705917302346158658e+37, PT ;  /* 0x7e800000df00780b */ /* 0x000fe20003fa4200 */
[----:B------:R-:W-:Y:S02]  /*ef20*/  @!P4 FMUL R26, R26, 16777216 ;  /* 0x4b8000001a1ac820 */ /* 0x000fe40000400000 */
[----:B------:R-:W-:Y:S01]  /*ef30*/  FFMA.FTZ R9, R2, 1.1920928955078125e-07, R3 ;  /* 0x3400000002097823 */ /* 0x000fe20000010003 */
[----:B------:R-:W-:Y:S01]  /*ef40*/  FADD R2, R5, -1 ;  /* 0xbf80000005027421 */ /* 0x000fe20000000000 */
[----:B------:R-:W0:Y:S03]  /*ef50*/  MUFU.RCP R221, R221 ;  /* 0x000000dd00dd7308 */ /* 0x000e260000001000 */
        /* <DEDUP_REMOVED lines=12> */
[----:B----4-:R-:W-:-:S03]  /*f020*/  MOV R3, R171 ;  /* 0x000000ab00037202 */ /* 0x010fc60000000f00 */
[----:B------:R-:W-:Y:S01]  /*f030*/  FADD R207, R9, R2 ;  /* 0x0000000209cf7221 */ /* 0x000fe20000000000 */
[----:B------:R-:W-:Y:S01]  /*f040*/  FMUL R2, R151, 0.25 ;  /* 0x3e80000097027820 */ /* 0x000fe20000400000 */
[----:B-----5:R-:W-:-:S04]  /*f050*/  IMAD.MOV.U32 R5, RZ, RZ, R170 ;  /* 0x000000ffff057224 */ /* 0x020fc800078e00aa */
[----:B------:R-:W-:Y:S01]  /*f060*/  FSEL R151, R2, R151, P3 ;  /* 0x0000009702977208 */ /* 0x000fe20001800000 */
[----:B------:R-:W-:-:S04]  /*f070*/  FMUL R2, R150, 0.25 ;  /* 0x3e80000096027820 */ /* 0x000fc80000400000 */
[----:B------:R-:W-:Y:S01]  /*f080*/  @!P4 FMUL R151, R151, 16777216 ;  /* 0x4b8000009797c820 */ /* 0x000fe20000400000 */
[----:B------:R-:W-:Y:S01]  /*f090*/  FSEL R150, R2, R150, P3 ;  /* 0x0000009602967208 */ /* 0x000fe20001800000 */
[----:B------:R-:W-:Y:S01]  /*f0a0*/  FMUL R2, R147, 0.25 ;  /* 0x3e80000093027820 */ /* 0x000fe20000400000 */
[----:B--2---:R-:W-:Y:S02]  /*f0b0*/  MOV R9, R169 ;  /* 0x000000a900097202 */ /* 0x004fe40000000f00 */
[----:B---3--:R-:W-:Y:S01]  /*f0c0*/  MOV R10, R168 ;  /* 0x000000a8000a7202 */ /* 0x008fe20000000f00 */
[----:B------:R-:W-:Y:S01]  /*f0d0*/  @!P4 FMUL R150, R150, 16777216 ;  /* 0x4b8000009696c820 */ /* 0x000fe20000400000 */
[----:B------:R-:W-:Y:S01]  /*f0e0*/  FSEL R147, R2, R147, P3 ;  /* 0x0000009302937208 */ /* 0x000fe20001800000 */
[----:B------:R-:W-:Y:S02]  /*f0f0*/  FMUL R2, R146, 0.25 ;  /* 0x3e80000092027820 */ /* 0x000fe40000400000 */
[----:B0-----:R-:W-:-:S02]  /*f100*/  FMUL R4, R221, R150 ;  /* 0x00000096dd047220 */ /* 0x001fc40000400000 */
[----:B------:R-:W-:Y:S01]  /*f110*/  @!P4 FMUL R147, R147, 16777216 ;  /* 0x4b8000009393c820 */ /* 0x000fe20000400000 */
[----:B------:R-:W-:Y:S01]  /*f120*/  FSEL R146, R2, R146, P3 ;  /* 0x0000009202927208 */ /* 0x000fe20001800000 */
[----:B------:R-:W-:Y:S02]  /*f130*/  FMUL R2, R143, 0.25 ;  /* 0x3e8000008f027820 */ /* 0x000fe40000400000 */
[C---:B------:R-:W-:Y:S02]  /*f140*/  FMUL R7, R221.reuse, R147 ;  /* 0x00000093dd077220 */ /* 0x040fe40000400000 */
[----:B------:R-:W-:Y:S01]  /*f150*/  @!P4 FMUL R146, R146, 16777216 ;  /* 0x4b8000009292c820 */ /* 0x000fe20000400000 */
[----:B------:R-:W-:Y:S01]  /*f160*/  FSEL R143, R2, R143, P3 ;  /* 0x0000008f028f7208 */ /* 0x000fe20001800000 */
[----:B------:R-:W-:Y:S02]  /*f170*/  FMUL R2, R142, 0.25 ;  /* 0x3e8000008e027820 */ /* 0x000fe40000400000 */
[----:B------:R-:W-:-:S02]  /*f180*/  FMUL R6, R221, R146 ;  /* 0x00000092dd067220 */ /* 0x000fc40000400000 */
[----:B------:R-:W-:Y:S01]  /*f190*/  @!P4 FMUL R143, R143, 16777216 ;  /* 0x4b8000008f8fc820 */ /* 0x000fe20000400000 */
[----:B------:R-:W-:Y:S01]  /*f1a0*/  FSEL R142, R2, R142, P3 ;  /* 0x0000008e028e7208 */ /* 0x000fe20001800000 */
[----:B------:R-:W-:Y:S01]  /*f1b0*/  FMUL R2, R139, 0.25 ;  /* 0x3e8000008b027820 */ /* 0x000fe20000400000 */
[----:B------:R-:W-:Y:S02]  /*f1c0*/  IMAD.MOV.U32 R147, RZ, RZ, R164 ;  /* 0x000000ffff937224 */ /* 0x000fe400078e00a4 */
[C---:B-1----:R-:W-:Y:S01]  /*f1d0*/  FMUL R220, R221.reuse, R143 ;  /* 0x0000008fdddc7220 */ /* 0x042fe20000400000 */
[----:B------:R-:W-:Y:S01]  /*f1e0*/  MOV R150, R163 ;  /* 0x000000a300967202 */ /* 0x000fe20000000f00 */
        /* <DEDUP_REMOVED lines=8> */
[C---:B------:R-:W-:Y:S01]  /*f270*/  FMUL R213, R221.reuse, R139 ;  /* 0x0000008bddd57220 */ /* 0x040fe20000400000 */
[----:B------:R-:W-:Y:S01]  /*f280*/  MOV R139, R165 ;  /* 0x000000a5008b7202 */ /* 0x000fe20000000f00 */
[----:B------:R-:W-:Y:S01]  /*f290*/  @!P4 FMUL R138, R138, 16777216 ;  /* 0x4b8000008a8ac820 */ /* 0x000fe20000400000 */
[----:B------:R-:W-:Y:S01]  /*f2a0*/  FSEL R135, R2, R135, P3 ;  /* 0x0000008702877208 */ /* 0x000fe20001800000 */
[----:B------:R-:W-:Y:S01]  /*f2b0*/  FMUL R2, R134, 0.25 ;  /* 0x3e80000086027820 */ /* 0x000fe20000400000 */
[----:B------:R-:W-:Y:S01]  /*f2c0*/  MOV R15, R160 ;  /* 0x000000a0000f7202 */ /* 0x000fe20000000f00 */
[----:B------:R-:W-:Y:S01]  /*f2d0*/  FMUL R215, R221, R138 ;  /* 0x0000008addd77220 */ /* 0x000fe20000400000 */
[----:B------:R-:W-:Y:S01]  /*f2e0*/  MOV R138, R166 ;  /* 0x000000a6008a7202 */ /* 0x000fe20000000f00 */
[----:B------:R-:W-:Y:S01]  /*f2f0*/  @!P4 FMUL R135, R135, 16777216 ;  /* 0x4b8000008787c820 */ /* 0x000fe20000400000 */
[----:B------:R-:W-:Y:S01]  /*f300*/  FSEL R134, R2, R134, P3 ;  /* 0x0000008602867208 */ /* 0x000fe20001800000 */
[----:B------:R-:W-:Y:S01]  /*f310*/  FMUL R2, R131, 0.25 ;  /* 0x3e80000083027820 */ /* 0x000fe20000400000 */
[----:B------:R-:W-:Y:S01]  /*f320*/  MOV R188, R159 ;  /* 0x0000009f00bc7202 */ /* 0x000fe20000000f00 */
[----:B------:R-:W-:-:S02]  /*f330*/  IMAD.MOV.U32 R190, RZ, RZ, R158 ;  /* 0x000000ffffbe7224 */ /* 0x000fc400078e009e */
[----:B------:R-:W-:Y:S01]  /*f340*/  @!P4 FMUL R134, R134, 16777216 ;  /* 0x4b8000008686c820 */ /* 0x000fe20000400000 */
[----:B------:R-:W-:Y:S01]  /*f350*/  FSEL R131, R2, R131, P3 ;  /* 0x0000008302837208 */ /* 0x000fe20001800000 */
[----:B------:R-:W-:Y:S01]  /*f360*/  FMUL R2, R130, 0.25 ;  /* 0x3e80000082027820 */ /* 0x000fe20000400000 */
[----:B------:R-:W-:Y:S02]  /*f370*/  MOV R212, R157 ;  /* 0x0000009d00d47202 */ /* 0x000fe40000000f00 */
[----:B------:R-:W-:Y:S01]  /*f380*/  MOV R211, R156 ;  /* 0x0000009c00d37202 */ /* 0x000fe20000000f00 */
[----:B------:R-:W-:Y:S01]  /*f390*/  @!P4 FMUL R131, R131, 16777216 ;  /* 0x4b8000008383c820 */ /* 0x000fe20000400000 */
[----:B------:R-:W-:Y:S01]  /*f3a0*/  FSEL R130, R2, R130, P3 ;  /* 0x0000008202827208 */ /* 0x000fe20001800000 */
[----:B------:R-:W-:Y:S01]  /*f3b0*/  FMUL R2, R127, 0.25 ;  /* 0x3e8000007f027820 */ /* 0x000fe20000400000 */
[----:B------:R-:W-:-:S03]  /*f3c0*/  MOV R210, R155 ;  /* 0x0000009b00d27202 */ /* 0x000fc60000000f00 */
[----:B------:R-:W-:Y:S01]  /*f3d0*/  @!P4 FMUL R130, R130, 16777216 ;  /* 0x4b8000008282c820 */ /* 0x000fe20000400000 */
[----:B------:R-:W-:Y:S01]  /*f3e0*/  FSEL R127, R2, R127, P3 ;  /* 0x0000007f027f7208 */ /* 0x000fe20001800000 */
[----:B------:R-:W-:Y:S01]  /*f3f0*/  FMUL R2, R126, 0.25 ;  /* 0x3e8000007e027820 */ /* 0x000fe20000400000 */
[----:B------:R-:W-:-:S04]  /*f400*/  IMAD.MOV.U32 R209, RZ, RZ, R154 ;  /* 0x000000ffffd17224 */ /* 0x000fc800078e009a */
[----:B------:R-:W-:Y:S01]  /*f410*/  FSEL R126, R2, R126, P3 ;  /* 0x0000007e027e7208 */ /* 0x000fe20001800000 */
[----:B------:R-:W-:Y:S01]  /*f420*/  FMUL R2, R123, 0.25 ;  /* 0x3e8000007b027820 */ /* 0x000fe20000400000 */
[----:B------:R-:W-:Y:S02]  /*f430*/  MOV R208, R153 ;  /* 0x0000009900d07202 */ /* 0x000fe40000000f00 */
[----:B------:R-:W-:Y:S02]  /*f440*/  MOV R197, R152 ;  /* 0x0000009800c57202 */ /* 0x000fe40000000f00 */
[----:B------:R-:W-:Y:S01]  /*f450*/  MOV R196, R23 ;  /* 0x0000001700c47202 */ /* 0x000fe20000000f00 */
[----:B------:R-:W-:Y:S01]  /*f460*/  IMAD.MOV.U32 R195, RZ, RZ, R22 ;  /* 0x000000ffffc37224 */ /* 0x000fe200078e0016 */
[----:B------:R-:W-:Y:S01]  /*f470*/  FSEL R123, R2, R123, P3 ;  /* 0x0000007b027b7208 */ /* 0x000fe20001800000 */
[----:B------:R-:W-:Y:S01]  /*f480*/  FMUL R2, R122, 0.25 ;  /* 0x3e8000007a027820 */ /* 0x000fe20000400000 */
[----:B------:R-:W-:-:S02]  /*f490*/  MOV R194, R21 ;  /* 0x0000001500c27202 */ /* 0x000fc40000000f00 */
[----:B------:R-:W-:Y:S02]  /*f4a0*/  MOV R191, R20 ;  /* 0x0000001400bf7202 */ /* 0x000fe40000000f00 */
[----:B------:R-:W-:Y:S01]  /*f4b0*/  MOV R189, R19 ;  /* 0x0000001300bd7202 */ /* 0x000fe20000000f00 */
[----:B------:R-:W-:Y:S01]  /*f4c0*/  IMAD.MOV.U32 R187, RZ, RZ, R18 ;  /* 0x000000ffffbb7224 */ /* 0x000fe200078e0012 */
[----:B------:R-:W-:Y:S01]  /*f4d0*/  FSEL R122, R2, R122, P3 ;  /* 0x0000007a027a7208 */ /* 0x000fe20001800000 */
[----:B------:R-:W-:Y:S01]  /*f4e0*/  FMUL R2, R119, 0.25 ;  /* 0x3e80000077027820 */ /* 0x000fe20000400000 */
[----:B------:R-:W-:Y:S01]  /*f4f0*/  MOV R186, R172 ;  /* 0x000000ac00ba7202 */ /* 0x000fe20000000f00 */
[C---:B------:R-:W-:Y:S01]  /*f500*/  FMUL R251, R221.reuse, R130 ;  /* 0x00000082ddfb7220 */ /* 0x040fe20000400000 */
[----:B------:R-:W-:Y:S02]  /*f510*/  FMUL R252, R221, R131 ;  /* 0x00000083ddfc7220 */ /* 0x000fe40000400000 */
[----:B------:R-:W-:Y:S01]  /*f520*/  FSEL R119, R2, R119, P3 ;  /* 0x0000007702777208 */ /* 0x000fe20001800000 */
[----:B------:R-:W-:Y:S01]  /*f530*/  FMUL R2, R118, 0.25 ;  /* 0x3e80000076027820 */ /* 0x000fe20000400000 */
[----:B------:R-:W-:Y:S01]  /*f540*/  MOV R130, R12 ;  /* 0x0000000c00827202 */ /* 0x000fe20000000f00 */
[----:B------:R-:W-:Y:S01]  /*f550*/  @!P4 FMUL R127, R127, 16777216 ;  /* 0x4b8000007f7fc820 */ /* 0x000fe20000400000 */
[----:B------:R-:W-:Y:S01]  /*f560*/  MOV R131, R16 ;  /* 0x0000001000837202 */ /* 0x000fe20000000f00 */
[----:B------:R-:W-:Y:S01]  /*f570*/  @!P4 FMUL R126, R126, 16777216 ;  /* 0x4b8000007e7ec820 */ /* 0x000fe20000400000 */
[----:B------:R-:W-:Y:S01]  /*f580*/  FSEL R118, R2, R118, P3 ;  /* 0x0000007602767208 */ /* 0x000fe20001800000 */
[----:B------:R-:W-:Y:S01]  /*f590*/  FMUL R2, R115, 0.25 ;  /* 0x3e80000073027820 */ /* 0x000fe20000400000 */
[----:B------:R-:W-:Y:S01]  /*f5a0*/  FMUL R12, R25, 0.25 ;  /* 0x3e800000190c7820 */ /* 0x000fe20000400000 */
[----:B------:R-:W-:Y:S01]  /*f5b0*/  FMUL R16, R29, 0.25 ;  /* 0x3e8000001d107820 */ /* 0x000fe20000400000 */
[----:B------:R-:W-:Y:S01]  /*f5c0*/  FMUL R13, R130, 0.25 ;  /* 0x3e800000820d7820 */ /* 0x000fe20000400000 */
[----:B------:R-:W-:Y:S01]  /*f5d0*/  @!P4 FMUL R123, R123, 16777216 ;  /* 0x4b8000007b7bc820 */ /* 0x000fe20000400000 */
[----:B------:R-:W-:Y:S01]  /*f5e0*/  FSEL R115, R2, R115, P3 ;  /* 0x0000007302737208 */ /* 0x000fe20001800000 */
[----:B------:R-:W-:Y:S01]  /*f5f0*/  FMUL R2, R114, 0.25 ;  /* 0x3e80000072027820 */ /* 0x000fe20000400000 */
[----:B------:R-:W-:Y:S01]  /*f600*/  @!P4 FMUL R122, R122, 16777216 ;  /* 0x4b8000007a7ac820 */ /* 0x000fe20000400000 */
[----:B------:R-:W-:Y:S01]  /*f610*/  @!P4 FMUL R119, R119, 16777216 ;  /* 0x4b8000007777c820 */ /* 0x000fe20000400000 */
[----:B------:R-:W-:Y:S01]  /*f620*/  @!P4 FMUL R118, R118, 16777216 ;  /* 0x4b8000007676c820 */ /* 0x000fe20000400000 */
[----:B------:R-:W-:Y:S01]  /*f630*/  @!P4 FMUL R115, R115, 16777216 ;  /* 0x4b8000007373c820 */ /* 0x000fe20000400000 */
[----:B------:R-:W-:Y:S01]  /*f640*/  FSEL R114, R2, R114, P3 ;  /* 0x0000007202727208 */ /* 0x000fe20001800000 */
[----:B------:R-:W-:-:S04]  /*f650*/  FMUL R2, R111, 0.25 ;  /* 0x3e8000006f027820 */ /* 0x000fc80000400000 */
        /* <DEDUP_REMOVED lines=107> */
[----:B------:R-:W-:Y:S01]  /*fd10*/  FMUL R2, R39, 0.25 ;  /* 0x3e80000027027820 */ /* 0x000fe20000400000 */
[----:B------:R-:W-:-:S03]  /*fd20*/  FMUL R192, R221, R46 ;  /* 0x0000002eddc07220 */ /* 0x000fc60000400000 */
[----:B------:R-:W-:Y:S01]  /*fd30*/  @!P4 FMUL R42, R42, 16777216 ;  /* 0x4b8000002a2ac820 */ /* 0x000fe20000400000 */
[----:B------:R-:W-:Y:S01]  /*fd40*/  FSEL R39, R2, R39, P3 ;  /* 0x0000002702277208 */ /* 0x000fe20001800000 */
[----:B------:R-:W-:Y:S01]  /*fd50*/  FMUL R2, R38, 0.25 ;  /* 0x3e80000026027820 */ /* 0x000fe20000400000 */
[----:B------:R-:W-:-:S03]  /*fd60*/  FMUL R46, R14, 0.25 ;  /* 0x3e8000000e2e7820 */ /* 0x000fc60000400000 */
[----:B------:R-:W-:Y:S01]  /*fd70*/  @!P4 FMUL R39, R39, 16777216 ;  /* 0x4b8000002727c820 */ /* 0x000fe20000400000 */
[----:B------:R-:W-:Y:S01]  /*fd80*/  FSEL R38, R2, R38, P3 ;  /* 0x0000002602267208 */ /* 0x000fe20001800000 */
[----:B------:R-:W-:-:S04]  /*fd90*/  FMUL R2, R35, 0.25 ;  /* 0x3e80000023027820 */ /* 0x000fc80000400000 */
[----:B------:R-:W-:Y:S01]  /*fda0*/  @!P4 FMUL R38, R38, 16777216 ;  /* 0x4b8000002626c820 */ /* 0x000fe20000400000 */
[----:B------:R-:W-:Y:S01]  /*fdb0*/  FSEL R35, R2, R35, P3 ;  /* 0x0000002302237208 */ /* 0x000fe20001800000 */
[----:B------:R-:W-:Y:S01]  /*fdc0*/  FMUL R2, R34, 0.25 ;  /* 0x3e80000022027820 */ /* 0x000fe20000400000 */
[C---:B------:R-:W-:Y:S01]  /*fdd0*/  FMUL R250, R221.reuse, R127 ;  /* 0x0000007fddfa7220 */ /* 0x040fe20000400000 */
[C---:B------:R-:W-:Y:S01]  /*fde0*/  FMUL R249, R221.reuse, R126 ;  /* 0x0000007eddf97220 */ /* 0x040fe20000400000 */
[C---:B------:R-:W-:Y:S01]  /*fdf0*/  FMUL R248, R221.reuse, R123 ;  /* 0x0000007bddf87220 */ /* 0x040fe20000400000 */
[----:B------:R-:W-:Y:S01]  /*fe00*/  FMUL R247, R221, R122 ;  /* 0x0000007addf77220 */ /* 0x000fe20000400000 */
[----:B------:R-:W-:Y:S01]  /*fe10*/  FSEL R34, R2, R34, P3 ;  /* 0x0000002202227208 */ /* 0x000fe20001800000 */
[----:B------:R-:W-:Y:S01]  /*fe20*/  FMUL R2, R31, 0.25 ;  /* 0x3e8000001f027820 */ /* 0x000fe20000400000 */
[C---:B------:R-:W-:Y:S01]  /*fe30*/  FMUL R246, R221.reuse, R119 ;  /* 0x00000077ddf67220 */ /* 0x040fe20000400000 */
[C---:B------:R-:W-:Y:S01]  /*fe40*/  FMUL R245, R221.reuse, R118 ;  /* 0x00000076ddf57220 */ /* 0x040fe20000400000 */
[C---:B------:R-:W-:Y:S01]  /*fe50*/  FMUL R244, R221.reuse, R115 ;  /* 0x00000073ddf47220 */ /* 0x040fe20000400000 */
[C---:B------:R-:W-:Y:S01]  /*fe60*/  FMUL R243, R221.reuse, R114 ;  /* 0x00000072ddf37220 */ /* 0x040fe20000400000 */
        /* <DEDUP_REMOVED lines=13> */
[C---:B------:R-:W-:Y:S01]  /*ff40*/  FMUL R2, R221.reuse, R151 ;  /* 0x00000097dd027220 */ /* 0x040fe20000400000 */
[----:B------:R-:W-:Y:S01]  /*ff50*/  FSETP.GT.AND P3, PT, |R224|, 8.50705917302346158658e+37, PT ;  /* 0x7e800000e000780b */ /* 0x000fe20003f64200 */
[C---:B------:R-:W-:Y:S01]  /*ff60*/  FMUL R234, R221.reuse, R95 ;  /* 0x0000005fddea7220 */ /* 0x040fe20000400000 */
[----:B------:R-:W-:Y:S01]  /*ff70*/  MOV R151, R162 ;  /* 0x000000a200977202 */ /* 0x000fe20000000f00 */
[C---:B------:R-:W-:Y:S01]  /*ff80*/  FMUL R233, R221.reuse, R94 ;  /* 0x0000005edde97220 */ /* 0x040fe20000400000 */
[----:B------:R0:W-:Y:S01]  /*ff90*/  STL [R1+0x224], R2 ;  /* 0x0002240201007387 */ /* 0x0001e20000100800 */
[C---:B------:R-:W-:Y:S01]  /*ffa0*/  FMUL R232, R221.reuse, R91 ;  /* 0x0000005bdde87220 */ /* 0x040fe20000400000 */
[C---:B------:R-:W-:Y:S01]  /*ffb0*/  FMUL R231, R221.reuse, R90 ;  /* 0x0000005adde77220 */ /* 0x040fe20000400000 */
[C---:B------:R-:W-:Y:S01]  /*ffc0*/  FMUL R230, R221.reuse, R87 ;  /* 0x00000057dde67220 */ /* 0x040fe20000400000 */
[----:B------:R-:W-:Y:S01]  /*ffd0*/  STL [R1+0x3e0], R4 ;  /* 0x0003e00401007387 */ /* 0x000fe20000100800 */
[C---:B------:R-:W-:Y:S01]  /*ffe0*/  FMUL R229, R221.reuse, R86 ;  /* 0x00000056dde57220 */ /* 0x040fe20000400000 */
[C---:B------:R-:W-:Y:S01]  /*fff0*/  FMUL R228, R221.reuse, R83 ;  /* 0x00000053dde47220 */ /* 0x040fe20000400000 */
[C---:B------:R-:W-:Y:S01]  /*10000*/  FMUL R227, R221.reuse, R82 ;  /* 0x00000052dde37220 */ /* 0x040fe20000400000 */
[C---:B------:R-:W-:Y:S01]  /*10010*/  FMUL R226, R221.reuse, R79 ;  /* 0x0000004fdde27220 */ /* 0x040fe20000400000 */
[C---:B------:R-:W-:Y:S01]  /*10020*/  FMUL R225, R221.reuse, R78 ;  /* 0x0000004edde17220 */ /* 0x040fe20000400000 */
[----:B0-----:R-:W-:Y:S01]  /*10030*/  FMUL R2, R221, R135 ;  /* 0x00000087dd027220 */ /* 0x001fe20000400000 */
[----:B------:R-:W-:-:S02]  /*10040*/  IMAD.MOV.U32 R135, RZ, RZ, R167 ;  /* 0x000000ffff877224 */ /* 0x000fc400078e00a7 */
[C---:B------:R-:W-:Y:S01]  /*10050*/  FMUL R219, R221.reuse, R75 ;  /* 0x0000004bdddb7220 */ /* 0x040fe20000400000 */
[C---:B------:R-:W-:Y:S01]  /*10060*/  FMUL R218, R221.reuse, R74 ;  /* 0x0000004addda7220 */ /* 0x040fe20000400000 */
[C---:B------:R-:W-:Y:S01]  /*10070*/  FMUL R217, R221.reuse, R71 ;  /* 0x00000047ddd97220 */ /* 0x040fe20000400000 */
[----:B------:R0:W-:Y:S01]  /*10080*/  STL [R1+0x204], R2 ;  /* 0x0002040201007387 */ /* 0x0001e20000100800 */
[C---:B------:R-:W-:Y:S01]  /*10090*/  FMUL R216, R221.reuse, R70 ;  /* 0x00000046ddd87220 */ /* 0x040fe20000400000 */
[C---:B------:R-:W-:Y:S01]  /*100a0*/  FMUL R214, R221.reuse, R67 ;  /* 0x00000043ddd67220 */ /* 0x040fe20000400000 */
[C---:B------:R-:W-:Y:S01]  /*100b0*/  FMUL R206, R221.reuse, R66 ;  /* 0x00000042ddce7220 */ /* 0x040fe20000400000 */
[----:B------:R-:W2:Y:S01]  /*100c0*/  LDL.LU R185, [R1+0x118] ;  /* 0x0001180001b97983 */ /* 0x000ea20000300800 */
[C---:B------:R-:W-:Y:S01]  /*100d0*/  FMUL R205, R221.reuse, R63 ;  /* 0x0000003fddcd7220 */ /* 0x040fe20000400000 */
[C---:B------:R-:W-:Y:S01]  /*100e0*/  FMUL R204, R221.reuse, R62 ;  /* 0x0000003eddcc7220 */ /* 0x040fe20000400000 */
[C---:B------:R-:W-:Y:S01]  /*100f0*/  FMUL R203, R221.reuse, R59 ;  /* 0x0000003bddcb7220 */ /* 0x040fe20000400000 */
[----:B------:R-:W3:Y:S01]  /*10100*/  LDL.LU R184, [R1+0x10c] ;  /* 0x00010c0001b87983 */ /* 0x000ee20000300800 */
[C---:B------:R-:W-:Y:S01]  /*10110*/  FMUL R202, R221.reuse, R58 ;  /* 0x0000003addca7220 */ /* 0x040fe20000400000 */
[----:B0-----:R-:W-:Y:S01]  /*10120*/  FMUL R2, R24, 0.25 ;  /* 0x3e80000018027820 */ /* 0x001fe20000400000 */
[C---:B------:R-:W-:Y:S01]  /*10130*/  FMUL R201, R221.reuse, R55 ;  /* 0x00000037ddc97220 */ /* 0x040fe20000400000 */
[----:B------:R-:W4:Y:S01]  /*10140*/  LDL.LU R183, [R1+0x108] ;  /* 0x0001080001b77983 */ /* 0x000f220000300800 */
[C---:B------:R-:W-:Y:S01]  /*10150*/  FMUL R200, R221.reuse, R54 ;  /* 0x00000036ddc87220 */ /* 0x040fe20000400000 */
[----:B------:R-:W-:Y:S01]  /*10160*/  FMUL R199, R221, R51 ;  /* 0x00000033ddc77220 */ /* 0x000fe20000400000 */
[----:B------:R-:W-:Y:S01]  /*10170*/  FSEL R24, R2, R24, P3 ;  /* 0x0000001802187208 */ /* 0x000fe20001800000 */
[----:B------:R-:W-:Y:S01]  /*10180*/  FMUL R2, R149, 0.25 ;  /* 0x3e80000095027820 */ /* 0x000fe20000400000 */
[----:B------:R-:W5:Y:S01]  /*10190*/  LDL.LU R182, [R1+0xfc] ;  /* 0x0000fc0001b67983 */ /* 0x000f620000300800 */
[C---:B------:R-:W-:Y:S01]  /*101a0*/  FMUL R198, R221.reuse, R50 ;  /* 0x00000032ddc67220 */ /* 0x040fe20000400000 */
[C---:B------:R-:W-:Y:S01]  /*101b0*/  FMUL R193, R221.reuse, R47 ;  /* 0x0000002fddc17220 */ /* 0x040fe20000400000 */
[C---:B------:R-:W-:Y:S01]  /*101c0*/  FMUL R146, R221.reuse, R42 ;  /* 0x0000002add927220 */ /* 0x040fe20000400000 */
[----:B------:R-:W-:Y:S01]  /*101d0*/  FSEL R149, R2, R149, P3 ;  /* 0x0000009502957208 */ /* 0x000fe20001800000 */
[----:B------:R-:W-:Y:S01]  /*101e0*/  FMUL R2, R148, 0.25 ;  /* 0x3e80000094027820 */ /* 0x000fe20000400000 */
[----:B------:R-:W5:Y:S01]  /*101f0*/  LDL.LU R181, [R1+0xf8] ;  /* 0x0000f80001b57983 */ /* 0x000f620000300800 */
[C---:B------:R-:W-:Y:S01]  /*10200*/  FMUL R143, R221.reuse, R39 ;  /* 0x00000027dd8f7220 */ /* 0x040fe20000400000 */
[----:B------:R-:W-:Y:S01]  /*10210*/  FMUL R142, R221, R38 ;  /* 0x00000026dd8e7220 */ /* 0x000fe20000400000 */
[----:B------:R-:W-:Y:S01]  /*10220*/  FSEL R13, R13, R130, P5 ;  /* 0x000000820d0d7208 */ /* 0x000fe20002800000 */
[----:B------:R-:W5:Y:S01]  /*10230*/  LDL.LU R180, [R1+0xec] ;  /* 0x0000ec0001b47983 */ /* 0x000f620000300800 */
[----:B------:R-:W-:Y:S01]  /*10240*/  FSEL R148, R2, R148, P3 ;  /* 0x0000009402947208 */ /* 0x000fe20001800000 */
[----:B------:R-:W-:Y:S01]  /*10250*/  FMUL R2, R145, 0.25 ;  /* 0x3e80000091027820 */ /* 0x000fe20000400000 */
[----:B------:R-:W-:Y:S01]  /*10260*/  FSEL R46, R46, R14, P5 ;  /* 0x0000000e2e2e7208 */ /* 0x000fe20002800000 */
[----:B------:R-:W5:Y:S01]  /*10270*/  LDL.LU R179, [R1+0xe8] ;  /* 0x0000e80001b37983 */ /* 0x000f620000300800 */
[----:B------:R-:W-:Y:S01]  /*10280*/  @!P4 FMUL R35, R35, 16777216 ;  /* 0x4b8000002323c820 */ /* 0x000fe20000400000 */
[----:B------:R-:W-:Y:S01]  /*10290*/  @!P4 FMUL R34, R34, 16777216 ;  /* 0x4b8000002222c820 */ /* 0x000fe20000400000 */
[----:B------:R-:W-:Y:S01]  /*102a0*/  FSEL R145, R2, R145, P3 ;  /* 0x0000009102917208 */ /* 0x000fe20001800000 */
[----:B------:R-:W-:Y:S01]  /*102b0*/  FMUL R2, R144, 0.25 ;  /* 0x3e80000090027820 */ /* 0x000fe20000400000 */
[----:B------:R-:W5:Y:S01]  /*102c0*/  LDL.LU R178, [R1+0xdc] ;  /* 0x0000dc0001b27983 */ /* 0x000f620000300800 */
[----:B------:R-:W-:Y:S01]  /*102d0*/  @!P4 FMUL R31, R31, 16777216 ;  /* 0x4b8000001f1fc820 */ /* 0x000fe20000400000 */
[----:B------:R-:W-:Y:S01]  /*102e0*/  @!P4 FMUL R30, R30, 16777216 ;  /* 0x4b8000001e1ec820 */ /* 0x000fe20000400000 */
[----:B------:R-:W-:Y:S01]  /*102f0*/  @!P4 FMUL R27, R27, 16777216 ;  /* 0x4b8000001b1bc820 */ /* 0x000fe20000400000 */
[----:B------:R-:W-:Y:S01]  /*10300*/  FSEL R144, R2, R144, P3 ;  /* 0x0000009002907208 */ /* 0x000fe20001800000 */
[----:B------:R-:W-:Y:S01]  /*10310*/  FMUL R2, R141, 0.25 ;  /* 0x3e8000008d027820 */ /* 0x000fe20000400000 */
[----:B------:R-:W5:Y:S04]  /*10320*/  LDL.LU R177, [R1+0xd8] ;  /* 0x0000d80001b17983 */ /* 0x000f680000300800 */
        /* <DEDUP_REMOVED lines=15> */
[----:B------:R-:W5:Y:S01]  /*10420*/  LDL.LU R171, [R1+0xa8] ;  /* 0x0000a80001ab7983 */ /* 0x000f620000300800 */
[----:B------:R-:W-:Y:S01]  /*10430*/  FSEL R132, R2, R132, P3 ;  /* 0x0000008402847208 */ /* 0x000fe20001800000 */
[----:B------:R-:W-:-:S02]  /*10440*/  FMUL R2, R129, 0.25 ;  /* 0x3e80000081027820 */ /* 0x000fc40000400000 */
[----:B------:R-:W5:Y:S04]  /*10450*/  LDL.LU R170, [R1+0x9c] ;  /* 0x00009c0001aa7983 */ /* 0x000f680000300800 */
[----:B------:R-:W5:Y:S04]  /*10460*/  LDL.LU R169, [R1+0x98] ;  /* 0x0000980001a97983 */ /* 0x000f680000300800 */
[----:B------:R-:W5:Y:S01]  /*10470*/  LDL.LU R168, [R1+0x8c] ;  /* 0x00008c0001a87983 */ /* 0x000f620000300800 */
[----:B------:R-:W-:-:S03]  /*10480*/  FSEL R129, R2, R129, P3 ;  /* 0x0000008102817208 */ /* 0x000fc60001800000 */
[----:B------:R-:W5:Y:S01]  /*10490*/  LDL.LU R167, [R1+0x88] ;  /* 0x0000880001a77983 */ /* 0x000f620000300800 */
[----:B------:R-:W-:-:S03]  /*104a0*/  FMUL R2, R128, 0.25 ;  /* 0x3e80000080027820 */ /* 0x000fc60000400000 */
[----:B------:R-:W5:Y:S04]  /*104b0*/  LDL.LU R166, [R1+0x7c] ;  /* 0x00007c0001a67983 */ /* 0x000f680000300800 */
[----:B------:R-:W5:Y:S04]  /*104c0*/  LDL.LU R165, [R1+0x78] ;  /* 0x0000780001a57983 */ /* 0x000f680000300800 */
        /* <DEDUP_REMOVED lines=9> */
[----:B------:R-:W2:Y:S01]  /*10560*/  LDL.LU R20, [R1+0x38] ;  /* 0x0000380001147983 */ /* 0x000ea20000300800 */
[----:B------:R-:W-:Y:S01]  /*10570*/  FSEL R125, R2, R125, P3 ;  /* 0x0000007d027d7208 */ /* 0x000fe20001800000 */
[----:B------:R-:W-:-:S02]  /*10580*/  FMUL R2, R124, 0.25 ;  /* 0x3e8000007c027820 */ /* 0x000fc40000400000 */
[----:B------:R-:W3:Y:S03]  /*10590*/  LDL.LU R21, [R1+0x2c] ;  /* 0x00002c0001157983 */ /* 0x000ee60000300800 */
[----:B------:R-:W-:Y:S01]  /*105a0*/  FSEL R124, R2, R124, P3 ;  /* 0x0000007c027c7208 */ /* 0x000fe20001800000 */
[----:B------:R-:W4:Y:S01]  /*105b0*/  LDL.LU R18, [R1+0x28] ;  /* 0x0000280001127983 */ /* 0x000f220000300800 */
[----:B------:R-:W-:-:S03]  /*105c0*/  FMUL R2, R121, 0.25 ;  /* 0x3e80000079027820 */ /* 0x000fc60000400000 */
[----:B------:R-:W5:Y:S02]  /*105d0*/  LDL.LU R19, [R1+0x1c] ;  /* 0x00001c0001137983 */ /* 0x000f640000300800 */
[----:B------:R-:W-:Y:S01]  /*105e0*/  FSEL R121, R2, R121, P3 ;  /* 0x0000007902797208 */ /* 0x000fe20001800000 */
[----:B------:R-:W-:Y:S01]  /*105f0*/  FMUL R2, R120, 0.25 ;  /* 0x3e80000078027820 */ /* 0x000fe20000400000 */
[----:B------:R-:W5:Y:S04]  /*10600*/  LDL.LU R157, [R1+0x18] ;  /* 0x00001800019d7983 */ /* 0x000f680000300800 */
[----:B------:R-:W-:Y:S01]  /*10610*/  FSEL R120, R2, R120, P3 ;  /* 0x0000007802787208 */ /* 0x000fe20001800000 */
[----:B------:R-:W5:Y:S01]  /*10620*/  LDL.LU R156, [R1+0xc] ;  /* 0x00000c00019c7983 */ /* 0x000f620000300800 */
[----:B------:R-:W-:-:S03]  /*10630*/  FMUL R2, R117, 0.25 ;  /* 0x3e80000075027820 */ /* 0x000fc60000400000 */
[----:B------:R-:W5:Y:S02]  /*10640*/  LDL.LU R22, [R1] ;  /* 0x0000000001167983 */ /* 0x000f640000300800 */
        /* <DEDUP_REMOVED lines=14> */
[----:B------:R-:W-:-:S05]  /*10730*/  FMUL R2, R108, 0.25 ;  /* 0x3e8000006c027820 */ /* 0x000fca0000400000 */
        /* <DEDUP_REMOVED lines=75> */
[----:B------:R-:W-:Y:S01]  /*10bf0*/  FMUL R2, R32, 0.25 ;  /* 0x3e80000020027820 */ /* 0x000fe20000400000 */
[----:B------:R-:W-:Y:S01]  /*10c00*/  FMUL R4, R221, R134 ;  /* 0x00000086dd047220 */ /* 0x000fe20000400000 */
[----:B------:R-:W-:-:S03]  /*10c10*/  MOV R134, R186 ;  /* 0x000000ba00867202 */ /* 0x000fc60000000f00 */
[----:B------:R-:W-:Y:S01]  /*10c20*/  FSEL R32, R2, R32, P3 ;  /* 0x0000002002207208 */ /* 0x000fe20001800000 */
[----:B------:R-:W-:Y:S01]  /*10c30*/  FMUL R2, R3, 0.25 ;  /* 0x3e80000003027820 */ /* 0x000fe20000400000 */
[----:B------:R-:W-:Y:S01]  /*10c40*/  FSEL R12, R12, R25, P3 ;  /* 0x000000190c0c7208 */ /* 0x000fe20001800000 */
[----:B------:R-:W-:-:S03]  /*10c50*/  FMUL R25, R134, 0.25 ;  /* 0x3e80000086197820 */ /* 0x000fc60000400000 */
[----:B------:R-:W-:Y:S01]  /*10c60*/  FSEL R2, R2, R3, P5 ;  /* 0x0000000302027208 */ /* 0x000fe20002800000 */
[----:B------:R-:W-:Y:S01]  /*10c70*/  FMUL R3, R5, 0.25 ;  /* 0x3e80000005037820 */ /* 0x000fe20000400000 */
[----:B------:R-:W-:-:S04]  /*10c80*/  FSEL R25, R25, R134, P5 ;  /* 0x0000008619197208 */ /* 0x000fc80002800000 */
[----:B------:R-:W-:Y:S01]  /*10c90*/  FSEL R3, R3, R5, P5 ;  /* 0x0000000503037208 */ /* 0x000fe20002800000 */
[----:B------:R-:W-:Y:S01]  /*10ca0*/  FMUL R5, R9, 0.25 ;  /* 0x3e80000009057820 */ /* 0x000fe20000400000 */
[----:B--2---:R-:W-:-:S04]  /*10cb0*/  FMUL R134, R20, 0.25 ;  /* 0x3e80000014867820 */ /* 0x004fc80000400000 */
[----:B------:R-:W-:Y:S01]  /*10cc0*/  FSEL R5, R5, R9, P5 ;  /* 0x0000000905057208 */ /* 0x000fe20002800000 */
[----:B------:R-:W-:Y:S01]  /*10cd0*/  FMUL R9, R10, 0.25 ;  /* 0x3e8000000a097820 */ /* 0x000fe20000400000 */
[----:B------:R-:W-:Y:S01]  /*10ce0*/  FSEL R134, R134, R20, P5 ;  /* 0x0000001486867208 */ /* 0x000fe20002800000 */
[----:B---3--:R-:W-:Y:S01]  /*10cf0*/  FMUL R20, R21, 0.25 ;  /* 0x3e80000015147820 */ /* 0x008fe20000400000 */
[----:B------:R-:W-:Y:S02]  /*10d00*/  FMUL R186, R221, R43 ;  /* 0x0000002bddba7220 */ /* 0x000fe40000400000 */
[----:B------:R-:W-:Y:S01]  /*10d10*/  FSEL R9, R9, R10, P5 ;  /* 0x0000000a09097208 */ /* 0x000fe20002800000 */
[----:B------:R-:W-:Y:S01]  /*10d20*/  FMUL R10, R11, 0.25 ;  /* 0x3e8000000b0a7820 */ /* 0x000fe20000400000 */
[----:B------:R-:W-:Y:S01]  /*10d30*/  FSEL R20, R20, R21, P5 ;  /* 0x0000001514147208 */ /* 0x000fe20002800000 */
[----:B----4-:R-:W-:Y:S01]  /*10d40*/  FMUL R21, R18, 0.25 ;  /* 0x3e80000012157820 */ /* 0x010fe20000400000 */
[----:B------:R-:W-:-:S02]  /*10d50*/  FMUL R43, R151, 0.25 ;  /* 0x3e800000972b7820 */ /* 0x000fc40000400000 */
[----:B------:R-:W-:Y:S01]  /*10d60*/  FSEL R10, R10, R11, P5 ;  /* 0x0000000b0a0a7208 */ /* 0x000fe20002800000 */
[----:B------:R-:W-:Y:S01]  /*10d70*/  FMUL R11, R131, 0.25 ;  /* 0x3e800000830b7820 */ /* 0x000fe20000400000 */
[----:B------:R-:W-:Y:S01]  /*10d80*/  FSEL R21, R21, R18, P5 ;  /* 0x0000001215157208 */ /* 0x000fe20002800000 */
[----:B-----5:R-:W-:Y:S01]  /*10d90*/  FMUL R18, R19, 0.25 ;  /* 0x3e80000013127820 */ /* 0x020fe20000400000 */
[----:B------:R-:W-:Y:S02]  /*10da0*/  FSEL R43, R43, R151, P5 ;  /* 0x000000972b2b7208 */ /* 0x000fe40002800000 */
[----:B------:R-:W0:Y:S01]  /*10db0*/  S2R R151, SR_TID.X ;  /* 0x0000000000977919 */ /* 0x000e220000002100 */
[----:B------:R-:W-:Y:S01]  /*10dc0*/  FSEL R16, R16, R29, P3 ;  /* 0x0000001d10107208 */ /* 0x000fe20001800000 */
[----:B------:R-:W-:Y:S01]  /*10dd0*/  FMUL R29, R138, 0.25 ;  /* 0x3e8000008a1d7820 */ /* 0x000fe20000400000 */
[----:B------:R-:W-:Y:S01]  /*10de0*/  FSEL R17, R17, R28, P3 ;  /* 0x0000001c11117208 */ /* 0x000fe20001800000 */
[----:B------:R-:W-:Y:S01]  /*10df0*/  FMUL R28, R135, 0.25 ;  /* 0x3e800000871c7820 */ /* 0x000fe20000400000 */
[----:B------:R-:W-:Y:S01]  /*10e00*/  FSEL R11, R11, R131, P5 ;  /* 0x000000830b0b7208 */ /* 0x000fe20002800000 */
[----:B------:R-:W-:Y:S01]  /*10e10*/  FMUL R38, R139, 0.25 ;  /* 0x3e8000008b267820 */ /* 0x000fe20000400000 */
[----:B------:R-:W-:Y:S01]  /*10e20*/  FSEL R18, R18, R19, P5 ;  /* 0x0000001312127208 */ /* 0x000fe20002800000 */
[----:B------:R-:W-:Y:S01]  /*10e30*/  FMUL R39, R147, 0.25 ;  /* 0x3e80000093277820 */ /* 0x000fe20000400000 */
        /* <DEDUP_REMOVED lines=46> */
[C---:B------:R-:W-:Y:S01]  /*11120*/  FSETP.GEU.AND P6, PT, |R224|.reuse, 1.175494350822287508e-38, PT ;  /* 0x00800000e000780b */ /* 0x040fe20003fce200 */
[----:B------:R-:W-:Y:S01]  /*11130*/  @P3 FMUL R224, R224, 0.25 ;  /* 0x3e800000e0e03820 */ /* 0x000fe20000400000 */
[----:B------:R-:W-:-:S02]  /*11140*/  FSETP.GEU.AND P4, PT, |R223|, 1.175494350822287508e-38, PT ;  /* 0x00800000df00780b */ /* 0x000fc40003f8e200 */
[----:B------:R-:W-:Y:S01]  /*11150*/  FSETP.GT.AND P3, PT, |R222|, 8.50705917302346158658e+37, PT ;  /* 0x7e800000de00780b */ /* 0x000fe20003f64200 */
[----:B------:R-:W-:Y:S01]  /*11160*/  @P5 FMUL R223, R223, 0.25 ;  /* 0x3e800000dfdf5820 */ /* 0x000fe20000400000 */
[----:B------:R-:W-:Y:S02]  /*11170*/  FSEL R28, R28, R135, P5 ;  /* 0x000000871c1c7208 */ /* 0x000fe40002800000 */
[----:B------:R-:W-:Y:S02]  /*11180*/  FSEL R29, R29, R138, P5 ;  /* 0x0000008a1d1d7208 */ /* 0x000fe40002800000 */
[----:B------:R-:W-:Y:S02]  /*11190*/  FSEL R38, R38, R139, P5 ;  /* 0x0000008b26267208 */ /* 0x000fe40002800000 */
[----:B------:R-:W-:Y:S02]  /*111a0*/  FSEL R39, R39, R147, P5 ;  /* 0x0000009327277208 */ /* 0x000fe40002800000 */
[----:B------:R-:W-:-:S02]  /*111b0*/  FSEL R42, R42, R150, P5 ;  /* 0x000000962a2a7208 */ /* 0x000fc40002800000 */
[----:B------:R-:W-:Y:S02]  /*111c0*/  FSEL R47, R47, R15, P5 ;  /* 0x0000000f2f2f7208 */ /* 0x000fe40002800000 */
        /* <DEDUP_REMOVED lines=44> */
[----:B------:R-:W-:Y:S01]  /*11490*/  FSETP.GEU.AND P5, PT, |R222|, 1.175494350822287508e-38, PT ;  /* 0x00800000de00780b */ /* 0x000fe20003fae200 */
[----:B------:R-:W-:Y:S01]  /*114a0*/  @!P4 FMUL R223, R223, 16777216 ;  /* 0x4b800000dfdfc820 */ /* 0x000fe20000400000 */
[----:B------:R-:W-:Y:S01]  /*114b0*/  @!P6 FMUL R224, R224, 16777216 ;  /* 0x4b800000e0e0e820 */ /* 0x000fe20000400000 */
[----:B------:R-:W-:-:S04]  /*114c0*/  @P3 FMUL R222, R222, 0.25 ;  /* 0x3e800000dede3820 */ /* 0x000fc80000400000 */
[----:B------:R-:W1:Y:S06]  /*114d0*/  MUFU.RCP R223, R223 ;  /* 0x000000df00df7308 */ /* 0x000e6c0000001000 */
[----:B------:R-:W-:Y:S02]  /*114e0*/  @!P5 FMUL R222, R222, 16777216 ;  /* 0x4b800000deded820 */ /* 0x000fe40000400000 */
[----:B------:R-:W2:Y:S01]  /*114f0*/  MUFU.RCP R224, R224 ;  /* 0x000000e000e07308 */ /* 0x000ea20000001000 */
[----:B------:R-:W-:Y:S01]  /*11500*/  FMUL R15, R22, 0.25 ;  /* 0x3e800000160f7820 */ /* 0x000fe20000400000 */
[----:B------:R-:W-:Y:S01]  /*11510*/  FMUL R150, R152, 0.25 ;  /* 0x3e80000098967820 */ /* 0x000fe20000400000 */
[C---:B0-----:R-:W-:Y:S01]  /*11520*/  IMAD.SHL.U32 R147, R151.reuse, 0x10, RZ ;  /* 0x0000001097937824 */ /* 0x041fe200078e00ff */
[----:B------:R-:W-:-:S04]  /*11530*/  SHF.L.U32 R139, R151, 0x7, RZ ;  /* 0x00000007978b7819 */ /* 0x000fc800000006ff */
[----:B------:R-:W0:Y:S01]  /*11540*/  MUFU.RCP R222, R222 ;  /* 0x000000de00de7308 */ /* 0x000e220000001000 */
[----:B------:R-:W-:Y:S01]  /*11550*/  FSEL R15, R15, R22, P3 ;  /* 0x000000160f0f7208 */ /* 0x000fe20001800000 */
[----:B------:R-:W-:Y:S01]  /*11560*/  @!P4 FMUL R13, R13, 16777216 ;  /* 0x4b8000000d0dc820 */ /* 0x000fe20000400000 */
[----:B------:R-:W-:Y:S01]  /*11570*/  FSEL R150, R150, R152, P3 ;  /* 0x0000009896967208 */ /* 0x000fe20001800000 */
[----:B------:R-:W-:Y:S01]  /*11580*/  @!P4 FMUL R14, R14, 16777216 ;  /* 0x4b8000000e0ec820 */ /* 0x000fe20000400000 */
[----:B------:R-:W-:Y:S01]  /*11590*/  LOP3.LUT R147, R147, 0xf0, RZ, 0xc0, !PT ;  /* 0x000000f093937812 */ /* 0x000fe200078ec0ff */
[----:B------:R-:W-:Y:S01]  /*115a0*/  @!P6 FMUL R24, R24, 16777216 ;  /* 0x4b8000001818e820 */ /* 0x000fe20000400000 */
[----:B------:R-:W-:Y:S01]  /*115b0*/  LOP3.LUT R139, R139, 0x800, RZ, 0xc0, !PT ;  /* 0x000008008b8b7812 */ /* 0x000fe200078ec0ff */
[----:B------:R-:W-:Y:S01]  /*115c0*/  @!P6 FMUL R12, R12, 16777216 ;  /* 0x4b8000000c0ce820 */ /* 0x000fe20000400000 */
[C---:B-1----:R-:W-:Y:S01]  /*115d0*/  FMUL R14, R223.reuse, R14 ;  /* 0x0000000edf0e7220 */ /* 0x042fe20000400000 */
[----:B------:R-:W-:Y:S01]  /*115e0*/  FMUL R13, R223, R13 ;  /* 0x0000000ddf0d7220 */ /* 0x000fe20000400000 */
[----:B------:R-:W-:Y:S01]  /*115f0*/  IADD3 R139, R139, UR4, R147 ;  /* 0x000000048b8b7c10 */ /* 0x000fe2000fffe093 */
[----:B------:R-:W-:Y:S01]  /*11600*/  @!P5 FMUL R150, R150, 16777216 ;  /* 0x4b8000009696d820 */ /* 0x000fe20000400000 */
[----:B------:R-:W-:Y:S01]  /*11610*/  @!P5 FMUL R15, R15, 16777216 ;  /* 0x4b8000000f0fd820 */ /* 0x000fe20000400000 */
[C---:B--2---:R-:W-:Y:S01]  /*11620*/  FMUL R147, R224.reuse, R12 ;  /* 0x0000000ce0937220 */ /* 0x044fe20000400000 */
[----:B------:R-:W-:Y:S01]  /*11630*/  FMUL R24, R224, R24 ;  /* 0x00000018e0187220 */ /* 0x000fe20000400000 */
[----:B------:R-:W-:Y:S01]  /*11640*/  F2FP.BF16.F32.PACK_AB R13, R14, R13 ;  /* 0x0000000d0e0d723e */ /* 0x000fe200000010ff */
[C---:B0-----:R-:W-:Y:S01]  /*11650*/  FMUL R12, R222.reuse, R150 ;  /* 0x00000096de0c7220 */ /* 0x041fe20000400000 */
[----:B------:R-:W-:Y:S01]  /*11660*/  FMUL R15, R222, R15 ;  /* 0x0000000fde0f7220 */ /* 0x000fe20000400000 */
[C---:B------:R-:W-:Y:S01]  /*11670*/  FMUL R27, R221.reuse, R27 ;  /* 0x0000001bdd1b7220 */ /* 0x040fe20000400000 */
[----:B------:R-:W-:Y:S01]  /*11680*/  FMUL R26, R221, R26 ;  /* 0x0000001add1a7220 */ /* 0x000fe20000400000 */
[----:B------:R-:W-:-:S02]  /*11690*/  F2FP.BF16.F32.PACK_AB R14, R147, R24 ;  /* 0x00000018930e723e */ /* 0x000fc400000010ff */
[----:B------:R-:W-:Y:S02]  /*116a0*/  LOP3.LUT R24, R151, 0xe0, RZ, 0xc0, !PT ;  /* 0x000000e097187812 */ /* 0x000fe400078ec0ff */
[----:B------:R-:W-:Y:S02]  /*116b0*/  F2FP.BF16.F32.PACK_AB R12, R12, R15 ;  /* 0x0000000f0c0c723e */ /* 0x000fe400000010ff */
[----:B------:R-:W-:Y:S02]  /*116c0*/  F2FP.BF16.F32.PACK_AB R15, R27, R26 ;  /* 0x0000001a1b0f723e */ /* 0x000fe400000010ff */
[----:B------:R-:W-:-:S05]  /*116d0*/  LEA R24, R24, R139, 0x3 ;  /* 0x0000008b18187211 */ /* 0x000fca00078e18ff */
[----:B------:R0:W-:Y:S01]  /*116e0*/  STSM.16.M88.4 [R24], R12 ;  /* 0x0000000c18007844 */ /* 0x0001e20000000200 */
[----:B------:R-:W-:Y:S01]  /*116f0*/  @!P6 FMUL R16, R16, 16777216 ;  /* 0x4b8000001010e820 */ /* 0x000fe20000400000 */
[----:B------:R-:W-:Y:S01]  /*11700*/  @!P6 FMUL R17, R17, 16777216 ;  /* 0x4b8000001111e820 */ /* 0x000fe20000400000 */
[----:B------:R-:W-:Y:S01]  /*11710*/  @!P4 FMUL R18, R18, 16777216 ;  /* 0x4b8000001212c820 */ /* 0x000fe20000400000 */
[----:B------:R-:W-:Y:S01]  /*11720*/  @!P4 FMUL R19, R19, 16777216 ;  /* 0x4b8000001313c820 */ /* 0x000fe20000400000 */
[----:B------:R-:W-:Y:S01]  /*11730*/  LOP3.LUT R26, R151, 0xff, RZ, 0xc0, !PT ;  /* 0x000000ff971a7812 */ /* 0x000fe200078ec0ff */
[----:B------:R-:W-:Y:S02]  /*11740*/  FMUL R17, R224, R17 ;  /* 0x00000011e0117220 */ /* 0x000fe40000400000 */
[C---:B------:R-:W-:Y:S01]  /*11750*/  FMUL R19, R223.reuse, R19 ;  /* 0x00000013df137220 */ /* 0x040fe20000400000 */
[----:B------:R-:W-:Y:S01]  /*11760*/  LEA R26, R26, UR4, 0x4 ;  /* 0x000000041a1a7c11 */ /* 0x000fe2000f8e20ff */
[----:B0-----:R-:W-:Y:S01]  /*11770*/  FMUL R14, R224, R16 ;  /* 0x00000010e00e7220 */ /* 0x001fe20000400000 */
[----:B------:R-:W-:Y:S01]  /*11780*/  FMUL R13, R223, R18 ;  /* 0x00000012df0d7220 */ /* 0x000fe20000400000 */
[----:B------:R-:W-:Y:S01]  /*11790*/  FMUL R135, R154, 0.25 ;  /* 0x3e8000009a877820 */ /* 0x000fe20000400000 */
[----:B------:R-:W-:-:S02]  /*117a0*/  FMUL R138, R153, 0.25 ;  /* 0x3e800000998a7820 */ /* 0x000fc40000400000 */
[----:B------:R-:W-:Y:S02]  /*117b0*/  F2FP.BF16.F32.PACK_AB R14, R14, R17 ;  /* 0x000000110e0e723e */ /* 0x000fe400000010ff */
[----:B------:R-:W-:Y:S01]  /*117c0*/  F2FP.BF16.F32.PACK_AB R13, R13, R19 ;  /* 0x000000130d0d723e */ /* 0x000fe200000010ff */
[----:B------:R-:W-:Y:S01]  /*117d0*/  BAR.SYNC.DEFER_BLOCKING 0x0 ;  /* 0x0000000000007b1d */ /* 0x000fe20000010000 */
[----:B------:R-:W-:Y:S02]  /*117e0*/  FSEL R135, R135, R154, P3 ;  /* 0x0000009a87877208 */ /* 0x000fe40001800000 */
[----:B------:R-:W-:-:S03]  /*117f0*/  FSEL R138, R138, R153, P3 ;  /* 0x000000998a8a7208 */ /* 0x000fc60001800000 */
[----:B------:R-:W-:Y:S02]  /*11800*/  @!P5 FMUL R135, R135, 16777216 ;  /* 0x4b8000008787d820 */ /* 0x000fe40000400000 */
[----:B------:R-:W-:Y:S01]  /*11810*/  @!P5 FMUL R138, R138, 16777216 ;  /* 0x4b8000008a8ad820 */ /* 0x000fe20000400000 */
[C---:B------:R-:W-:Y:S01]  /*11820*/  FMUL R31, R221.reuse, R31 ;  /* 0x0000001fdd1f7220 */ /* 0x040fe20000400000 */
[----:B------:R-:W0:Y:S01]  /*11830*/  LDS.128 R16, [R26] ;  /* 0x000000001a107984 */ /* 0x000e220000000c00 */
[----:B------:R-:W-:Y:S01]  /*11840*/  FMUL R30, R221, R30 ;  /* 0x0000001edd1e7220 */ /* 0x000fe20000400000 */
[C---:B------:R-:W-:Y:S01]  /*11850*/  FMUL R12, R222.reuse, R135 ;  /* 0x00000087de0c7220 */ /* 0x040fe20000400000 */
[----:B------:R-:W-:-:S03]  /*11860*/  FMUL R138, R222, R138 ;  /* 0x0000008ade8a7220 */ /* 0x000fc60000400000 */
[----:B------:R-:W-:Y:S02]  /*11870*/  F2FP.BF16.F32.PACK_AB R15, R31, R30 ;  /* 0x0000001e1f0f723e */ /* 0x000fe400000010ff */
[----:B------:R-:W-:Y:S01]  /*11880*/  F2FP.BF16.F32.PACK_AB R12, R12, R138 ;  /* 0x0000008a0c0c723e */ /* 0x000fe200000010ff */
[----:B------:R-:W-:Y:S01]  /*11890*/  BAR.SYNC.DEFER_BLOCKING 0x0 ;  /* 0x0000000000007b1d */ /* 0x000fe20000010000 */
[----:B------:R-:W-:-:S05]  /*118a0*/  FMUL R22, R23, 0.25 ;  /* 0x3e80000017167820 */ /* 0x000fca0000400000 */
[----:B------:R-:W-:Y:S01]  /*118b0*/  FSEL R22, R22, R23, P3 ;  /* 0x0000001716167208 */ /* 0x000fe20001800000 */
[----:B------:R-:W-:Y:S01]  /*118c0*/  FMUL R23, R155, 0.25 ;  /* 0x3e8000009b177820 */ /* 0x000fe20000400000 */
[----:B------:R-:W-:Y:S01]  /*118d0*/  @!P4 FMUL R20, R20, 16777216 ;  /* 0x4b8000001414c820 */ /* 0x000fe20000400000 */
[----:B------:R-:W-:Y:S01]  /*118e0*/  @!P4 FMUL R21, R21, 16777216 ;  /* 0x4b8000001515c820 */ /* 0x000fe20000400000 */
[----:B------:R-:W2:Y:S02]  /*118f0*/  LDL.LU R30, [R1+0x1e4] ;  /* 0x0001e400011e7983 */ /* 0x000ea40000300800 */
[----:B------:R-:W-:Y:S02]  /*11900*/  FSEL R23, R23, R155, P3 ;  /* 0x0000009b17177208 */ /* 0x000fe40001800000 */
[----:B------:R1:W-:Y:S01]  /*11910*/  STSM.16.M88.4 [R24], R12 ;  /* 0x0000000c18007844 */ /* 0x0003e20000000200 */
[----:B------:R-:W-:Y:S02]  /*11920*/  @!P5 FMUL R22, R22, 16777216 ;  /* 0x4b8000001616d820 */ /* 0x000fe40000400000 */
[----:B------:R-:W-:Y:S01]  /*11930*/  @!P5 FMUL R23, R23, 16777216 ;  /* 0x4b8000001717d820 */ /* 0x000fe20000400000 */
[----:B------:R-:W-:Y:S01]  /*11940*/  FMUL R21, R223, R21 ;  /* 0x00000015df157220 */ /* 0x000fe20000400000 */
[----:B------:R-:W3:Y:S02]  /*11950*/  LDL.LU R27, [R1+0x1e0] ;  /* 0x0001e000011b7983 */ /* 0x000ee40000300800 */
[----:B------:R-:W-:-:S02]  /*11960*/  FMUL R23, R222, R23 ;  /* 0x00000017de177220 */ /* 0x000fc40000400000 */
[----:B------:R-:W4:Y:S01]  /*11970*/  LDL.LU R31, [R1+0x1d0] ;  /* 0x0001d000011f7983 */ /* 0x000f220000300800 */
[----:B------:R-:W-:Y:S01]  /*11980*/  @!P6 FMUL R33, R33, 16777216 ;  /* 0x4b8000002121e820 */ /* 0x000fe20000400000 */
[----:B------:R-:W-:Y:S02]  /*11990*/  @!P6 FMUL R32, R32, 16777216 ;  /* 0x4b8000002020e820 */ /* 0x000fe40000400000 */
[----:B------:R-:W5:Y:S01]  /*119a0*/  LDL.LU R157, [R1+0x174] ;  /* 0x00017400019d7983 */ /* 0x000f620000300800 */
[----:B-1----:R-:W-:Y:S01]  /*119b0*/  FMUL R13, R223, R20 ;  /* 0x00000014df0d7220 */ /* 0x002fe20000400000 */
[----:B------:R-:W-:Y:S02]  /*119c0*/  FMUL R12, R222, R22 ;  /* 0x00000016de0c7220 */ /* 0x000fe40000400000 */
[----:B------:R-:W4:Y:S02]  /*119d0*/  LDL.LU R156, [R1+0x170] ;  /* 0x00017000019c7983 */ /* 0x000f240000300800 */
[----:B------:R-:W-:-:S02]  /*119e0*/  F2FP.BF16.F32.PACK_AB R13, R13, R21 ;  /* 0x000000150d0d723e */ /* 0x000fc400000010ff */
[----:B------:R-:W5:Y:S01]  /*119f0*/  LDL.LU R159, [R1+0x164] ;  /* 0x00016400019f7983 */ /* 0x000f620000300800 */
[----:B------:R-:W-:Y:S01]  /*11a00*/  F2FP.BF16.F32.PACK_AB R12, R12, R23 ;  /* 0x000000170c0c723e */ /* 0x000fe200000010ff */
[----:B------:R-:W-:Y:S01]  /*11a10*/  BAR.SYNC.DEFER_BLOCKING 0x0 ;  /* 0x0000000000007b1d */ /* 0x000fe20000010000 */
[C---:B------:R-:W-:Y:S01]  /*11a20*/  FMUL R35, R221.reuse, R35 ;  /* 0x00000023dd237220 */ /* 0x040fe20000400000 */
[----:B------:R-:W-:Y:S01]  /*11a30*/  FMUL R34, R221, R34 ;  /* 0x00000022dd227220 */ /* 0x000fe20000400000 */
[C---:B------:R-:W-:Y:S01]  /*11a40*/  FMUL R14, R224.reuse, R33 ;  /* 0x00000021e00e7220 */ /* 0x040fe20000400000 */
[----:B------:R-:W-:Y:S02]  /*11a50*/  FMUL R32, R224, R32 ;  /* 0x00000020e0207220 */ /* 0x000fe40000400000 */
[----:B------:R-:W5:Y:S04]  /*11a60*/  LDL.LU R158, [R1+0x160] ;  /* 0x00016000019e7983 */ /* 0x000f680000300800 */
[----:B------:R-:W5:Y:S04]  /*11a70*/  LDL.LU R169, [R1+0x154] ;  /* 0x0001540001a97983 */ /* 0x000f680000300800 */
[----:B------:R-:W5:Y:S04]  /*11a80*/  LDL.LU R168, [R1+0x150] ;  /* 0x0001500001a87983 */ /* 0x000f680000300800 */
[----:B------:R-:W5:Y:S04]  /*11a90*/  LDL.LU R171, [R1+0x144] ;  /* 0x0001440001ab7983 */ /* 0x000f680000300800 */
[----:B------:R-:W1:Y:S01]  /*11aa0*/  LDS.128 R20, [R26] ;  /* 0x000000001a147984 */ /* 0x000e620000000c00 */
[----:B------:R-:W-:-:S03]  /*11ab0*/  F2FP.BF16.F32.PACK_AB R14, R14, R32 ;  /* 0x000000200e0e723e */ /* 0x000fc600000010ff */
[----:B------:R-:W5:Y:S01]  /*11ac0*/  LDL.LU R170, [R1+0x140] ;  /* 0x0001400001aa7983 */ /* 0x000f620000300800 */
[----:B------:R-:W-:Y:S01]  /*11ad0*/  F2FP.BF16.F32.PACK_AB R15, R35, R34 ;  /* 0x00000022230f723e */ /* 0x000fe200000010ff */
[----:B------:R-:W-:Y:S01]  /*11ae0*/  BAR.SYNC.DEFER_BLOCKING 0x0 ;  /* 0x0000000000007b1d */ /* 0x000fe20000010000 */
[----:B------:R-:W-:-:S05]  /*11af0*/  IMAD.SHL.U32 R191, R151, 0x4, RZ ;  /* 0x0000000497bf7824 */ /* 0x000fca00078e00ff */
[----:B------:R-:W5:Y:S04]  /*11b00*/  LDL.LU R177, [R1+0x134] ;  /* 0x0001340001b17983 */ /* 0x000f680000300800 */
[----:B------:R-:W5:Y:S04]  /*11b10*/  LDL.LU R176, [R1+0x130] ;  /* 0x0001300001b07983 */ /* 0x000f680000300800 */
[----:B------:R-:W5:Y:S04]  /*11b20*/  LDL.LU R179, [R1+0x124] ;  /* 0x0001240001b37983 */ /* 0x000f680000300800 */
[----:B------:R-:W5:Y:S04]  /*11b30*/  LDL.LU R178, [R1+0x120] ;  /* 0x0001200001b27983 */ /* 0x000f680000300800 */
[----:B------:R-:W5:Y:S04]  /*11b40*/  LDL.LU R147, [R1+0x104] ;  /* 0x0001040001937983 */ /* 0x000f680000300800 */
[----:B------:R-:W5:Y:S04]  /*11b50*/  LDL.LU R185, [R1+0x100] ;  /* 0x0001000001b97983 */ /* 0x000f680000300800 */
[----:B------:R-:W5:Y:S04]  /*11b60*/  LDL.LU R195, [R1+0xf4] ;  /* 0x0000f40001c37983 */ /* 0x000f680000300800 */
[----:B------:R0:W-:Y:S04]  /*11b70*/  STSM.16.M88.4 [R24], R12 ;  /* 0x0000000c18007844 */ /* 0x0001e80000000200 */
[----:B------:R-:W5:Y:S04]  /*11b80*/  LDL.LU R194, [R1+0xf0] ;  /* 0x0000f00001c27983 */ /* 0x000f680000300800 */
[----:B------:R-:W5:Y:S01]  /*11b90*/  LDL.LU R197, [R1+0xe4] ;  /* 0x0000e40001c57983 */ /* 0x000f620000300800 */
[----:B------:R-:W-:-:S03]  /*11ba0*/  @!P6 FMUL R149, R149, 16777216 ;  /* 0x4b8000009595e820 */ /* 0x000fc60000400000 */
[----:B------:R-:W5:Y:S01]  /*11bb0*/  LDL.LU R196, [R1+0xe0] ;  /* 0x0000e00001c47983 */ /* 0x000f620000300800 */
[----:B0-----:R-:W-:-:S03]  /*11bc0*/  SHF.L.U32 R12, R151, 0x3, RZ ;  /* 0x00000003970c7819 */ /* 0x001fc600000006ff */
[----:B------:R-:W5:Y:S01]  /*11bd0*/  LDL.LU R208, [R1+0xd0] ;  /* 0x0000d00001d07983 */ /* 0x000f620000300800 */
[----:B------:R-:W-:Y:S01]  /*11be0*/  @!P6 FMUL R148, R148, 16777216 ;  /* 0x4b8000009494e820 */ /* 0x000fe20000400000 */
[----:B------:R-:W-:Y:S01]  /*11bf0*/  @!P6 FMUL R145, R145, 16777216 ;  /* 0x4b8000009191e820 */ /* 0x000fe20000400000 */
[----:B------:R-:W-:Y:S01]  /*11c00*/  @!P6 FMUL R144, R144, 16777216 ;  /* 0x4b8000009090e820 */ /* 0x000fe20000400000 */
[----:B------:R-:W2:Y:S01]  /*11c10*/  LDL.LU R210, [R1+0xc4] ;  /* 0x0000c40001d27983 */ /* 0x000ea20000300800 */
[----:B------:R-:W-:Y:S01]  /*11c20*/  @!P6 FMUL R141, R141, 16777216 ;  /* 0x4b8000008d8de820 */ /* 0x000fe20000400000 */
        /* <DEDUP_REMOVED lines=53> */
[----:B------:R-:W-:Y:S01]  /*11f80*/  LOP3.LUT R12, R12, 0x38, RZ, 0xc0, !PT ;  /* 0x000000380c0c7812 */ /* 0x000fe200078ec0ff */
[----:B------:R-:W5:Y:S01]  /*11f90*/  LDL.LU R209, [R1+0xc0] ;  /* 0x0000c00001d17983 */ /* 0x000f620000300800 */
[----:B------:R-:W-:-:S02]  /*11fa0*/  LOP3.LUT R191, R191, 0x3c0, RZ, 0xc0, !PT ;  /* 0x000003c0bfbf7812 */ /* 0x000fc400078ec0ff */
[----:B------:R-:W-:Y:S01]  /*11fb0*/  ISETP.GE.U32.AND P6, PT, R0, 0x7f800000, PT ;  /* 0x7f8000000000780c */ /* 0x000fe20003fc6070 */
[----:B------:R-:W5:Y:S01]  /*11fc0*/  LDL.LU R15, [R1+0xb4] ;  /* 0x0000b400010f7983 */ /* 0x000f620000300800 */
[----:B------:R-:W-:-:S03]  /*11fd0*/  IADD3 R191, R191, UR4, R12 ;  /* 0x00000004bfbf7c10 */ /* 0x000fc6000fffe00c */
[----:B------:R-:W3:Y:S01]  /*11fe0*/  LDL.LU R32, [R1+0xb0] ;  /* 0x0000b00001207983 */ /* 0x000ee20000300800 */
[----:B------:R-:W-:-:S03]  /*11ff0*/  SHF.R.U32.HI R12, RZ, 0x1, R151 ;  /* 0x00000001ff0c7819 */ /* 0x000fc60000011697 */
[----:B------:R-:W5:Y:S04]  /*12000*/  LDL.LU R34, [R1+0xa4] ;  /* 0x0000a40001227983 */ /* 0x000f680000300800 */
[----:B------:R-:W5:Y:S01]  /*12010*/  LDL.LU R33, [R1+0xa0] ;  /* 0x0000a00001217983 */ /* 0x000f620000300800 */
[----:B------:R-:W-:-:S03]  /*12020*/  FMUL R188, R224, R145 ;  /* 0x00000091e0bc7220 */ /* 0x000fc60000400000 */
[----:B------:R-:W5:Y:S01]  /*12030*/  LDL.LU R35, [R1+0x90] ;  /* 0x0000900001237983 */ /* 0x000f620000300800 */
[----:B------:R-:W-:-:S03]  /*12040*/  LOP3.LUT R12, R12, 0x4, RZ, 0xc0, !PT ;  /* 0x000000040c0c7812 */ /* 0x000fc600078ec0ff */
[----:B------:R-:W5:Y:S01]  /*12050*/  LDL.LU R221, [R1+0x40] ;  /* 0x0000400001dd7983 */ /* 0x000f620000300800 */
[----:B------:R-:W-:-:S03]  /*12060*/  FMUL R187, R224, R144 ;  /* 0x00000090e0bb7220 */ /* 0x000fc60000400000 */
[----:B------:R-:W5:Y:S01]  /*12070*/  LDL.LU R212, [R1+0x34] ;  /* 0x0000340001d47983 */ /* 0x000f620000300800 */
[----:B------:R-:W-:-:S03]  /*12080*/  FMUL R173, R224, R128 ;  /* 0x00000080e0ad7220 */ /* 0x000fc60000400000 */
[----:B------:R-:W5:Y:S01]  /*12090*/  LDL.LU R211, [R1+0x30] ;  /* 0x0000300001d37983 */ /* 0x000f620000300800 */
[----:B------:R-:W-:-:S03]  /*120a0*/  FMUL R167, R224, R124 ;  /* 0x0000007ce0a77220 */ /* 0x000fc60000400000 */
[----:B------:R-:W5:Y:S01]  /*120b0*/  LDL.LU R145, [R1+0x110] ;  /* 0x0001100001917983 */ /* 0x000f620000300800 */
[----:B------:R-:W-:-:S03]  /*120c0*/  FMUL R161, R224, R112 ;  /* 0x00000070e0a17220 */ /* 0x000fc60000400000 */
[----:B------:R-:W5:Y:S01]  /*120d0*/  LDL.LU R144, [R1+0x114] ;  /* 0x0001140001907983 */ /* 0x000f620000300800 */
[----:B------:R-:W-:Y:S01]  /*120e0*/  IADD3 R191, R12, R191, RZ ;  /* 0x000000bf0cbf7210 */ /* 0x000fe20007ffe0ff */
[C---:B------:R-:W-:Y:S02]  /*120f0*/  FMUL R155, R224.reuse, R108 ;  /* 0x0000006ce09b7220 */ /* 0x040fe40000400000 */
[----:B------:R-:W5:Y:S01]  /*12100*/  LDL.LU R128, [R1+0x44] ;  /* 0x0000440001807983 */ /* 0x000f620000300800 */
[----:B------:R-:W-:Y:S01]  /*12110*/  @P6 MOV R12, 0x7f800000 ;  /* 0x7f800000000c6802 */ /* 0x000fe20000000f00 */
[C---:B------:R-:W-:Y:S02]  /*12120*/  FMUL R153, R224.reuse, R104 ;  /* 0x00000068e0997220 */ /* 0x040fe40000400000 */
[----:B------:R-:W5:Y:S01]  /*12130*/  LDL.LU R124, [R1+0x50] ;  /* 0x00005000017c7983 */ /* 0x000f620000300800 */
[C---:B------:R-:W-:Y:S01]  /*12140*/  FMUL R163, R224.reuse, R116 ;  /* 0x00000074e0a37220 */ /* 0x040fe20000400000 */
[----:B------:R-:W-:-:S02]  /*12150*/  FMUL R151, R224, R100 ;  /* 0x00000064e0977220 */ /* 0x000fc40000400000 */
[----:B------:R-:W5:Y:S01]  /*12160*/  LDL.LU R112, [R1+0x54] ;  /* 0x0000540001707983 */ /* 0x000f620000300800 */
[C---:B------:R-:W-:Y:S01]  /*12170*/  FMUL R164, R224.reuse, R117 ;  /* 0x00000075e0a47220 */ /* 0x040fe20000400000 */
[C---:B------:R-:W-:Y:S02]  /*12180*/  FMUL R116, R224.reuse, R49 ;  /* 0x00000031e0747220 */ /* 0x040fe40000400000 */
[----:B------:R-:W5:Y:S01]  /*12190*/  LDL.LU R108, [R1+0x60] ;  /* 0x00006000016c7983 */ /* 0x000f620000300800 */
[C---:B------:R-:W-:Y:S01]  /*121a0*/  FMUL R165, R224.reuse, R120 ;  /* 0x00000078e0a57220 */ /* 0x040fe20000400000 */
[C---:B------:R-:W-:Y:S02]  /*121b0*/  FMUL R117, R224.reuse, R48 ;  /* 0x00000030e0757220 */ /* 0x040fe40000400000 */
[----:B------:R-:W5:Y:S01]  /*121c0*/  LDL.LU R104, [R1+0x70] ;  /* 0x0000700001687983 */ /* 0x000f620000300800 */
[C---:B------:R-:W-:Y:S01]  /*121d0*/  FMUL R166, R224.reuse, R121 ;  /* 0x00000079e0a67220 */ /* 0x040fe20000400000 */
[----:B------:R-:W-:-:S02]  /*121e0*/  FMUL R120, R224, R45 ;  /* 0x0000002de0787220 */ /* 0x000fc40000400000 */
[----:B------:R-:W5:Y:S01]  /*121f0*/  LDL.LU R100, [R1+0x94] ;  /* 0x0000940001647983 */ /* 0x000f620000300800 */
[----:B------:R-:W-:Y:S01]  /*12200*/  @P6 FFMA.FTZ R207, R0, R12, +INF ;  /* 0x7f80000000cf6423 */ /* 0x000fe2000001000c */
[----:B------:R-:W-:Y:S02]  /*12210*/  @!P4 FMUL R3, R3, 16777216 ;  /* 0x4b8000000303c820 */ /* 0x000fe40000400000 */
[----:B------:R-:W4:Y:S01]  /*12220*/  LDL.LU R49, [R1+0x190] ;  /* 0x0001900001317983 */ /* 0x000f220000300800 */
[C---:B------:R-:W-:Y:S01]  /*12230*/  FMUL R121, R224.reuse, R44 ;  /* 0x0000002ce0797220 */ /* 0x040fe20000400000 */
[----:B------:R-:W-:Y:S02]  /*12240*/  @!P4 FMUL R5, R5, 16777216 ;  /* 0x4b8000000505c820 */ /* 0x000fe40000400000 */
[----:B------:R-:W5:Y:S01]  /*12250*/  LDL.LU R48, [R1+0x1a0] ;  /* 0x0001a00001307983 */ /* 0x000f620000300800 */
[C---:B------:R-:W-:Y:S01]  /*12260*/  FMUL R12, R224.reuse, R41 ;  /* 0x00000029e00c7220 */ /* 0x040fe20000400000 */
[----:B------:R-:W-:-:S02]  /*12270*/  FMUL R13, R224, R40 ;  /* 0x00000028e00d7220 */ /* 0x000fc40000400000 */
[----:B------:R-:W4:Y:S01]  /*12280*/  LDL.LU R45, [R1+0x1a4] ;  /* 0x0001a400012d7983 */ /* 0x000f220000300800 */
[C---:B------:R-:W-:Y:S01]  /*12290*/  FMUL R190, R224.reuse, R149 ;  /* 0x00000095e0be7220 */ /* 0x040fe20000400000 */
[C---:B------:R-:W-:Y:S02]  /*122a0*/  FMUL R189, R224.reuse, R148 ;  /* 0x00000094e0bd7220 */ /* 0x040fe40000400000 */
[----:B------:R-:W5:Y:S01]  /*122b0*/  LDL.LU R44, [R1+0x1b0] ;  /* 0x0001b000012c7983 */ /* 0x000f620000300800 */
[C---:B------:R-:W-:Y:S01]  /*122c0*/  FMUL R184, R224.reuse, R141 ;  /* 0x0000008de0b87220 */ /* 0x040fe20000400000 */
[C---:B------:R-:W-:Y:S01]  /*122d0*/  FMUL R183, R224.reuse, R140 ;  /* 0x0000008ce0b77220 */ /* 0x040fe20000400000 */
[C---:B------:R-:W-:Y:S01]  /*122e0*/  FMUL R182, R224.reuse, R137 ;  /* 0x00000089e0b67220 */ /* 0x040fe20000400000 */
[----:B------:R-:W4:Y:S01]  /*122f0*/  LDL.LU R41, [R1+0x1b4] ;  /* 0x0001b40001297983 */ /* 0x000f220000300800 */
[C---:B------:R-:W-:Y:S01]  /*12300*/  FMUL R181, R224.reuse, R136 ;  /* 0x00000088e0b57220 */ /* 0x040fe20000400000 */
        /* <DEDUP_REMOVED lines=32> */
[----:B------:R-:W5:Y:S01]  /*12510*/  LDL.LU R40, [R1+0x1c0] ;  /* 0x0001c00001287983 */ /* 0x000f620000300800 */
[C---:B------:R-:W-:Y:S01]  /*12520*/  FMUL R14, R224.reuse, R37 ;  /* 0x00000025e00e7220 */ /* 0x040fe20000400000 */
[----:B------:R-:W-:Y:S01]  /*12530*/  FMUL R224, R224, R36 ;  /* 0x00000024e0e07220 */ /* 0x000fe20000400000 */
[C---:B------:R-:W-:Y:S01]  /*12540*/  FMUL R149, R223.reuse, R3 ;  /* 0x00000003df957220 */ /* 0x040fe20000400000 */
[----:B------:R-:W4:Y:S01]  /*12550*/  LDL.LU R37, [R1+0x1c4] ;  /* 0x0001c40001257983 */ /* 0x000f220000300800 */
[----:B------:R-:W-:-:S03]  /*12560*/  FMUL R148, R223, R5 ;  /* 0x00000005df947220 */ /* 0x000fc60000400000 */
[----:B------:R-:W5:Y:S04]  /*12570*/  LDL.LU R36, [R1+0x1d4] ;  /* 0x0001d40001247983 */ /* 0x000f680000300800 */
[----:B------:R-:W4:Y:S04]  /*12580*/  LDL.LU R3, [R1+0x1f0] ;  /* 0x0001f00001037983 */ /* 0x000f280000300800 */
[----:B------:R-:W5:Y:S01]  /*12590*/  LDL.LU R5, [R1+0x1f4] ;  /* 0x0001f40001057983 */ /* 0x000f620000300800 */
[----:B------:R-:W-:Y:S01]  /*125a0*/  @!P4 FMUL R95, R95, 16777216 ;  /* 0x4b8000005f5fc820 */ /* 0x000fe20000400000 */
[----:B------:R-:W-:Y:S01]  /*125b0*/  @!P4 FMUL R87, R87, 16777216 ;  /* 0x4b8000005757c820 */ /* 0x000fe20000400000 */
[----:B------:R-:W-:Y:S01]  /*125c0*/  @!P4 FMUL R98, R98, 16777216 ;  /* 0x4b8000006262c820 */ /* 0x000fe20000400000 */
[----:B------:R-:W-:Y:S01]  /*125d0*/  @!P4 FMUL R91, R91, 16777216 ;  /* 0x4b8000005b5bc820 */ /* 0x000fe20000400000 */
[----:B------:R-:W-:Y:S01]  /*125e0*/  @!P4 FMUL R99, R99, 16777216 ;  /* 0x4b8000006363c820 */ /* 0x000fe20000400000 */
[C---:B------:R-:W-:Y:S01]  /*125f0*/  FMUL R141, R223.reuse, R87 ;  /* 0x00000057df8d7220 */ /* 0x040fe20000400000 */
[C---:B------:R-:W-:Y:S01]  /*12600*/  FMUL R133, R223.reuse, R95 ;  /* 0x0000005fdf857220 */ /* 0x040fe20000400000 */
[C---:B------:R-:W-:Y:S01]  /*12610*/  FMUL R137, R223.reuse, R91 ;  /* 0x0000005bdf897220 */ /* 0x040fe20000400000 */
[----:B------:R-:W4:Y:S01]  /*12620*/  LDL.LU R95, [R1+0x194] ;  /* 0x00019400015f7983 */ /* 0x000f220000300800 */
[C---:B------:R-:W-:Y:S01]  /*12630*/  FMUL R87, R223.reuse, R98 ;  /* 0x00000062df577220 */ /* 0x040fe20000400000 */
[----:B------:R-:W-:-:S02]  /*12640*/  FMUL R91, R223, R99 ;  /* 0x00000063df5b7220 */ /* 0x000fc40000400000 */
[----:B------:R-:W4:Y:S04]  /*12650*/  LDL.LU R98, [R1+0x180] ;  /* 0x0001800001627983 */ /* 0x000f280000300800 */
[----:B------:R-:W4:Y:S01]  /*12660*/  LDL.LU R99, [R1+0x184] ;  /* 0x0001840001637983 */ /* 0x000f220000300800 */
[----:B------:R-:W-:Y:S01]  /*12670*/  @!P4 FMUL R102, R102, 16777216 ;  /* 0x4b8000006666c820 */ /* 0x000fe20000400000 */
[----:B------:R-:W-:Y:S01]  /*12680*/  @!P4 FMUL R103, R103, 16777216 ;  /* 0x4b8000006767c820 */ /* 0x000fe20000400000 */
[----:B------:R-:W-:Y:S01]  /*12690*/  @!P4 FMUL R106, R106, 16777216 ;  /* 0x4b8000006a6ac820 */ /* 0x000fe20000400000 */
[----:B------:R-:W-:Y:S01]  /*126a0*/  @!P4 FMUL R107, R107, 16777216 ;  /* 0x4b8000006b6bc820 */ /* 0x000fe20000400000 */
[C---:B------:R-:W-:Y:S01]  /*126b0*/  FMUL R132, R223.reuse, R102 ;  /* 0x00000066df847220 */ /* 0x040fe20000400000 */
[----:B------:R-:W-:Y:S01]  /*126c0*/  @!P4 FMUL R110, R110, 16777216 ;  /* 0x4b8000006e6ec820 */ /* 0x000fe20000400000 */
[----:B------:R-:W4:Y:S01]  /*126d0*/  LDL.LU R102, [R1+0x80] ;  /* 0x0000800001667983 */ /* 0x000f220000300800 */
[C---:B------:R-:W-:Y:S01]  /*126e0*/  FMUL R135, R223.reuse, R103 ;  /* 0x00000067df877220 */ /* 0x040fe20000400000 */
[----:B------:R-:W-:-:S02]  /*126f0*/  FMUL R136, R223, R106 ;  /* 0x0000006adf887220 */ /* 0x000fc40000400000 */
[----:B------:R-:W4:Y:S04]  /*12700*/  LDL.LU R103, [R1+0x84] ;  /* 0x0000840001677983 */ /* 0x000f280000300800 */
[----:B------:R-:W4:Y:S01]  /*12710*/  LDL.LU R106, [R1+0x74] ;  /* 0x00007400016a7983 */ /* 0x000f220000300800 */
[C---:B------:R-:W-:Y:S01]  /*12720*/  FMUL R138, R223.reuse, R107 ;  /* 0x0000006bdf8a7220 */ /* 0x040fe20000400000 */
[----:B------:R-:W-:Y:S02]  /*12730*/  FMUL R139, R223, R110 ;  /* 0x0000006edf8b7220 */ /* 0x000fe40000400000 */
[----:B------:R-:W4:Y:S04]  /*12740*/  LDL.LU R107, [R1+0x64] ;  /* 0x00006400016b7983 */ /* 0x000f280000300800 */
[----:B------:R-:W4:Y:S01]  /*12750*/  LDL.LU R110, [R1+0xd4] ;  /* 0x0000d400016e7983 */ /* 0x000f220000300800 */
        /* <DEDUP_REMOVED lines=46> */
[----:B------:R-:W-:Y:S01]  /*12a40*/  FSETP.NEU.AND P4, PT, R0, RZ, PT ;  /* 0x000000ff0000720b */ /* 0x000fe20003f8d000 */
        /* <DEDUP_REMOVED lines=45> */
[----:B------:R-:W-:Y:S01]  /*12d20*/  FMUL R223, R223, R134 ;  /* 0x00000086dfdf7220 */ /* 0x000fe20000400000 */
[----:B--2---:R-:W-:Y:S01]  /*12d30*/  FMUL R134, R210, 0.25 ;  /* 0x3e800000d2867820 */ /* 0x004fe20000400000 */
[----:B------:R-:W-:Y:S04]  /*12d40*/  BAR.SYNC.DEFER_BLOCKING 0x0 ;  /* 0x0000000000007b1d */ /* 0x000fe80000010000 */
[----:B------:R-:W-:Y:S01]  /*12d50*/  FSEL R134, R134, R210, P3 ;  /* 0x000000d286867208 */ /* 0x000fe20001800000 */
[----:B---3--:R-:W-:-:S05]  /*12d60*/  FMUL R210, R32, 0.25 ;  /* 0x3e80000020d27820 */ /* 0x008fca0000400000 */
[----:B------:R-:W-:Y:S01]  /*12d70*/  FSEL R210, R210, R32, P3 ;  /* 0x00000020d2d27208 */ /* 0x000fe20001800000 */
[----:B-----5:R-:W-:-:S05]  /*12d80*/  FMUL R0, R5, 0.25 ;  /* 0x3e80000005007820 */ /* 0x020fca0000400000 */
        /* <DEDUP_REMOVED lines=10> */
[----:B----4-:R-:W-:-:S04]  /*12e30*/  FMUL R2, R3, 0.25 ;  /* 0x3e80000003027820 */ /* 0x010fc80000400000 */
[----:B------:R-:W-:Y:S01]  /*12e40*/  FSEL R44, R44, R48, P3 ;  /* 0x000000302c2c7208 */ /* 0x000fe20001800000 */
[----:B------:R-:W-:Y:S01]  /*12e50*/  FMUL R48, R49, 0.25 ;  /* 0x3e80000031307820 */ /* 0x000fe20000400000 */
[----:B------:R-:W-:-:S04]  /*12e60*/  FSEL R2, R2, R3, P3 ;  /* 0x0000000302027208 */ /* 0x000fc80001800000 */
[----:B------:R-:W-:Y:S01]  /*12e70*/  FSEL R48, R48, R49, P3 ;  /* 0x0000003130307208 */ /* 0x000fe20001800000 */
[----:B------:R-:W-:Y:S01]  /*12e80*/  FMUL R49, R99, 0.25 ;  /* 0x3e80000063317820 */ /* 0x000fe20000400000 */
[----:B------:R-:W-:-:S04]  /*12e90*/  FMUL R3, R30, 0.25 ;  /* 0x3e8000001e037820 */ /* 0x000fc80000400000 */
[----:B------:R-:W-:Y:S01]  /*12ea0*/  FSEL R49, R49, R99, P3 ;  /* 0x0000006331317208 */ /* 0x000fe20001800000 */
[----:B------:R-:W-:Y:S01]  /*12eb0*/  FMUL R99, R156, 0.25 ;  /* 0x3e8000009c637820 */ /* 0x000fe20000400000 */
[----:B------:R-:W-:Y:S01]  /*12ec0*/  FSEL R3, R3, R30, P3 ;  /* 0x0000001e03037208 */ /* 0x000fe20001800000 */
[----:B------:R-:W-:-:S03]  /*12ed0*/  FMUL R30, R31, 0.25 ;  /* 0x3e8000001f1e7820 */ /* 0x000fc60000400000 */
        /* <DEDUP_REMOVED lines=43> */
[----:B------:R-:W-:Y:S01]  /*13190*/  FMUL R177, R178, 0.25 ;  /* 0x3e800000b2b17820 */ /* 0x000fe20000400000 */
[----:B------:R-:W-:Y:S02]  /*131a0*/  FMUL R32, R33, 0.25 ;  /* 0x3e80000021207820 */ /* 0x000fe40000400000 */
[----:B------:R-:W-:Y:S01]  /*131b0*/  FSEL R208, R208, R209, P3 ;  /* 0x000000d1d0d07208 */ /* 0x000fe20001800000 */
[----:B------:R-:W-:Y:S01]  /*131c0*/  FMUL R209, R15, 0.25 ;  /* 0x3e8000000fd17820 */ /* 0x000fe20000400000 */
[----:B------:R-:W-:Y:S01]  /*131d0*/  FSEL R177, R177, R178, P3 ;  /* 0x000000b2b1b17208 */ /* 0x000fe20001800000 */
[----:B------:R-:W-:Y:S01]  /*131e0*/  FMUL R178, R144, 0.25 ;  /* 0x3e80000090b27820 */ /* 0x000fe20000400000 */
[----:B------:R-:W-:-:S02]  /*131f0*/  FSEL R32, R32, R33, P3 ;  /* 0x0000002120207208 */ /* 0x000fc40001800000 */
[----:B------:R-:W-:Y:S01]  /*13200*/  FSEL R209, R209, R15, P3 ;  /* 0x0000000fd1d17208 */ /* 0x000fe20001800000 */
[----:B------:R-:W-:Y:S01]  /*13210*/  FMUL R15, R34, 0.25 ;  /* 0x3e800000220f7820 */ /* 0x000fe20000400000 */
[----:B------:R-:W-:Y:S01]  /*13220*/  FMUL R33, R100, 0.25 ;  /* 0x3e80000064217820 */ /* 0x000fe20000400000 */
[----:B------:R-:W-:Y:S01]  /*13230*/  FSEL R178, R178, R144, P3 ;  /* 0x00000090b2b27208 */ /* 0x000fe20001800000 */
[----:B------:R-:W-:Y:S02]  /*13240*/  FMUL R144, R147, 0.25 ;  /* 0x3e80000093907820 */ /* 0x000fe40000400000 */
        /* <DEDUP_REMOVED lines=25> */
[----:B------:R-:W-:Y:S01]  /*133e0*/  @!P5 FMUL R15, R15, 16777216 ;  /* 0x4b8000000f0fd820 */ /* 0x000fe20000400000 */
[----:B------:R-:W-:Y:S01]  /*133f0*/  @!P5 FMUL R102, R102, 16777216 ;  /* 0x4b8000006666d820 */ /* 0x000fe20000400000 */
[----:B------:R-:W-:Y:S01]  /*13400*/  @!P5 FMUL R106, R106, 16777216 ;  /* 0x4b8000006a6ad820 */ /* 0x000fe20000400000 */
[----:B------:R-:W-:Y:S01]  /*13410*/  FMUL R107, R112, 0.25 ;  /* 0x3e800000706b7820 */ /* 0x000fe20000400000 */
[----:B------:R-:W-:Y:S01]  /*13420*/  FSEL R110, R110, R128, P3 ;  /* 0x000000806e6e7208 */ /* 0x000fe20001800000 */
[C---:B------:R-:W-:Y:S01]  /*13430*/  FMUL R128, R222.reuse, R102 ;  /* 0x00000066de807220 */ /* 0x040fe20000400000 */
[----:B------:R-:W-:Y:S01]  /*13440*/  FSEL R111, R111, R221, P3 ;  /* 0x000000dd6f6f7208 */ /* 0x000fe20001800000 */
[C---:B------:R-:W-:Y:S01]  /*13450*/  FMUL R221, R222.reuse, R106 ;  /* 0x0000006adedd7220 */ /* 0x040fe20000400000 */
[----:B------:R-:W-:Y:S01]  /*13460*/  FMUL R119, R222, R15 ;  /* 0x0000000fde777220 */ /* 0x000fe20000400000 */
[----:B------:R-:W-:-:S02]  /*13470*/  F2FP.BF16.F32.PACK_AB R102, R14, R224 ;  /* 0x000000e00e66723e */ /* 0x000fc400000010ff */
[----:B------:R-:W-:Y:S01]  /*13480*/  F2FP.BF16.F32.PACK_AB R106, R12, R13 ;  /* 0x0000000d0c6a723e */ /* 0x000fe200000010ff */
[----:B------:R-:W-:Y:S01]  /*13490*/  FMUL R114, R211, 0.25 ;  /* 0x3e800000d3727820 */ /* 0x000fe20000400000 */
[----:B------:R-:W-:Y:S01]  /*134a0*/  FSEL R107, R107, R112, P3 ;  /* 0x000000706b6b7208 */ /* 0x000fe20001800000 */
[----:B------:R-:W0:Y:S01]  /*134b0*/  LDS.128 R12, [R26] ;  /* 0x000000001a0c7984 */ /* 0x000e220000000c00 */
[----:B------:R-:W-:Y:S02]  /*134c0*/  FMUL R112, R212, 0.25 ;  /* 0x3e800000d4707820 */ /* 0x000fe40000400000 */
[----:B------:R-:W-:-:S03]  /*134d0*/  FSEL R114, R114, R211, P3 ;  /* 0x000000d372727208 */ /* 0x000fc60001800000 */
[----:B------:R-:W-:Y:S01]  /*134e0*/  FSEL R112, R112, R212, P3 ;  /* 0x000000d470707208 */ /* 0x000fe20001800000 */
[----:B------:R-:W-:Y:S01]  /*134f0*/  @!P5 FMUL R100, R100, 16777216 ;  /* 0x4b8000006464d820 */ /* 0x000fe20000400000 */
[----:B------:R-:W-:-:S03]  /*13500*/  @!P5 FMUL R114, R114, 16777216 ;  /* 0x4b8000007272d820 */ /* 0x000fc60000400000 */
[----:B------:R-:W-:Y:S01]  /*13510*/  @!P5 FMUL R112, R112, 16777216 ;  /* 0x4b8000007070d820 */ /* 0x000fe20000400000 */
[C---:B------:R-:W-:Y:S01]  /*13520*/  FMUL R127, R222.reuse, R100 ;  /* 0x00000064de7f7220 */ /* 0x040fe20000400000 */
[----:B------:R-:W-:Y:S01]  /*13530*/  @!P5 FMUL R103, R103, 16777216 ;  /* 0x4b8000006767d820 */ /* 0x000fe20000400000 */
[C---:B------:R-:W-:Y:S01]  /*13540*/  FMUL R114, R222.reuse, R114 ;  /* 0x00000072de727220 */ /* 0x040fe20000400000 */
[C---:B------:R-:W-:Y:S01]  /*13550*/  FMUL R100, R222.reuse, R112 ;  /* 0x00000070de647220 */ /* 0x040fe20000400000 */
[----:B------:R-:W-:Y:S01]  /*13560*/  F2FP.BF16.F32.PACK_AB R101, R101, R223 ;  /* 0x000000df6565723e */ /* 0x000fe200000010ff */
[----:B------:R-:W-:Y:S01]  /*13570*/  FMUL R131, R222, R103 ;  /* 0x00000067de837220 */ /* 0x000fe20000400000 */
[----:B------:R-:W-:Y:S02]  /*13580*/  F2FP.BF16.F32.PACK_AB R103, R143, R142 ;  /* 0x0000008e8f67723e */ /* 0x000fe400000010ff */
[----:B------:R-:W-:Y:S01]  /*13590*/  F2FP.BF16.F32.PACK_AB R100, R100, R114 ;  /* 0x000000726464723e */ /* 0x000fe200000010ff */
[----:B------:R-:W-:Y:S01]  /*135a0*/  BAR.SYNC.DEFER_BLOCKING 0x0 ;  /* 0x0000000000007b1d */ /* 0x000fe20000010000 */
[----:B------:R-:W-:Y:S01]  /*135b0*/  FMUL R108, R124, 0.25 ;  /* 0x3e8000007c6c7820 */ /* 0x000fe20000400000 */
[----:B------:R-:W-:Y:S01]  /*135c0*/  @!P5 FMUL R32, R32, 16777216 ;  /* 0x4b8000002020d820 */ /* 0x000fe20000400000 */
[----:B------:R-:W-:Y:S01]  /*135d0*/  @!P5 FMUL R33, R33, 16777216 ;  /* 0x4b8000002121d820 */ /* 0x000fe20000400000 */
[----:B------:R-:W-:Y:S01]  /*135e0*/  @!P5 FMUL R34, R34, 16777216 ;  /* 0x4b8000002222d820 */ /* 0x000fe20000400000 */
[----:B------:R-:W-:Y:S01]  /*135f0*/  @!P5 FMUL R35, R35, 16777216 ;  /* 0x4b8000002323d820 */ /* 0x000fe20000400000 */
[----:B------:R-:W-:Y:S02]  /*13600*/  STSM.16.M88.4 [R24], R100 ;  /* 0x0000006418007844 */ /* 0x000fe40000000200 */
[----:B------:R-:W-:Y:S01]  /*13610*/  BAR.SYNC.DEFER_BLOCKING 0x0 ;  /* 0x0000000000007b1d */ /* 0x000fe20000010000 */
[----:B------:R-:W-:Y:S01]  /*13620*/  FSEL R108, R108, R124, P3 ;  /* 0x0000007c6c6c7208 */ /* 0x000fe20001800000 */
[C---:B------:R-:W-:Y:S01]  /*13630*/  FMUL R123, R222.reuse, R32 ;  /* 0x00000020de7b7220 */ /* 0x040fe20000400000 */
[C---:B------:R-:W-:Y:S01]  /*13640*/  FMUL R211, R222.reuse, R33 ;  /* 0x00000021ded37220 */ /* 0x040fe20000400000 */
[C---:B------:R-:W-:Y:S01]  /*13650*/  FMUL R212, R222.reuse, R34 ;  /* 0x00000022ded47220 */ /* 0x040fe20000400000 */
[----:B------:R-:W-:Y:S01]  /*13660*/  FMUL R124, R222, R35 ;  /* 0x00000023de7c7220 */ /* 0x000fe20000400000 */
[----:B------:R-:W-:Y:S01]  /*13670*/  @!P5 FMUL R104, R104, 16777216 ;  /* 0x4b8000006868d820 */ /* 0x000fe20000400000 */
[----:B------:R-:W-:Y:S01]  /*13680*/  @!P5 FMUL R110, R110, 16777216 ;  /* 0x4b8000006e6ed820 */ /* 0x000fe20000400000 */
[----:B------:R-:W-:Y:S01]  /*13690*/  @!P5 FMUL R111, R111, 16777216 ;  /* 0x4b8000006f6fd820 */ /* 0x000fe20000400000 */
[----:B------:R-:W-:Y:S01]  /*136a0*/  @!P5 FMUL R107, R107, 16777216 ;  /* 0x4b8000006b6bd820 */ /* 0x000fe20000400000 */
[C---:B------:R-:W-:Y:S01]  /*136b0*/  FMUL R115, R222.reuse, R104 ;  /* 0x00000068de737220 */ /* 0x040fe20000400000 */
[----:B------:R-:W2:Y:S01]  /*136c0*/  LDS.128 R32, [R26] ;  /* 0x000000001a207984 */ /* 0x000ea20000000c00 */
[C---:B------:R-:W-:Y:S01]  /*136d0*/  FMUL R104, R222.reuse, R110 ;  /* 0x0000006ede687220 */ /* 0x040fe20000400000 */
[C---:B------:R-:W-:Y:S01]  /*136e0*/  FMUL R111, R222.reuse, R111 ;  /* 0x0000006fde6f7220 */ /* 0x040fe20000400000 */
[----:B------:R-:W-:Y:S01]  /*136f0*/  FMUL R110, R222, R107 ;  /* 0x0000006bde6e7220 */ /* 0x000fe20000400000 */
[----:B------:R-:W-:-:S02]  /*13700*/  F2FP.BF16.F32.PACK_AB R105, R105, R130 ;  /* 0x000000826969723e */ /* 0x000fc400000010ff */
[----:B------:R-:W-:Y:S02]  /*13710*/  F2FP.BF16.F32.PACK_AB R107, R186, R146 ;  /* 0x00000092ba6b723e */ /* 0x000fe400000010ff */
[----:B------:R-:W-:Y:S01]  /*13720*/  F2FP.BF16.F32.PACK_AB R104, R104, R111 ;  /* 0x0000006f6868723e */ /* 0x000fe200000010ff */
[----:B------:R-:W-:Y:S06]  /*13730*/  BAR.SYNC.DEFER_BLOCKING 0x0 ;  /* 0x0000000000007b1d */ /* 0x000fec0000010000 */
[----:B------:R-:W-:Y:S02]  /*13740*/  STSM.16.M88.4 [R24], R104 ;  /* 0x0000006818007844 */ /* 0x000fe40000000200 */
[----:B------:R-:W-:Y:S01]  /*13750*/  BAR.SYNC.DEFER_BLOCKING 0x0 ;  /* 0x0000000000007b1d */ /* 0x000fe20000010000 */
[----:B------:R-:W-:-:S04]  /*13760*/  @!P5 FMUL R108, R108, 16777216 ;  /* 0x4b8000006c6cd820 */ /* 0x000fc80000400000 */
[----:B------:R-:W-:Y:S01]  /*13770*/  FMUL R108, R222, R108 ;  /* 0x0000006cde6c7220 */ /* 0x000fe20000400000 */
[----:B------:R-:W3:Y:S04]  /*13780*/  LDS.128 R100, [R26] ;  /* 0x000000001a647984 */ /* 0x000ee80000000c00 */
[----:B------:R-:W-:Y:S02]  /*13790*/  F2FP.BF16.F32.PACK_AB R108, R110, R108 ;  /* 0x0000006c6e6c723e */ /* 0x000fe400000010ff */
[----:B------:R-:W-:Y:S02]  /*137a0*/  F2FP.BF16.F32.PACK_AB R109, R109, R126 ;  /* 0x0000007e6d6d723e */ /* 0x000fe400000010ff */
[----:B------:R-:W-:Y:S02]  /*137b0*/  F2FP.BF16.F32.PACK_AB R110, R120, R121 ;  /* 0x00000079786e723e */ /* 0x000fe400000010ff */
[----:B------:R-:W-:Y:S01]  /*137c0*/  F2FP.BF16.F32.PACK_AB R111, R193, R192 ;  /* 0x000000c0c16f723e */ /* 0x000fe200000010ff */
[----:B------:R-:W-:Y:S01]  /*137d0*/  BAR.SYNC.DEFER_BLOCKING 0x0 ;  /* 0x0000000000007b1d */ /* 0x000fe20000010000 */
[----:B------:R-:W-:-:S02]  /*137e0*/  F2FP.BF16.F32.PACK_AB R112, R115, R221 ;  /* 0x000000dd7370723e */ /* 0x000fc400000010ff */
[----:B------:R-:W-:Y:S02]  /*137f0*/  F2FP.BF16.F32.PACK_AB R113, R113, R122 ;  /* 0x0000007a7171723e */ /* 0x000fe400000010ff */
[----:B------:R-:W-:Y:S02]  /*13800*/  F2FP.BF16.F32.PACK_AB R114, R116, R117 ;  /* 0x000000757472723e */ /* 0x000fe400000010ff */
[----:B------:R-:W-:Y:S02]  /*13810*/  F2FP.BF16.F32.PACK_AB R129, R129, R118 ;  /* 0x000000768181723e */ /* 0x000fe400000010ff */
[----:B------:R-:W-:Y:S01]  /*13820*/  F2FP.BF16.F32.PACK_AB R125, R125, R140 ;  /* 0x0000008c7d7d723e */ /* 0x000fe200000010ff */
[----:B------:R-:W-:Y:S01]  /*13830*/  @!P5 FMUL R209, R209, 16777216 ;  /* 0x4b800000d1d1d820 */ /* 0x000fe20000400000 */
[----:B------:R-:W-:Y:S01]  /*13840*/  F2FP.BF16.F32.PACK_AB R128, R128, R131 ;  /* 0x000000838080723e */ /* 0x000fe200000010ff */
[----:B------:R-:W-:Y:S01]  /*13850*/  @!P5 FMUL R210, R210, 16777216 ;  /* 0x4b800000d2d2d820 */ /* 0x000fe20000400000 */
[----:B------:R-:W-:Y:S01]  /*13860*/  F2FP.BF16.F32.PACK_AB R130, R53, R52 ;  /* 0x000000343582723e */ /* 0x000fe200000010ff */
[----:B------:R-:W-:Y:S01]  /*13870*/  @!P5 FMUL R134, R134, 16777216 ;  /* 0x4b8000008686d820 */ /* 0x000fe20000400000 */
[----:B------:R-:W-:Y:S01]  /*13880*/  F2FP.BF16.F32.PACK_AB R124, R124, R127 ;  /* 0x0000007f7c7c723e */ /* 0x000fe200000010ff */
[----:B------:R-:W-:Y:S01]  /*13890*/  @!P5 FMUL R208, R208, 16777216 ;  /* 0x4b800000d0d0d820 */ /* 0x000fe20000400000 */
[----:B------:R-:W-:-:S02]  /*138a0*/  F2FP.BF16.F32.PACK_AB R126, R57, R56 ;  /* 0x00000038397e723e */ /* 0x000fc400000010ff */
[----:B------:R-:W-:Y:S01]  /*138b0*/  F2FP.BF16.F32.PACK_AB R133, R133, R87 ;  /* 0x000000578585723e */ /* 0x000fe200000010ff */
[----:B------:R-:W-:Y:S01]  /*138c0*/  @!P5 FMUL R196, R196, 16777216 ;  /* 0x4b800000c4c4d820 */ /* 0x000fe20000400000 */
[----:B------:R-:W-:Y:S01]  /*138d0*/  F2FP.BF16.F32.PACK_AB R120, R119, R123 ;  /* 0x0000007b7778723e */ /* 0x000fe200000010ff */
[----:B------:R-:W-:Y:S01]  /*138e0*/  @!P5 FMUL R197, R197, 16777216 ;  /* 0x4b800000c5c5d820 */ /* 0x000fe20000400000 */
[----:B------:R-:W-:Y:S01]  /*138f0*/  F2FP.BF16.F32.PACK_AB R121, R135, R136 ;  /* 0x000000888779723e */ /* 0x000fe200000010ff */
[----:B------:R-:W-:Y:S01]  /*13900*/  STSM.16.M88.4 [R24], R108 ;  /* 0x0000006c18007844 */ /* 0x000fe20000000200 */
[----:B------:R-:W-:Y:S01]  /*13910*/  F2FP.BF16.F32.PACK_AB R137, R137, R94 ;  /* 0x0000005e8989723e */ /* 0x000fe200000010ff */
[----:B------:R-:W-:Y:S01]  /*13920*/  @!P5 FMUL R194, R194, 16777216 ;  /* 0x4b800000c2c2d820 */ /* 0x000fe20000400000 */
[----:B------:R-:W-:Y:S01]  /*13930*/  @!P5 FMUL R195, R195, 16777216 ;  /* 0x4b800000c3c3d820 */ /* 0x000fe20000400000 */
[----:B------:R-:W-:Y:S01]  /*13940*/  BAR.SYNC.DEFER_BLOCKING 0x0 ;  /* 0x0000000000007b1d */ /* 0x000fe20000010000 */
[----:B------:R-:W-:-:S02]  /*13950*/  F2FP.BF16.F32.PACK_AB R115, R199, R198 ;  /* 0x000000c6c773723e */ /* 0x000fc400000010ff */
[----:B------:R-:W-:Y:S02]  /*13960*/  F2FP.BF16.F32.PACK_AB R141, R141, R90 ;  /* 0x0000005a8d8d723e */ /* 0x000fe400000010ff */
[----:B------:R-:W-:Y:S01]  /*13970*/  F2FP.BF16.F32.PACK_AB R142, R81, R80 ;  /* 0x00000050518e723e */ /* 0x000fe200000010ff */
[----:B------:R-:W-:Y:S01]  /*13980*/  @!P5 FMUL R144, R144, 16777216 ;  /* 0x4b8000009090d820 */ /* 0x000fe20000400000 */
[----:B------:R-:W-:Y:S01]  /*13990*/  F2FP.BF16.F32.PACK_AB R143, R228, R227 ;  /* 0x000000e3e48f723e */ /* 0x000fe200000010ff */
[----:B------:R-:W-:Y:S01]  /*139a0*/  @!P5 FMUL R145, R145, 16777216 ;  /* 0x4b8000009191d820 */ /* 0x000fe20000400000 */
[----:B------:R-:W-:Y:S01]  /*139b0*/  @!P5 FMUL R147, R147, 16777216 ;  /* 0x4b8000009393d820 */ /* 0x000fe20000400000 */
[----:B------:R-:W-:Y:S01]  /*139c0*/  @!P5 FMUL R185, R185, 16777216 ;  /* 0x4b800000b9b9d820 */ /* 0x000fe20000400000 */
[----:B------:R-:W-:Y:S01]  /*139d0*/  F2FP.BF16.F32.PACK_AB R146, R89, R88 ;  /* 0x000000585992723e */ /* 0x000fe200000010ff */
        /* <DEDUP_REMOVED lines=12> */
[----:B------:R-:W4:Y:S01]  /*13aa0*/  LDS.128 R104, [R26] ;  /* 0x000000001a687984 */ /* 0x000f220000000c00 */
[----:B------:R-:W-:Y:S01]  /*13ab0*/  @!P5 FMUL R37, R37, 16777216 ;  /* 0x4b8000002525d820 */ /* 0x000fe20000400000 */
[----:B------:R-:W-:Y:S01]  /*13ac0*/  @!P5 FMUL R40, R40, 16777216 ;  /* 0x4b8000002828d820 */ /* 0x000fe20000400000 */
[----:B------:R-:W-:Y:S01]  /*13ad0*/  @!P5 FMUL R41, R41, 16777216 ;  /* 0x4b8000002929d820 */ /* 0x000fe20000400000 */
[----:B------:R-:W-:Y:S01]  /*13ae0*/  BAR.SYNC.DEFER_BLOCKING 0x0 ;  /* 0x0000000000007b1d */ /* 0x000fe20000010000 */
        /* <DEDUP_REMOVED lines=15> */
[----:B------:R-:W5:Y:S01]  /*13be0*/  S2R R223, SR_TID.X ;  /* 0x0000000000df7919 */ /* 0x000f620000002100 */
[----:B------:R-:W1:Y:S01]  /*13bf0*/  S2UR UR10, SR_CTAID.Y ;  /* 0x00000000000a79c3 */ /* 0x000e620000002600 */
[----:B------:R-:W-:Y:S01]  /*13c00*/  STSM.16.M88.4 [R24], R112 ;  /* 0x0000007018007844 */ /* 0x000fe20000000200 */
[----:B------:R-:W-:-:S06]  /*13c10*/  F2FP.BF16.F32.PACK_AB R149, R150, R149 ;  /* 0x000000959695723e */ /* 0x000fcc00000010ff */
[----:B------:R-:W0:Y:S08]  /*13c20*/  LDC R193, c[0x0][0x278] ;  /* 0x00009e00ffc17b82 */ /* 0x000e300000000800 */
[----:B------:R-:W-:Y:S01]  /*13c30*/  BAR.SYNC.DEFER_BLOCKING 0x0 ;  /* 0x0000000000007b1d */ /* 0x000fe20000010000 */
[----:B------:R-:W-:-:S05]  /*13c40*/  F2FP.BF16.F32.PACK_AB R131, R201, R200 ;  /* 0x000000c8c983723e */ /* 0x000fca00000010ff */
[----:B------:R-:W4:Y:S02]  /*13c50*/  LDS.128 R108, [R26] ;  /* 0x000000001a6c7984 */ /* 0x000f240000000c00 */
[----:B------:R-:W-:Y:S06]  /*13c60*/  BAR.SYNC.DEFER_BLOCKING 0x0 ;  /* 0x0000000000007b1d */ /* 0x000fec0000010000 */
[----:B------:R2:W-:Y:S02]  /*13c70*/  STSM.16.M88.4 [R24], R128 ;  /* 0x0000008018007844 */ /* 0x0005e40000000200 */
[----:B------:R-:W-:Y:S01]  /*13c80*/  BAR.SYNC.DEFER_BLOCKING 0x0 ;  /* 0x0000000000007b1d */ /* 0x000fe20000010000 */
[----:B------:R-:W-:-:S02]  /*13c90*/  F2FP.BF16.F32.PACK_AB R127, R203, R202 ;  /* 0x000000cacb7f723e */ /* 0x000fc400000010ff */
[----:B------:R-:W-:Y:S02]  /*13ca0*/  F2FP.BF16.F32.PACK_AB R116, R211, R212 ;  /* 0x000000d4d374723e */ /* 0x000fe400000010ff */
[----:B------:R-:W-:Y:S02]  /*13cb0*/  F2FP.BF16.F32.PACK_AB R117, R138, R139 ;  /* 0x0000008b8a75723e */ /* 0x000fe400000010ff */
[----:B------:R-:W-:Y:S02]  /*13cc0*/  F2FP.BF16.F32.PACK_AB R118, R61, R60 ;  /* 0x0000003c3d76723e */ /* 0x000fe400000010ff */
[----:B------:R-:W-:Y:S02]  /*13cd0*/  F2FP.BF16.F32.PACK_AB R119, R205, R204 ;  /* 0x000000cccd77723e */ /* 0x000fe400000010ff */
[----:B------:R-:W-:Y:S02]  /*13ce0*/  F2FP.BF16.F32.PACK_AB R122, R65, R64 ;  /* 0x00000040417a723e */ /* 0x000fe400000010ff */
[----:B------:R-:W-:Y:S01]  /*13cf0*/  F2FP.BF16.F32.PACK_AB R123, R214, R206 ;  /* 0x000000ced67b723e */ /* 0x000fe200000010ff */
[C---:B------:R-:W-:Y:S01]  /*13d00*/  FMUL R209, R222.reuse, R209 ;  /* 0x000000d1ded17220 */ /* 0x040fe20000400000 */
[----:B------:R-:W4:Y:S01]  /*13d10*/  LDS.128 R112, [R26] ;  /* 0x000000001a707984 */ /* 0x000f220000000c00 */
[C---:B------:R-:W-:Y:S01]  /*13d20*/  FMUL R210, R222.reuse, R210 ;  /* 0x000000d2ded27220 */ /* 0x040fe20000400000 */
[----:B--2---:R-:W-:Y:S01]  /*13d30*/  F2FP.BF16.F32.PACK_AB R129, R91, R132 ;  /* 0x000000845b81723e */ /* 0x004fe200000010ff */
[----:B------:R-:W-:Y:S01]  /*13d40*/  FMUL R134, R222, R134 ;  /* 0x00000086de867220 */ /* 0x000fe20000400000 */
[----:B------:R-:W-:Y:S01]  /*13d50*/  BAR.SYNC.DEFER_BLOCKING 0x0 ;  /* 0x0000000000007b1d */ /* 0x000fe20000010000 */
[----:B------:R-:W-:-:S02]  /*13d60*/  F2FP.BF16.F32.PACK_AB R130, R69, R68 ;  /* 0x000000444582723e */ /* 0x000fc400000010ff */
[----:B------:R-:W-:Y:S01]  /*13d70*/  F2FP.BF16.F32.PACK_AB R131, R217, R216 ;  /* 0x000000d8d983723e */ /* 0x000fe200000010ff */
[C---:B------:R-:W-:Y:S01]  /*13d80*/  FMUL R208, R222.reuse, R208 ;  /* 0x000000d0ded07220 */ /* 0x040fe20000400000 */
[----:B------:R-:W-:Y:S01]  /*13d90*/  F2FP.BF16.F32.PACK_AB R135, R219, R218 ;  /* 0x000000dadb87723e */ /* 0x000fe200000010ff */
[C---:B------:R-:W-:Y:S01]  /*13da0*/  FMUL R196, R222.reuse, R196 ;  /* 0x000000c4dec47220 */ /* 0x040fe20000400000 */
[C---:B------:R-:W-:Y:S01]  /*13db0*/  FMUL R197, R222.reuse, R197 ;  /* 0x000000c5dec57220 */ /* 0x040fe20000400000 */
[C---:B------:R-:W-:Y:S01]  /*13dc0*/  FMUL R194, R222.reuse, R194 ;  /* 0x000000c2dec27220 */ /* 0x040fe20000400000 */
[C---:B------:R-:W-:Y:S01]  /*13dd0*/  FMUL R195, R222.reuse, R195 ;  /* 0x000000c3dec37220 */ /* 0x040fe20000400000 */
[C---:B------:R-:W-:Y:S01]  /*13de0*/  FMUL R144, R222.reuse, R144 ;  /* 0x00000090de907220 */ /* 0x040fe20000400000 */
        /* <DEDUP_REMOVED lines=13> */
[----:B------:R-:W-:Y:S01]  /*13ec0*/  STSM.16.M88.4 [R24], R124 ;  /* 0x0000007c18007844 */ /* 0x000fe20000000200 */
[----:B------:R-:W-:Y:S01]  /*13ed0*/  F2FP.BF16.F32.PACK_AB R128, R209, R210 ;  /* 0x000000d2d180723e */ /* 0x000fe200000010ff */
[----:B------:R-:W-:Y:S01]  /*13ee0*/  FMUL R30, R222, R30 ;  /* 0x0000001ede1e7220 */ /* 0x000fe20000400000 */
[----:B------:R-:W-:Y:S01]  /*13ef0*/  F2FP.BF16.F32.PACK_AB R132, R134, R208 ;  /* 0x000000d08684723e */ /* 0x000fe200000010ff */
[----:B------:R-:W-:Y:S01]  /*13f00*/  BAR.SYNC.DEFER_BLOCKING 0x0 ;  /* 0x0000000000007b1d */ /* 0x000fe20000010000 */
[----:B------:R-:W-:-:S02]  /*13f10*/  F2FP.BF16.F32.PACK_AB R136, R196, R197 ;  /* 0x000000c5c488723e */ /* 0x000fc400000010ff */
[----:B------:R-:W-:Y:S02]  /*13f20*/  F2FP.BF16.F32.PACK_AB R138, R77, R76 ;  /* 0x0000004c4d8a723e */ /* 0x000fe400000010ff */
[----:B------:R-:W-:Y:S01]  /*13f30*/  F2FP.BF16.F32.PACK_AB R139, R226, R225 ;  /* 0x000000e1e28b723e */ /* 0x000fe200000010ff */
[----:B------:R-:W-:Y:S01]  /*13f40*/  FMUL R31, R222, R31 ;  /* 0x0000001fde1f7220 */ /* 0x000fe20000400000 */
[----:B------:R-:W-:Y:S01]  /*13f50*/  F2FP.BF16.F32.PACK_AB R140, R194, R195 ;  /* 0x000000c3c28c723e */ /* 0x000fe200000010ff */
[----:B------:R-:W-:Y:S01]  /*13f60*/  FMUL R36, R222, R36 ;  /* 0x00000024de247220 */ /* 0x000fe20000400000 */
[----:B------:R-:W-:Y:S01]  /*13f70*/  F2FP.BF16.F32.PACK_AB R144, R144, R145 ;  /* 0x000000919090723e */ /* 0x000fe200000010ff */
[C---:B------:R-:W-:Y:S01]  /*13f80*/  FMUL R37, R222.reuse, R37 ;  /* 0x00000025de257220 */ /* 0x040fe20000400000 */
[----:B------:R-:W-:Y:S01]  /*13f90*/  F2FP.BF16.F32.PACK_AB R80, R147, R185 ;  /* 0x000000b99350723e */ /* 0x000fe200000010ff */
[----:B------:R-:W-:Y:S01]  /*13fa0*/  FMUL R40, R222, R40 ;  /* 0x00000028de287220 */ /* 0x000fe20000400000 */
        /* <DEDUP_REMOVED lines=11> */
[----:B------:R-:W2:Y:S01]  /*14060*/  LDS.128 R124, [R26] ;  /* 0x000000001a7c7984 */ /* 0x000ea20000000c00 */
[----:B------:R-:W-:Y:S01]  /*14070*/  F2FP.BF16.F32.PACK_AB R134, R73, R72 ;  /* 0x000000484986723e */ /* 0x000fe200000010ff */
[----:B------:R-:W-:Y:S01]  /*14080*/  FMUL R158, R222, R158 ;  /* 0x0000009ede9e7220 */ /* 0x000fe20000400000 */
[----:B------:R-:W-:Y:S01]  /*14090*/  F2FP.BF16.F32.PACK_AB R145, R79, R82 ;  /* 0x000000524f91723e */ /* 0x000fe200000010ff */
[----:B------:R-:W-:Y:S01]  /*140a0*/  BAR.SYNC.DEFER_BLOCKING 0x0 ;  /* 0x0000000000007b1d */ /* 0x000fe20000010000 */
[----:B------:R-:W-:-:S02]  /*140b0*/  F2FP.BF16.F32.PACK_AB R77, R71, R74 ;  /* 0x0000004a474d723e */ /* 0x000fc400000010ff */
[----:B------:R-:W-:Y:S01]  /*140c0*/  F2FP.BF16.F32.PACK_AB R76, R176, R177 ;  /* 0x000000b1b04c723e */ /* 0x000fe200000010ff */
[C---:B------:R-:W-:Y:S01]  /*140d0*/  FMUL R159, R222.reuse, R159 ;  /* 0x0000009fde9f7220 */ /* 0x040fe20000400000 */
[C---:B------:R-:W-:Y:S01]  /*140e0*/  FMUL R168, R222.reuse, R168 ;  /* 0x000000a8dea87220 */ /* 0x040fe20000400000 */
[C---:B------:R-:W-:Y:S01]  /*140f0*/  FMUL R169, R222.reuse, R169 ;  /* 0x000000a9dea97220 */ /* 0x040fe20000400000 */
[C---:B------:R-:W-:Y:S01]  /*14100*/  FMUL R170, R222.reuse, R170 ;  /* 0x000000aadeaa7220 */ /* 0x040fe20000400000 */
[----:B------:R-:W-:Y:S01]  /*14110*/  FMUL R171, R222, R171 ;  /* 0x000000abdeab7220 */ /* 0x000fe20000400000 */
[----:B------:R-:W-:Y:S01]  /*14120*/  F2FP.BF16.F32.PACK_AB R65, R67, R70 ;  /* 0x000000464341723e */ /* 0x000fe200000010ff */
[----:B------:R-:W3:Y:S01]  /*14130*/  LDL.LU R222, [R1+0x204] ;  /* 0x0002040001de7983 */ /* 0x000ee20000300800 */
[----:B------:R-:W-:Y:S02]  /*14140*/  F2FP.BF16.F32.PACK_AB R69, R63, R66 ;  /* 0x000000423f45723e */ /* 0x000fe400000010ff */
[----:B------:R-:W-:-:S02]  /*14150*/  F2FP.BF16.F32.PACK_AB R57, R59, R62 ;  /* 0x0000003e3b39723e */ /* 0x000fc400000010ff */
[----:B------:R-:W-:Y:S02]  /*14160*/  F2FP.BF16.F32.PACK_AB R53, R51, R54 ;  /* 0x000000363335723e */ /* 0x000fe400000010ff */
[----:B------:R-:W-:Y:S01]  /*14170*/  F2FP.BF16.F32.PACK_AB R94, R166, R165 ;  /* 0x000000a5a65e723e */ /* 0x000fe200000010ff */
[----:B-1----:R-:W-:Y:S01]  /*14180*/  UIMAD UR8, UR10, UR8, URZ ;  /* 0x000000080a0872a4 */ /* 0x002fe2000f8e023f */
[----:B------:R-:W-:Y:S01]  /*14190*/  F2FP.BF16.F32.PACK_AB R61, R55, R58 ;  /* 0x0000003a373d723e */ /* 0x000fe200000010ff */
[----:B------:R-:W1:Y:S01]  /*141a0*/  LDC R165, c[0x0][0x278] ;  /* 0x00009e00ffa57b82 */ /* 0x000e620000000800 */
[----:B------:R-:W-:Y:S07]  /*141b0*/  STSM.16.M88.4 [R24], R116 ;  /* 0x0000007418007844 */ /* 0x000fee0000000200 */
[----:B------:R-:W-:Y:S01]  /*141c0*/  BAR.SYNC.DEFER_BLOCKING 0x0 ;  /* 0x0000000000007b1d */ /* 0x000fe20000010000 */
[----:B------:R-:W-:-:S02]  /*141d0*/  F2FP.BF16.F32.PACK_AB R36, R31, R36 ;  /* 0x000000241f24723e */ /* 0x000fc400000010ff */
[----:B------:R-:W-:-:S05]  /*141e0*/  F2FP.BF16.F32.PACK_AB R150, R190, R189 ;  /* 0x000000bdbe96723e */ /* 0x000fca00000010ff */
[----:B------:R-:W5:Y:S01]  /*141f0*/  LDC R185, c[0x0][0x278] ;  /* 0x00009e00ffb97b82 */ /* 0x000f620000000800 */
[----:B0-----:R-:W-:-:S07]  /*14200*/  IMAD R193, R193, 0x61, RZ ;  /* 0x00000061c1c17824 */ /* 0x001fce00078e02ff */
[----:B------:R-:W0:Y:S08]  /*14210*/  LDC R203, c[0x0][0x278] ;  /* 0x00009e00ffcb7b82 */ /* 0x000e300000000800 */
[----:B------:R-:W2:Y:S01]  /*14220*/  LDC R209, c[0x0][0x278] ;  /* 0x00009e00ffd17b82 */ /* 0x000ea20000000800 */
[----:B------:R-:W2:Y:S07]  /*14230*/  LDS.128 R116, [R26] ;  /* 0x000000001a747984 */ /* 0x000eae0000000c00 */
[----:B------:R-:W-:Y:S08]  /*14240*/  BAR.SYNC.DEFER_BLOCKING 0x0 ;  /* 0x0000000000007b1d */ /* 0x000ff00000010000 */
[----:B------:R-:W2:Y:S08]  /*14250*/  LDC R211, c[0x0][0x278] ;  /* 0x00009e00ffd37b82 */ /* 0x000eb00000000800 */
[----:B------:R-:W2:Y:S01]  /*14260*/  LDC R217, c[0x0][0x278] ;  /* 0x00009e00ffd97b82 */ /* 0x000ea20000000800 */
[----:B------:R-:W-:Y:S07]  /*14270*/  STSM.16.M88.4 [R24], R120 ;  /* 0x0000007818007844 */ /* 0x000fee0000000200 */
[----:B------:R-:W-:Y:S06]  /*14280*/  BAR.SYNC.DEFER_BLOCKING 0x0 ;  /* 0x0000000000007b1d */ /* 0x000fec0000010000 */
[----:B------:R-:W2:Y:S02]  /*14290*/  LDS.128 R120, [R26] ;  /* 0x000000001a787984 */ /* 0x000ea40000000c00 */
[----:B------:R-:W-:Y:S06]  /*142a0*/  BAR.SYNC.DEFER_BLOCKING 0x0 ;  /* 0x0000000000007b1d */ /* 0x000fec0000010000 */
[----:B------:R-:W-:Y:S02]  /*142b0*/  STSM.16.M88.4 [R24], R128 ;  /* 0x0000008018007844 */ /* 0x000fe40000000200 */
        /* <DEDUP_REMOVED lines=11> */
[----:B------:R-:W-:Y:S01]  /*14370*/  STSM.16.M88.4 [R24], R140 ;  /* 0x0000008c18007844 */ /* 0x000fe20000000200 */
[----:B------:R-:W-:Y:S01]  /*14380*/  F2FP.BF16.F32.PACK_AB R82, R85, R84 ;  /* 0x000000545552723e */ /* 0x000fe200000010ff */
[----:B------:R-:W-:Y:S06]  /*14390*/  BAR.SYNC.DEFER_BLOCKING 0x0 ;  /* 0x0000000000007b1d */ /* 0x000fec0000010000 */
[----:B------:R-:W2:Y:S02]  /*143a0*/  LDS.128 R84, [R26] ;  /* 0x000000001a547984 */ /* 0x000ea40000000c00 */
[----:B------:R-:W-:Y:S06]  /*143b0*/  BAR.SYNC.DEFER_BLOCKING 0x0 ;  /* 0x0000000000007b1d */ /* 0x000fec0000010000 */
[----:B------:R-:W-:Y:S02]  /*143c0*/  STSM.16.M88.4 [R24], R80 ;  /* 0x0000005018007844 */ /* 0x000fe40000000200 */
[----:B------:R-:W-:Y:S01]  /*143d0*/  BAR.SYNC.DEFER_BLOCKING 0x0 ;  /* 0x0000000000007b1d */ /* 0x000fe20000010000 */
[----:B------:R-:W-:-:S05]  /*143e0*/  F2FP.BF16.F32.PACK_AB R147, R232, R231 ;  /* 0x000000e7e893723e */ /* 0x000fca00000010ff */
[----:B------:R-:W2:Y:S02]  /*143f0*/  LDS.128 R80, [R26] ;  /* 0x000000001a507984 */ /* 0x000ea40000000c00 */
        /* <DEDUP_REMOVED lines=8> */
[----:B------:R-:W-:Y:S01]  /*14480*/  F2FP.BF16.F32.PACK_AB R66, R152, R151 ;  /* 0x000000979842723e */ /* 0x000fe200000010ff */
[----:B----4-:R-:W4:Y:S01]  /*14490*/  LDC.64 R144, c[0x0][0x228] ;  /* 0x00008a00ff907b82 */ /* 0x010f220000000a00 */
[----:B------:R-:W-:-:S02]  /*144a0*/  F2FP.BF16.F32.PACK_AB R67, R238, R237 ;  /* 0x000000edee43723e */ /* 0x000fc400000010ff */
[----:B------:R-:W-:Y:S02]  /*144b0*/  F2FP.BF16.F32.PACK_AB R68, R168, R169 ;  /* 0x000000a9a844723e */ /* 0x000fe400000010ff */
[----:B------:R-:W-:Y:S02]  /*144c0*/  F2FP.BF16.F32.PACK_AB R70, R154, R153 ;  /* 0x000000999a46723e */ /* 0x000fe400000010ff */
[----:B------:R-:W-:Y:S01]  /*144d0*/  F2FP.BF16.F32.PACK_AB R71, R240, R239 ;  /* 0x000000eff047723e */ /* 0x000fe200000010ff */
[----:B------:R-:W1:Y:S01]  /*144e0*/  LDC R146, c[0x0][0x278] ;  /* 0x00009e00ff927b82 */ /* 0x000e620000000800 */
[----:B------:R-:W2:Y:S01]  /*144f0*/  LDS.128 R88, [R26] ;  /* 0x000000001a587984 */ /* 0x000ea20000000c00 */
[----:B------:R-:W-:-:S06]  /*14500*/  F2FP.BF16.F32.PACK_AB R75, R234, R233 ;  /* 0x000000e9ea4b723e */ /* 0x000fcc00000010ff */
[----:B------:R-:W-:Y:S01]  /*14510*/  BAR.SYNC.DEFER_BLOCKING 0x0 ;  /* 0x0000000000007b1d */ /* 0x000fe20000010000 */
[----:B------:R-:W-:Y:S02]  /*14520*/  F2FP.BF16.F32.PACK_AB R78, R97, R96 ;  /* 0x00000060614e723e */ /* 0x000fe400000010ff */
[----:B------:R-:W-:Y:S02]  /*14530*/  F2FP.BF16.F32.PACK_AB R56, R158, R159 ;  /* 0x0000009f9e38723e */ /* 0x000fe400000010ff */
[----:B------:R-:W-:-:S03]  /*14540*/  F2FP.BF16.F32.PACK_AB R58, R160, R155 ;  /* 0x0000009ba03a723e */ /* 0x000fc600000010ff */
[----:B------:R-:W5:Y:S01]  /*14550*/  LDC R153, c[0x0][0x278] ;  /* 0x00009e00ff997b82 */ /* 0x000f620000000800 */
[----:B------:R-:W-:Y:S02]  /*14560*/  F2FP.BF16.F32.PACK_AB R59, R242, R241 ;  /* 0x000000f1f23b723e */ /* 0x000fe400000010ff */
[----:B------:R-:W-:Y:S02]  /*14570*/  F2FP.BF16.F32.PACK_AB R60, R156, R157 ;  /* 0x0000009d9c3c723e */ /* 0x000fe400000010ff */
[----:B------:R-:W-:Y:S02]  /*14580*/  F2FP.BF16.F32.PACK_AB R62, R162, R161 ;  /* 0x000000a1a23e723e */ /* 0x000fe400000010ff */
[----:B------:R-:W-:Y:S01]  /*14590*/  F2FP.BF16.F32.PACK_AB R63, R244, R243 ;  /* 0x000000f3f43f723e */ /* 0x000fe200000010ff */
[----:B------:R-:W2:Y:S01]  /*145a0*/  LDC R155, c[0x0][0x278] ;  /* 0x00009e00ff9b7b82 */ /* 0x000ea20000000800 */
[----:B------:R-:W-:Y:S02]  /*145b0*/  F2FP.BF16.F32.PACK_AB R52, R98, R99 ;  /* 0x000000636234723e */ /* 0x000fe400000010ff */
[----:B------:R-:W-:-:S02]  /*145c0*/  F2FP.BF16.F32.PACK_AB R54, R164, R163 ;  /* 0x000000a3a436723e */ /* 0x000fc400000010ff */
[----:B------:R-:W-:Y:S02]  /*145d0*/  F2FP.BF16.F32.PACK_AB R55, R246, R245 ;  /* 0x000000f5f637723e */ /* 0x000fe400000010ff */
[----:B------:R-:W-:Y:S01]  /*145e0*/  F2FP.BF16.F32.PACK_AB R92, R49, R95 ;  /* 0x0000005f315c723e */ /* 0x000fe200000010ff */
[----:B------:R-:W2:Y:S01]  /*145f0*/  LDC R157, c[0x0][0x278] ;  /* 0x00009e00ff9d7b82 */ /* 0x000ea20000000800 */
[----:B------:R-:W-:Y:S07]  /*14600*/  STSM.16.M88.4 [R24], R72 ;  /* 0x0000004818007844 */ /* 0x000fee0000000200 */
[----:B------:R-:W-:Y:S01]  /*14610*/  BAR.SYNC.DEFER_BLOCKING 0x0 ;  /* 0x0000000000007b1d */ /* 0x000fe20000010000 */
[----:B------:R-:W-:-:S02]  /*14620*/  F2FP.BF16.F32.PACK_AB R93, R47, R50 ;  /* 0x000000322f5d723e */ /* 0x000fc400000010ff */
[----:B------:R-:W-:Y:S02]  /*14630*/  F2FP.BF16.F32.PACK_AB R48, R45, R48 ;  /* 0x000000302d30723e */ /* 0x000fe400000010ff */
[----:B------:R-:W-:Y:S02]  /*14640*/  F2FP.BF16.F32.PACK_AB R51, R250, R249 ;  /* 0x000000f9fa33723e */ /* 0x000fe400000010ff */
[----:B------:R-:W-:Y:S02]  /*14650*/  F2FP.BF16.F32.PACK_AB R44, R41, R44 ;  /* 0x0000002c292c723e */ /* 0x000fe400000010ff */
[----:B------:R-:W-:Y:S02]  /*14660*/  F2FP.BF16.F32.PACK_AB R40, R37, R40 ;  /* 0x000000282528723e */ /* 0x000fe400000010ff */
[----:B------:R-:W-:Y:S02]  /*14670*/  F2FP.BF16.F32.PACK_AB R31, R220, R8 ;  /* 0x00000008dc1f723e */ /* 0x000fe400000010ff */
[----:B------:R-:W-:-:S02]  /*14680*/  F2FP.BF16.F32.PACK_AB R140, R3, R5 ;  /* 0x00000005038c723e */ /* 0x000fc400000010ff */
[----:B------:R-:W-:Y:S01]  /*14690*/  F2FP.BF16.F32.PACK_AB R141, R148, R9 ;  /* 0x00000009948d723e */ /* 0x000fe200000010ff */
[----:B------:R-:W2:Y:S01]  /*146a0*/  LDC R3, c[0x0][0x278] ;  /* 0x00009e00ff037b82 */ /* 0x000ea20000000800 */
[----:B------:R-:W2:Y:S01]  /*146b0*/  LDS.128 R72, [R26] ;  /* 0x000000001a487984 */ /* 0x000ea20000000c00 */
[----:B------:R-:W-:Y:S02]  /*146c0*/  F2FP.BF16.F32.PACK_AB R142, R188, R187 ;  /* 0x000000bbbc8e723e */ /* 0x000fe400000010ff */
[----:B------:R-:W-:-:S04]  /*146d0*/  F2FP.BF16.F32.PACK_AB R143, R7, R6 ;  /* 0x00000006078f723e */ /* 0x000fc800000010ff */
[----:B------:R-:W-:Y:S01]  /*146e0*/  BAR.SYNC.DEFER_BLOCKING 0x0 ;  /* 0x0000000000007b1d */ /* 0x000fe20000010000 */
[----:B------:R-:W-:Y:S02]  /*146f0*/  F2FP.BF16.F32.PACK_AB R95, R248, R247 ;  /* 0x000000f7f85f723e */ /* 0x000fe400000010ff */
[----:B------:R-:W-:Y:S02]  /*14700*/  F2FP.BF16.F32.PACK_AB R49, R43, R46 ;  /* 0x0000002e2b31723e */ /* 0x000fe400000010ff */
[----:B------:R-:W-:Y:S01]  /*14710*/  F2FP.BF16.F32.PACK_AB R45, R39, R42 ;  /* 0x0000002a272d723e */ /* 0x000fe200000010ff */
[----:B-1----:R-:W-:Y:S01]  /*14720*/  IMAD R147, R146, 0xa, RZ ;  /* 0x0000000a92937824 */ /* 0x002fe200078e02ff */
[----:B------:R-:W-:Y:S01]  /*14730*/  F2FP.BF16.F32.PACK_AB R50, R172, R167 ;  /* 0x000000a7ac32723e */ /* 0x000fe200000010ff */
[----:B-----5:R-:W-:Y:S01]  /*14740*/  IMAD R153, R153, 0x12, RZ ;  /* 0x0000001299997824 */ /* 0x020fe200078e02ff */
[----:B------:R-:W-:Y:S01]  /*14750*/  F2FP.BF16.F32.PACK_AB R47, R252, R251 ;  /* 0x000000fbfc2f723e */ /* 0x000fe200000010ff */
[----:B------:R-:W1:Y:S01]  /*14760*/  LDC R159, c[0x0][0x278] ;  /* 0x00009e00ff9f7b82 */ /* 0x000e620000000800 */
[----:B------:R-:W-:-:S02]  /*14770*/  F2FP.BF16.F32.PACK_AB R41, R29, R38 ;  /* 0x000000261d29723e */ /* 0x000fc400000010ff */
[----:B------:R-:W-:Y:S02]  /*14780*/  F2FP.BF16.F32.PACK_AB R37, R25, R28 ;  /* 0x0000001c1925723e */ /* 0x000fe400000010ff */
[----:B------:R-:W-:Y:S01]  /*14790*/  F2FP.BF16.F32.PACK_AB R148, R0, R2 ;  /* 0x000000020094723e */ /* 0x000fe200000010ff */
[C---:B------:R-:W-:Y:S02]  /*147a0*/  IMAD.SHL.U32 R5, R146.reuse, 0x2, RZ ;  /* 0x0000000292057824 */ /* 0x040fe400078e00ff */
[----:B------:R-:W-:Y:S01]  /*147b0*/  IMAD R9, R146, 0x3, RZ ;  /* 0x0000000392097824 */ /* 0x000fe200078e02ff */
[----:B------:R-:W5:Y:S01]  /*147c0*/  LDC R161, c[0x0][0x278] ;  /* 0x00009e00ffa17b82 */ /* 0x000f620000000800 */
[----:B------:R-:W-:Y:S07]  /*147d0*/  STSM.16.M88.4 [R24], R76 ;  /* 0x0000004c18007844 */ /* 0x000fee0000000200 */
[----:B------:R-:W0:Y:S08]  /*147e0*/  LDC R163, c[0x0][0x278] ;  /* 0x00009e00ffa37b82 */ /* 0x000e300000000800 */
[----:B------:R-:W-:Y:S08]  /*147f0*/  BAR.SYNC.DEFER_BLOCKING 0x0 ;  /* 0x0000000000007b1d */ /* 0x000ff00000010000 */
[----:B------:R-:W4:Y:S01]  /*14800*/  LDC R171, c[0x0][0x278] ;  /* 0x00009e00ffab7b82 */ /* 0x000f220000000800 */
[----:B------:R-:W-:-:S07]  /*14810*/  IMAD R165, R165, 0x44, RZ ;  /* 0x00000044a5a57824 */ /* 0x000fce00078e02ff */
[----:B------:R-:W2:Y:S01]  /*14820*/  LDC R169, c[0x0][0x278] ;  /* 0x00009e00ffa97b82 */ /* 0x000ea20000000800 */
[----:B------:R-:W-:-:S07]  /*14830*/  IMAD R185, R185, 0x4f, RZ ;  /* 0x0000004fb9b97824 */ /* 0x000fce00078e02ff */
[----:B------:R-:W2:Y:S01]  /*14840*/  LDC R187, c[0x0][0x278] ;  /* 0x00009e00ffbb7b82 */ /* 0x000ea20000000800 */
[----:B------:R-:W2:Y:S07]  /*14850*/  LDS.128 R76, [R26] ;  /* 0x000000001a4c7984 */ /* 0x000eae0000000c00 */
        /* <DEDUP_REMOVED lines=22> */
[----:B------:R-:W-:Y:S01]  /*149c0*/  BAR.SYNC.DEFER_BLOCKING 0x0 ;  /* 0x0000000000007b1d */ /* 0x000fe20000010000 */
[----:B---3--:R-:W-:-:S02]  /*149d0*/  F2FP.BF16.F32.PACK_AB R43, R222, R4 ;  /* 0x00000004de2b723e */ /* 0x008fc400000010ff */
[----:B------:R-:W-:-:S03]  /*149e0*/  F2FP.BF16.F32.PACK_AB R39, R213, R215 ;  /* 0x000000d7d527723e */ /* 0x000fc600000010ff */
[----:B------:R-:W3:Y:S04]  /*149f0*/  LDL.LU R4, [R1+0x3e0] ;  /* 0x0003e00001047983 */ /* 0x000ee80000300800 */
[----:B------:R-:W3:Y:S04]  /*14a00*/  LDL.LU R213, [R1+0x3dc] ;  /* 0x0003dc0001d57983 */ /* 0x000ee80000300800 */
[----:B------:R-:W3:Y:S04]  /*14a10*/  LDL.LU R215, [R1+0x3d8] ;  /* 0x0003d80001d77983 */ /* 0x000ee80000300800 */
[----:B------:R-:W3:Y:S04]  /*14a20*/  LDL.LU R224, [R1+0x224] ;  /* 0x0002240001e07983 */ /* 0x000ee80000300800 */
[----:B------:R-:W3:Y:S01]  /*14a30*/  LDS.128 R92, [R26] ;  /* 0x000000001a5c7984 */ /* 0x000ee20000000c00 */
[----:B------:R-:W-:Y:S01]  /*14a40*/  BAR.SYNC.DEFER_BLOCKING 0x0 ;  /* 0x0000000000007b1d */ /* 0x000fe20000010000 */
[----:B------:R-:W-:-:S02]  /*14a50*/  F2FP.BF16.F32.PACK_AB R46, R174, R173 ;  /* 0x000000adae2e723e */ /* 0x000fc400000010ff */
[----:B------:R-:W-:Y:S02]  /*14a60*/  F2FP.BF16.F32.PACK_AB R42, R180, R175 ;  /* 0x000000afb42a723e */ /* 0x000fe400000010ff */
[----:B------:R-:W-:Y:S02]  /*14a70*/  F2FP.BF16.F32.PACK_AB R38, R182, R181 ;  /* 0x000000b5b626723e */ /* 0x000fe400000010ff */
[----:B------:R-:W-:Y:S02]  /*14a80*/  F2FP.BF16.F32.PACK_AB R28, R27, R30 ;  /* 0x0000001e1b1c723e */ /* 0x000fe400000010ff */
[----:B------:R-:W-:Y:S01]  /*14a90*/  F2FP.BF16.F32.PACK_AB R29, R10, R11 ;  /* 0x0000000b0a1d723e */ /* 0x000fe200000010ff */
[----:B------:R-:W2:Y:S01]  /*14aa0*/  S2R R222, SR_CTAID.X ;  /* 0x0000000000de7919 */ /* 0x000ea20000002500 */
[----:B------:R-:W-:Y:S01]  /*14ab0*/  PRMT R0, R16, 0x7632, R0 ;  /* 0x0000763210007816 */ /* 0x000fe20000000000 */
[----:B-1----:R-:W-:Y:S02]  /*14ac0*/  IMAD R159, R159, 0x1c, RZ ;  /* 0x0000001c9f9f7824 */ /* 0x002fe400078e02ff */
[----:B-----5:R-:W-:Y:S01]  /*14ad0*/  IMAD R161, R161, 0x1e, RZ ;  /* 0x0000001ea1a17824 */ /* 0x020fe200078e02ff */
[----:B------:R-:W5:Y:S04]  /*14ae0*/  LDL.LU R220, [R1+0x3d4] ;  /* 0x0003d40001dc7983 */ /* 0x000f680000300800 */
[----:B------:R-:W-:Y:S01]  /*14af0*/  STSM.16.M88.4 [R24], R48 ;  /* 0x0000003018007844 */ /* 0x000fe20000000200 */
[----:B0-----:R-:W-:Y:S01]  /*14b00*/  IMAD R163, R163, 0x22, RZ ;  /* 0x00000022a3a37824 */ /* 0x001fe200078e02ff */
[----:B------:R-:W0:Y:S08]  /*14b10*/  LDC R175, c[0x0][0x228] ;  /* 0x00008a00ffaf7b82 */ /* 0x000e300000000800 */
[----:B------:R-:W-:Y:S01]  /*14b20*/  BAR.SYNC.DEFER_BLOCKING 0x0 ;  /* 0x0000000000007b1d */ /* 0x000fe20000010000 */
[----:B------:R-:W-:-:S02]  /*14b30*/  F2FP.BF16.F32.PACK_AB R30, R184, R183 ;  /* 0x000000b7b81e723e */ /* 0x000fc400000010ff */
[----:B------:R-:W-:Y:S01]  /*14b40*/  SHF.L.U32 R27, R146, 0x2, RZ ;  /* 0x00000002921b7819 */ /* 0x000fe200000006ff */
[----:B----4-:R-:W-:-:S04]  /*14b50*/  IMAD R171, R171, 0x46, RZ ;  /* 0x00000046abab7824 */ /* 0x010fc800078e02ff */
[----:B------:R-:W1:Y:S01]  /*14b60*/  LDC R173, c[0x0][0x278] ;  /* 0x00009e00ffad7b82 */ /* 0x000e620000000800 */
[----:B--2---:R-:W-:Y:S01]  /*14b70*/  IMAD R169, R169, 0x41, RZ ;  /* 0x00000041a9a97824 */ /* 0x004fe200078e02ff */
[----:B------:R-:W2:Y:S01]  /*14b80*/  LDL.LU R8, [R1+0x3d0] ;  /* 0x0003d00001087983 */ /* 0x000ea20000300800 */
[----:B------:R-:W-:Y:S02]  /*14b90*/  IMAD R187, R187, 0x5d, RZ ;  /* 0x0000005dbbbb7824 */ /* 0x000fe400078e02ff */
[----:B------:R-:W-:Y:S01]  /*14ba0*/  IMAD R203, R203, 0x73, RZ ;  /* 0x00000073cbcb7824 */ /* 0x000fe200078e02ff */
[----:B------:R-:W4:Y:S01]  /*14bb0*/  LDL.LU R7, [R1+0x3cc] ;  /* 0x0003cc0001077983 */ /* 0x000f220000300800 */
[----:B------:R-:W-:Y:S01]  /*14bc0*/  PRMT R222, R223, 0x6540, R222 ;  /* 0x00006540dfde7816 */ /* 0x000fe200000000de */
[----:B------:R-:W0:Y:S02]  /*14bd0*/  LDC R181, c[0x0][0x278] ;  /* 0x00009e00ffb57b82 */ /* 0x000e240000000800 */
[----:B------:R-:W2:Y:S04]  /*14be0*/  LDL.LU R6, [R1+0x3c8] ;  /* 0x0003c80001067983 */ /* 0x000ea80000300800 */
[----:B------:R-:W5:Y:S02]  /*14bf0*/  LDS.128 R48, [R26] ;  /* 0x000000001a307984 */ /* 0x000f640000000c00 */
[----:B------:R-:W-:Y:S06]  /*14c00*/  BAR.SYNC.DEFER_BLOCKING 0x0 ;  /* 0x0000000000007b1d */ /* 0x000fec0000010000 */
[----:B------:R-:W-:Y:S02]  /*14c10*/  STSM.16.M88.4 [R24], R44 ;  /* 0x0000002c18007844 */ /* 0x000fe40000000200 */
[----:B------:R-:W-:Y:S06]  /*14c20*/  BAR.SYNC.DEFER_BLOCKING 0x0 ;  /* 0x0000000000007b1d */ /* 0x000fec0000010000 */
        /* <DEDUP_REMOVED lines=8> */
[----:B------:R-:W4:Y:S02]  /*14cb0*/  LDS.128 R36, [R26] ;  /* 0x000000001a247984 */ /* 0x000f240000000c00 */
[----:B------:R-:W-:Y:S06]  /*14cc0*/  BAR.SYNC.DEFER_BLOCKING 0x0 ;  /* 0x0000000000007b1d */ /* 0x000fec0000010000 */
[----:B------:R-:W-:Y:S02]  /*14cd0*/  STSM.16.M88.4 [R24], R28 ;  /* 0x0000001c18007844 */ /* 0x000fe40000000200 */
[----:B------:R-:W-:Y:S06]  /*14ce0*/  BAR.SYNC.DEFER_BLOCKING 0x0 ;  /* 0x0000000000007b1d */ /* 0x000fec0000010000 */
[----:B------:R-:W4:Y:S02]  /*14cf0*/  LDS.128 R96, [R26] ;  /* 0x000000001a607984 */ /* 0x000f240000000c00 */
[----:B------:R-:W-:Y:S06]  /*14d00*/  BAR.SYNC.DEFER_BLOCKING 0x0 ;  /* 0x0000000000007b1d */ /* 0x000fec0000010000 */
[----:B------:R1:W-:Y:S02]  /*14d10*/  STSM.16.M88.4 [R24], R140 ;  /* 0x0000008c18007844 */ /* 0x0003e40000000200 */
[----:B------:R-:W-:Y:S01]  /*14d20*/  BAR.SYNC.DEFER_BLOCKING 0x0 ;  /* 0x0000000000007b1d */ /* 0x000fe20000010000 */
[----:B------:R-:W-:Y:S01]  /*14d30*/  IMAD R25, R222, UR9, RZ ;  /* 0x00000009de197c24 */ /* 0x000fe2000f8e02ff */
[----:B------:R-:W-:Y:S01]  /*14d40*/  USHF.L.U32 UR9, UR8, 0x1, URZ ;  /* 0x0000000108097899 */ /* 0x000fe2000800063f */
[----:B---3--:R-:W-:-:S03]  /*14d50*/  F2FP.BF16.F32.PACK_AB R151, R224, R4 ;  /* 0x00000004e097723e */ /* 0x008fc600000010ff */
[----:B------:R-:W-:Y:S01]  /*14d60*/  SHF.L.U32 R11, R25, 0x1, RZ ;  /* 0x00000001190b7819 */ /* 0x000fe200000006ff */
[----:B0-----:R-:W-:Y:S01]  /*14d70*/  IMAD R181, R181, 0x4d, RZ ;  /* 0x0000004db5b57824 */ /* 0x001fe200078e02ff */
[----:B------:R-:W3:Y:S04]  /*14d80*/  LDL.LU R4, [R1+0x3c0] ;  /* 0x0003c00001047983 */ /* 0x000ee80000300800 */
[----:B------:R-:W0:Y:S01]  /*14d90*/  LDS.128 R28, [R26] ;  /* 0x000000001a1c7984 */ /* 0x000e220000000c00 */
[----:B------:R-:W-:Y:S01]  /*14da0*/  BAR.SYNC.DEFER_BLOCKING 0x0 ;  /* 0x0000000000007b1d */ /* 0x000fe20000010000 */
[----:B------:R-:W-:Y:S01]  /*14db0*/  IADD3 R10, P3, P5, R11, UR9, R144 ;  /* 0x000000090b0a7c10 */ /* 0x000fe2000fd7e090 */
[----:B------:R-:W-:-:S06]  /*14dc0*/  IMAD.HI R144, R25, 0x2, RZ ;  /* 0x0000000219907827 */ /* 0x000fcc00078e02ff */
[----:B------:R-:W1:Y:S01]  /*14dd0*/  LDC R25, c[0x0][0x278] ;  /* 0x00009e00ff197b82 */ /* 0x000e620000000800 */
[----:B------:R-:W-:Y:S01]  /*14de0*/  UIMAD.WIDE UR8, UR8, 0x2, URZ ;  /* 0x00000002080878a5 */ /* 0x000fe2000f8e023f */
[----:B------:R5:W-:Y:S05]  /*14df0*/  STSM.16.M88.4 [R24], R148 ;  /* 0x0000009418007844 */ /* 0x000bea0000000200 */
[----:B------:R-:W-:Y:S01]  /*14e00*/  IADD3.X R11, R144, UR9, R145, P3, P5 ;  /* 0x00000009900b7c10 */ /* 0x000fe20009fea491 */
[----:B------:R-:W-:Y:S01]  /*14e10*/  ULDC.64 UR8, c[0x0][0x270] ;  /* 0x00009c0000087ab9 */ /* 0x000fe20000000a00 */
[----:B------:R-:W-:Y:S01]  /*14e20*/  BAR.SYNC.DEFER_BLOCKING 0x0 ;  /* 0x0000000000007b1d */ /* 0x000fe20000010000 */
[-C--:B------:R-:W-:Y:S01]  /*14e30*/  IADD3 R2, P3, R5, R10.reuse, RZ ;  /* 0x0000000a05027210 */ /* 0x080fe20007f7e0ff */
[----:B------:R-:W-:Y:S01]  /*14e40*/  IMAD R145, R146, 0x6, RZ ;  /* 0x0000000692917824 */ /* 0x000fe200078e02ff */
[----:B-1----:R-:W-:-:S02]  /*14e50*/  LEA R140, P5, R25, R10, 0x2 ;  /* 0x0000000a198c7211 */ /* 0x002fc400078a10ff */
[----:B------:R-:W-:-:S03]  /*14e60*/  LEA.HI.X.SX32 R3, R3, R11, 0x1, P3 ;  /* 0x0000000b03037211 */ /* 0x000fc600018f0eff */
[----:B------:R-:W1:Y:S01]  /*14e70*/  LDC R144, c[0x0][0x278] ;  /* 0x00009e00ff907b82 */ /* 0x000e620000000800 */
[----:B------:R-:W-:Y:S01]  /*14e80*/  LEA.HI.X.SX32 R141, R5, R11, 0x1, P5 ;  /* 0x0000000b058d7211 */ /* 0x000fe200028f0eff */
[C---:B------:R-:W-:Y:S01]  /*14e90*/  IMAD R5, R146.reuse, 0x5, RZ ;  /* 0x0000000592057824 */ /* 0x040fe200078e02ff */
[----:B-----5:R-:W-:Y:S01]  /*14ea0*/  IADD3 R24, P3, R145, R10, RZ ;  /* 0x0000000a91187210 */ /* 0x020fe20007f7e0ff */
[----:B------:R-:W-:-:S04]  /*14eb0*/  IMAD R149, R146, 0xc, RZ ;  /* 0x0000000c92957824 */ /* 0x000fc800078e02ff */
[----:B------:R-:W5:Y:S01]  /*14ec0*/  LDC R148, c[0x0][0x278] ;  /* 0x00009e00ff947b82 */ /* 0x000f620000000800 */
[----:B------:R-:W-:Y:S02]  /*14ed0*/  IADD3 R142, P6, R147, R10, RZ ;  /* 0x0000000a938e7210 */ /* 0x000fe40007fde0ff */
[-C--:B------:R-:W-:Y:S01]  /*14ee0*/  LEA.HI.X.SX32 R25, R9, R11.reuse, 0x1, P3 ;  /* 0x0000000b09197211 */ /* 0x080fe200018f0eff */
[----:B------:R-:W-:Y:S04]  /*14ef0*/  STG.E.U16 desc[UR6][R10.64], R16 ;  /* 0x000000100a007986 */ /* 0x000fe8000c101506 */
[----:B------:R0:W-:Y:S01]  /*14f00*/  STG.E.U16 desc[UR6][R2.64], R0 ;  /* 0x0000000002007986 */ /* 0x0001e2000c101506 */
[----:B------:R-:W-:Y:S01]  /*14f10*/  IMAD R151, R146, 0xe, RZ ;  /* 0x0000000e92977824 */ /* 0x000fe200078e02ff */
[----:B------:R-:W-:-:S02]  /*14f20*/  LEA.HI.X.SX32 R143, R5, R11, 0x1, P6 ;  /* 0x0000000b058f7211 */ /* 0x000fc400030f0eff */
[----:B------:R4:W-:Y:S01]  /*14f30*/  STG.E.U16 desc[UR6][R140.64], R17 ;  /* 0x000000118c007986 */ /* 0x0009e2000c101506 */
[-C--:B0-----:R-:W-:Y:S02]  /*14f40*/  LEA R2, P5, R155, R10.reuse, 0x3 ;  /* 0x0000000a9b027211 */ /* 0x081fe400078a18ff */
[----:B------:R-:W0:Y:S01]  /*14f50*/  LDC R155, c[0x0][0x278] ;  /* 0x00009e00ff9b7b82 */ /* 0x000e220000000800 */
[----:B------:R-:W-:Y:S02]  /*14f60*/  PRMT R0, R17, 0x7632, R0 ;  /* 0x0000763211007816 */ /* 0x000fe40000000000 */
[----:B------:R-:W-:Y:S02]  /*14f70*/  LEA.HI.X.SX32 R3, R27, R11, 0x1, P5 ;  /* 0x0000000b1b037211 */ /* 0x000fe400028f0eff */
[----:B------:R-:W-:Y:S01]  /*14f80*/  IADD3 R16, P5, R149, R10, RZ ;  /* 0x0000000a95107210 */ /* 0x000fe20007fbe0ff */
[----:B------:R2:W-:Y:S01]  /*14f90*/  STG.E.U16 desc[UR6][R24.64], R0 ;  /* 0x0000000018007986 */ /* 0x0005e2000c101506 */
[----:B------:R-:W-:Y:S01]  /*14fa0*/  IMAD R5, R146, 0x7, RZ ;  /* 0x0000000792057824 */ /* 0x000fe200078e02ff */
[----:B------:R-:W-:-:S02]  /*14fb0*/  PRMT R27, R18, 0x7632, R27 ;  /* 0x00007632121b7816 */ /* 0x000fc4000000001b */
[----:B------:R1:W-:Y:S01]  /*14fc0*/  STG.E.U16 desc[UR6][R2.64], R18 ;  /* 0x0000001202007986 */ /* 0x0003e2000c101506 */
[-C--:B----4-:R-:W-:Y:S02]  /*14fd0*/  LEA.HI.X.SX32 R17, R145, R11.reuse, 0x1, P5 ;  /* 0x0000000b91117211 */ /* 0x090fe400028f0eff */
[----:B------:R-:W-:Y:S02]  /*14fe0*/  SHF.L.U32 R9, R146, 0x3, RZ ;  /* 0x0000000392097819 */ /* 0x000fe400000006ff */
[-C--:B--2---:R-:W-:Y:S01]  /*14ff0*/  LEA R24, P5, R157, R10.reuse, 0x4 ;  /* 0x0000000a9d187211 */ /* 0x084fe200078a20ff */
[----:B------:R-:W2:Y:S01]  /*15000*/  LDC R0, c[0x0][0x278] ;  /* 0x00009e00ff007b82 */ /* 0x000ea20000000800 */
[----:B-1----:R-:W-:Y:S01]  /*15010*/  IADD3 R2, P3, R151, R10, RZ ;  /* 0x0000000a97027210 */ /* 0x002fe20007f7e0ff */
[----:B------:R1:W-:Y:S06]  /*15020*/  STG.E.U16 desc[UR6][R142.64], R27 ;  /* 0x0000001b8e007986 */ /* 0x0003ec000c101506 */
[----:B------:R-:W4:Y:S01]  /*15030*/  LDC R157, c[0x0][0x278] ;  /* 0x00009e00ff9d7b82 */ /* 0x000f220000000800 */
[----:B------:R-:W-:-:S02]  /*15040*/  LEA.HI.X.SX32 R3, R5, R11, 0x1, P3 ;  /* 0x0000000b05037211 */ /* 0x000fc400018f0eff */
[----:B------:R-:W-:Y:S02]  /*15050*/  PRMT R5, R19, 0x7632, R5 ;  /* 0x0000763213057816 */ /* 0x000fe40000000005 */
[-C--:B------:R-:W-:Y:S02]  /*15060*/  LEA.HI.X.SX32 R25, R9, R11.reuse, 0x1, P5 ;  /* 0x0000000b09197211 */ /* 0x080fe400028f0eff */
[----:B------:R-:W-:Y:S01]  /*15070*/  IADD3 R140, P6, R153, R10, RZ ;  /* 0x0000000a998c7210 */ /* 0x000fe20007fde0ff */
[----:B-1----:R-:W-:Y:S01]  /*15080*/  IMAD R27, R146, 0x9, RZ ;  /* 0x00000009921b7824 */ /* 0x002fe200078e02ff */
[----:B------:R1:W-:Y:S01]  /*15090*/  STG.E.U16 desc[UR6][R16.64], R19 ;  /* 0x0000001310007986 */ /* 0x0003e2000c101506 */
[----:B------:R-:W2:Y:S03]  /*150a0*/  LDC R9, c[0x0][0x278] ;  /* 0x00009e00ff097b82 */ /* 0x000ea60000000800 */
[----:B------:R0:W-:Y:S01]  /*150b0*/  STG.E.U16 desc[UR6][R2.64], R5 ;  /* 0x0000000502007986 */ /* 0x0001e2000c101506 */
[----:B------:R-:W-:Y:S01]  /*150c0*/  LEA.HI.X.SX32 R141, R27, R11, 0x1, P6 ;  /* 0x0000000b1b8d7211 */ /* 0x000fe200030f0eff */
[----:B------:R-:W-:-:S02]  /*150d0*/  IMAD R143, R144, 0x14, RZ ;  /* 0x00000014908f7824 */ /* 0x000fc400078e02ff */
[----:B------:R0:W-:Y:S01]  /*150e0*/  STG.E.U16 desc[UR6][R24.64], R20 ;  /* 0x0000001418007986 */ /* 0x0001e2000c101506 */
[----:B-----5:R-:W-:Y:S01]  /*150f0*/  IMAD R145, R148, 0x16, RZ ;  /* 0x0000001694917824 */ /* 0x020fe200078e02ff */
[----:B------:R-:W5:Y:S01]  /*15100*/  LDC R142, c[0x0][0x278] ;  /* 0x00009e00ff8e7b82 */ /* 0x000f620000000800 */
[----:B-1----:R-:W-:Y:S01]  /*15110*/  PRMT R17, R20, 0x7632, R17 ;  /* 0x0000763214117816 */ /* 0x002fe20000000011 */
[----:B0-----:R-:W-:Y:S02]  /*15120*/  IMAD R155, R155, 0x18, RZ ;  /* 0x000000189b9b7824 */ /* 0x001fe400078e02ff */
[----:B------:R-:W-:Y:S01]  /*15130*/  IADD3 R16, P5, R145, R10, RZ ;  /* 0x0000000a91107210 */ /* 0x000fe20007fbe0ff */
[----:B------:R-:W-:-:S03]  /*15140*/  IMAD R5, R146, 0xb, RZ ;  /* 0x0000000b92057824 */ /* 0x000fc600078e02ff */
[----:B------:R-:W0:Y:S01]  /*15150*/  LDC R27, c[0x0][0x278] ;  /* 0x00009e00ff1b7b82 */ /* 0x000e220000000800 */
[----:B------:R1:W-:Y:S01]  /*15160*/  STG.E.U16 desc[UR6][R140.64], R17 ;  /* 0x000000118c007986 */ /* 0x0003e2000c101506 */
[----:B------:R-:W-:-:S06]  /*15170*/  IADD3 R2, P3, R143, R10, RZ ;  /* 0x0000000a8f027210 */ /* 0x000fcc0007f7e0ff */
[----:B------:R-:W5:Y:S01]  /*15180*/  LDC R25, c[0x0][0x278] ;  /* 0x00009e00ff197b82 */ /* 0x000f620000000800 */
[----:B------:R-:W-:Y:S02]  /*15190*/  IADD3 R18, P6, R155, R10, RZ ;  /* 0x0000000a9b127210 */ /* 0x000fe40007fde0ff */
[----:B------:R-:W-:-:S05]  /*151a0*/  LEA.HI.X.SX32 R3, R147, R11, 0x1, P3 ;  /* 0x0000000b93037211 */ /* 0x000fca00018f0eff */
[----:B-1----:R-:W1:Y:S01]  /*151b0*/  LDC R140, c[0x0][0x278] ;  /* 0x00009e00ff8c7b82 */ /* 0x002e620000000800 */
[-C--:B------:R-:W-:Y:S02]  /*151c0*/  LEA.HI.X.SX32 R17, R5, R11.reuse, 0x1, P5 ;  /* 0x0000000b05117211 */ /* 0x080fe400028f0eff */
[----:B------:R-:W-:Y:S01]  /*151d0*/  PRMT R5, R21, 0x7632, R5 ;  /* 0x0000763215057816 */ /* 0x000fe20000000005 */
[----:B----4-:R-:W-:Y:S01]  /*151e0*/  IMAD R157, R157, 0x1a, RZ ;  /* 0x0000001a9d9d7824 */ /* 0x010fe200078e02ff */
[----:B------:R-:W-:-:S03]  /*151f0*/  LEA.HI.X.SX32 R19, R149, R11, 0x1, P6 ;  /* 0x0000000b95137211 */ /* 0x000fc600030f0eff */
[----:B------:R-:W4:Y:S01]  /*15200*/  LDC R141, c[0x0][0x278] ;  /* 0x00009e00ff8d7b82 */ /* 0x000f220000000800 */
[----:B------:R2:W-:Y:S04]  /*15210*/  STG.E.U16 desc[UR6][R2.64], R21 ;  /* 0x0000001502007986 */ /* 0x0005e8000c101506 */
[----:B------:R5:W-:Y:S01]  /*15220*/  STG.E.U16 desc[UR6][R16.64], R5 ;  /* 0x0000000510007986 */ /* 0x000be2000c101506 */
[----:B--2---:R-:W-:Y:S02]  /*15230*/  SHF.L.U32 R9, R9, 0x4, RZ ;  /* 0x0000000409097819 */ /* 0x004fe400000006ff */
[----:B------:R-:W2:Y:S01]  /*15240*/  LDC R144, c[0x0][0x278] ;  /* 0x00009e00ff907b82 */ /* 0x000ea20000000800 */
[----:B------:R0:W-:Y:S01]  /*15250*/  STG.E.U16 desc[UR6][R18.64], R22 ;  /* 0x0000001612007986 */ /* 0x0001e2000c101506 */
[----:B------:R-:W-:Y:S01]  /*15260*/  IMAD R3, R146, 0xd, RZ ;  /* 0x0000000d92037824 */ /* 0x000fe200078e02ff */
[----:B------:R-:W-:-:S02]  /*15270*/  IADD3 R2, P5, R157, R10, RZ ;  /* 0x0000000a9d027210 */ /* 0x000fc40007fbe0ff */
[-C--:B-----5:R-:W-:Y:S01]  /*15280*/  LEA R24, P6, R25, R10.reuse, 0x5 ;  /* 0x0000000a19187211 */ /* 0x0a0fe200078c28ff */
[----:B------:R-:W-:Y:S01]  /*15290*/  IMAD R5, R0, 0xf, RZ ;  /* 0x0000000f00057824 */ /* 0x000fe200078e02ff */
[----:B------:R-:W-:Y:S01]  /*152a0*/  PRMT R17, R22, 0x7632, R17 ;  /* 0x0000763216117816 */ /* 0x000fe20000000011 */
[----:B------:R-:W5:Y:S01]  /*152b0*/  LDC R146, c[0x0][0x278] ;  /* 0x00009e00ff927b82 */ /* 0x000f620000000800 */
[----:B------:R-:W-:Y:S02]  /*152c0*/  LEA.HI.X.SX32 R3, R3, R11, 0x1, P5 ;  /* 0x0000000b03037211 */ /* 0x000fe400028f0eff */
[----:B0-----:R-:W-:-:S05]  /*152d0*/  IADD3 R18, P3, R159, R10, RZ ;  /* 0x0000000a9f127210 */ /* 0x001fca0007f7e0ff */
[----:B------:R-:W0:Y:S01]  /*152e0*/  LDC R22, c[0x0][0x278] ;  /* 0x00009e00ff167b82 */ /* 0x000e220000000800 */
[----:B------:R-:W-:Y:S02]  /*152f0*/  IADD3 R20, P5, R161, R10, RZ ;  /* 0x0000000aa1147210 */ /* 0x000fe40007fbe0ff */
[-C--:B------:R-:W-:Y:S02]  /*15300*/  LEA.HI.X.SX32 R19, R151, R11.reuse, 0x1, P3 ;  /* 0x0000000b97137211 */ /* 0x080fe400018f0eff */
[-C--:B------:R-:W-:Y:S02]  /*15310*/  LEA.HI.X.SX32 R21, R5, R11.reuse, 0x1, P5 ;  /* 0x0000000b05157211 */ /* 0x080fe400028f0eff */
[----:B------:R-:W-:Y:S01]  /*15320*/  PRMT R16, R23, 0x7632, R16 ;  /* 0x0000763217107816 */ /* 0x000fe20000000010 */
[----:B------:R-:W5:Y:S01]  /*15330*/  LDC R0, c[0x0][0x278] ;  /* 0x00009e00ff007b82 */ /* 0x000f620000000800 */
[----:B------:R-:W-:Y:S01]  /*15340*/  LEA.HI.X.SX32 R25, R9, R11, 0x1, P6 ;  /* 0x0000000b09197211 */ /* 0x000fe200030f0eff */
[----:B-1----:R-:W-:Y:S01]  /*15350*/  IMAD R9, R140, 0x13, RZ ;  /* 0x000000138c097824 */ /* 0x002fe200078e02ff */
[----:B------:R1:W-:Y:S01]  /*15360*/  STG.E.U16 desc[UR6][R2.64], R17 ;  /* 0x0000001102007986 */ /* 0x0003e2000c101506 */
[----:B----4-:R-:W-:-:S03]  /*15370*/  IMAD R5, R141, 0x24, RZ ;  /* 0x000000248d057824 */ /* 0x010fc600078e02ff */
[----:B------:R4:W-:Y:S01]  /*15380*/  STG.E.U16 desc[UR6][R18.64], R23 ;  /* 0x0000001712007986 */ /* 0x0009e2000c101506 */
[----:B------:R-:W5:Y:S03]  /*15390*/  LDC R147, c[0x0][0x278] ;  /* 0x00009e00ff937b82 */ /* 0x000f660000000800 */
[----:B------:R2:W-:Y:S05]  /*153a0*/  STG.E.U16 desc[UR6][R20.64], R16 ;  /* 0x0000001014007986 */ /* 0x0005ea000c101506 */
[----:B------:R-:W5:Y:S01]  /*153b0*/  LDC R140, c[0x0][0x278] ;  /* 0x00009e00ff8c7b82 */ /* 0x000f620000000800 */
[----:B------:R2:W-:Y:S01]  /*153c0*/  STG.E.U16 desc[UR6][R24.64], R12 ;  /* 0x0000000c18007986 */ /* 0x0005e2000c101506 */
[----:B-1----:R-:W-:Y:S01]  /*153d0*/  IMAD R17, R142, 0x26, RZ ;  /* 0x000000268e117824 */ /* 0x002fe200078e02ff */
[-C--:B------:R-:W-:Y:S01]  /*153e0*/  IADD3 R2, P3, R163, R10.reuse, RZ ;  /* 0x0000000aa3027210 */ /* 0x080fe20007f7e0ff */
[----:B------:R-:W-:Y:S01]  /*153f0*/  IMAD R3, R27, 0x11, RZ ;  /* 0x000000111b037824 */ /* 0x000fe200078e02ff */
[----:B----4-:R-:W-:-:S03]  /*15400*/  IADD3 R18, P5, R5, R10, RZ ;  /* 0x0000000a05127210 */ /* 0x010fc60007fbe0ff */
[----:B------:R-:W1:Y:S01]  /*15410*/  LDC R149, c[0x0][0x278] ;  /* 0x00009e00ff957b82 */ /* 0x000e620000000800 */
[----:B--2---:R-:W-:-:S07]  /*15420*/  IADD3 R20, P6, R17, R10, RZ ;  /* 0x0000000a11147210 */ /* 0x004fce0007fde0ff */
[----:B------:R-:W2:Y:S01]  /*15430*/  LDC R25, c[0x0][0x278] ;  /* 0x00009e00ff197b82 */ /* 0x000ea20000000800 */
[----:B------:R-:W-:Y:S01]  /*15440*/  LEA.HI.X.SX32 R3, R3, R11, 0x1, P3 ;  /* 0x0000000b03037211 */ /* 0x000fe200018f0eff */
[----:B0-----:R-:W-:Y:S01]  /*15450*/  IMAD R23, R22, 0x28, RZ ;  /* 0x0000002816177824 */ /* 0x001fe200078e02ff */
[----:B------:R-:W-:-:S05]  /*15460*/  PRMT R12, R12, 0x7632, R12 ;  /* 0x000076320c0c7816 */ /* 0x000fca000000000c */
[----:B------:R-:W0:Y:S01]  /*15470*/  LDC R142, c[0x0][0x278] ;  /* 0x00009e00ff8e7b82 */ /* 0x000e220000000800 */
[-C--:B------:R-:W-:Y:S02]  /*15480*/  LEA.HI.X.SX32 R19, R153, R11.reuse, 0x1, P5 ;  /* 0x0000000b99137211 */ /* 0x080fe400028f0eff */
[----:B------:R-:W-:-:S05]  /*15490*/  LEA.HI.X.SX32 R21, R9, R11, 0x1, P6 ;  /* 0x0000000b09157211 */ /* 0x000fca00030f0eff */
[----:B------:R-:W4:Y:S01]  /*154a0*/  LDC R148, c[0x0][0x278] ;  /* 0x00009e00ff947b82 */ /* 0x000f220000000800 */
[----:B------:R-:W-:Y:S01]  /*154b0*/  PRMT R24, R13, 0x7632, R24 ;  /* 0x000076320d187816 */ /* 0x000fe20000000018 */
[----:B------:R5:W-:Y:S06]  /*154c0*/  STG.E.U16 desc[UR6][R2.64], R12 ;  /* 0x0000000c02007986 */ /* 0x000bec000c101506 */
[----:B------:R-:W3:Y:S01]  /*154d0*/  LDC R16, c[0x0][0x278] ;  /* 0x00009e00ff107b82 */ /* 0x000ee20000000800 */
[----:B------:R-:W-:Y:S01]  /*154e0*/  STG.E.U16 desc[UR6][R18.64], R13 ;  /* 0x0000000d12007986 */ /* 0x000fe2000c101506 */
[----:B------:R-:W-:-:S06]  /*154f0*/  IMAD R27, R144, 0x2a, RZ ;  /* 0x0000002a901b7824 */ /* 0x000fcc00078e02ff */
[----:B------:R-:W3:Y:S01]  /*15500*/  LDC R22, c[0x0][0x278] ;  /* 0x00009e00ff167b82 */ /* 0x000ee20000000800 */
[-C--:B-----5:R-:W-:Y:S01]  /*15510*/  IADD3 R2, P5, R23, R10.reuse, RZ ;  /* 0x0000000a17027210 */ /* 0x0a0fe20007fbe0ff */
[----:B------:R5:W-:Y:S01]  /*15520*/  STG.E.U16 desc[UR6][R20.64], R24 ;  /* 0x0000001814007986 */ /* 0x000be2000c101506 */
[----:B------:R-:W-:Y:S02]  /*15530*/  IMAD R9, R0, 0x15, RZ ;  /* 0x0000001500097824 */ /* 0x000fe400078e02ff */
[-C--:B------:R-:W-:Y:S01]  /*15540*/  LEA.HI.X.SX32 R3, R143, R11.reuse, 0x1, P5 ;  /* 0x0000000b8f037211 */ /* 0x080fe200028f0eff */
[----:B------:R-:W-:Y:S01]  /*15550*/  IMAD R141, R147, 0x2e, RZ ;  /* 0x0000002e938d7824 */ /* 0x000fe200078e02ff */
[-C--:B------:R-:W-:Y:S01]  /*15560*/  IADD3 R12, P3, R27, R10.reuse, RZ ;  /* 0x0000000a1b0c7210 */ /* 0x080fe20007f7e0ff */
[----:B------:R-:W3:Y:S01]  /*15570*/  LDC R0, c[0x0][0x278] ;  /* 0x00009e00ff007b82 */ /* 0x000ee20000000800 */
[----:B------:R-:W-:Y:S02]  /*15580*/  IMAD R143, R140, 0x30, RZ ;  /* 0x000000308c8f7824 */ /* 0x000fe400078e02ff */
[----:B-----5:R-:W-:Y:S01]  /*15590*/  IMAD R21, R146, 0x2c, RZ ;  /* 0x0000002c92157824 */ /* 0x020fe200078e02ff */
[----:B------:R5:W-:Y:S01]  /*155a0*/  STG.E.U16 desc[UR6][R2.64], R14 ;  /* 0x0000000e02007986 */ /* 0x000be2000c101506 */
[----:B------:R-:W-:Y:S01]  /*155b0*/  LEA.HI.X.SX32 R13, R9, R11, 0x1, P3 ;  /* 0x0000000b090d7211 */ /* 0x000fe200018f0eff */
[----:B--2---:R-:W-:Y:S01]  /*155c0*/  IMAD R25, R25, 0x17, RZ ;  /* 0x0000001719197824 */ /* 0x004fe200078e02ff */
[-C--:B------:R-:W-:Y:S01]  /*155d0*/  IADD3 R24, P6, R141, R10.reuse, RZ ;  /* 0x0000000a8d187210 */ /* 0x080fe20007fde0ff */
[----:B------:R-:W2:Y:S01]  /*155e0*/  LDC R151, c[0x0][0x278] ;  /* 0x00009e00ff977b82 */ /* 0x000ea20000000800 */
[----:B------:R-:W-:Y:S01]  /*155f0*/  IADD3 R18, P5, R21, R10, RZ ;  /* 0x0000000a15127210 */ /* 0x000fe20007fbe0ff */
[----:B-1----:R-:W-:-:S03]  /*15600*/  IMAD R149, R149, 0x34, RZ ;  /* 0x0000003495957824 */ /* 0x002fc600078e02ff */
[-C--:B------:R-:W-:Y:S02]  /*15610*/  LEA.HI.X.SX32 R19, R145, R11.reuse, 0x1, P5 ;  /* 0x0000000b91137211 */ /* 0x080fe400028f0eff */
[----:B-----5:R-:W-:Y:S01]  /*15620*/  PRMT R3, R14, 0x7632, R3 ;  /* 0x000076320e037816 */ /* 0x020fe20000000003 */
[----:B0-----:R-:W-:Y:S01]  /*15630*/  IMAD R147, R142, 0x32, RZ ;  /* 0x000000328e937824 */ /* 0x001fe200078e02ff */
[----:B------:R-:W-:Y:S01]  /*15640*/  IADD3 R2, P5, R143, R10, RZ ;  /* 0x0000000a8f027210 */ /* 0x000fe20007fbe0ff */
[----:B------:R-:W0:Y:S01]  /*15650*/  LDC R153, c[0x0][0x278] ;  /* 0x00009e00ff997b82 */ /* 0x000e220000000800 */
[-C--:B------:R-:W-:Y:S01]  /*15660*/  LEA.HI.X.SX32 R25, R25, R11.reuse, 0x1, P6 ;  /* 0x0000000b19197211 */ /* 0x080fe200030f0eff */
[----:B------:R1:W-:Y:S01]  /*15670*/  STG.E.U16 desc[UR6][R12.64], R3 ;  /* 0x000000030c007986 */ /* 0x0003e2000c101506 */
[----:B------:R-:W-:Y:S01]  /*15680*/  PRMT R20, R15, 0x7632, R20 ;  /* 0x000076320f147816 */ /* 0x000fe20000000014 */
[----:B----4-:R-:W-:Y:S02]  /*15690*/  IMAD R145, R148, 0x36, RZ ;  /* 0x0000003694917824 */ /* 0x010fe400078e02ff */
[----:B---3--:R-:W-:Y:S01]  /*156a0*/  IMAD R9, R16, 0x19, RZ ;  /* 0x0000001910097824 */ /* 0x008fe200078e02ff */
[----:B------:R3:W-:Y:S01]  /*156b0*/  STG.E.U16 desc[UR6][R18.64], R15 ;  /* 0x0000000f12007986 */ /* 0x0007e2000c101506 */
[----:B------:R-:W4:Y:S01]  /*156c0*/  LDC R140, c[0x0][0x278] ;  /* 0x00009e00ff8c7b82 */ /* 0x000f220000000800 */
[----:B-1----:R-:W-:-:S02]  /*156d0*/  LEA.HI.X.SX32 R3, R155, R11, 0x1, P5 ;  /* 0x0000000b9b037211 */ /* 0x002fc400028f0eff */
[-C--:B------:R-:W-:Y:S02]  /*156e0*/  IADD3 R14, P5, R149, R10.reuse, RZ ;  /* 0x0000000a950e7210 */ /* 0x080fe40007fbe0ff */
[-C--:B------:R-:W-:Y:S01]  /*156f0*/  IADD3 R12, P3, R147, R10.reuse, RZ ;  /* 0x0000000a930c7210 */ /* 0x080fe20007f7e0ff */
[----:B---3--:R-:W-:Y:S01]  /*15700*/  IMAD R19, R22, 0x1b, RZ ;  /* 0x0000001b16137824 */ /* 0x008fe200078e02ff */
[----:B------:R-:W-:Y:S01]  /*15710*/  STG.E.U16 desc[UR6][R24.64], R20 ;  /* 0x0000001418007986 */ /* 0x000fe2000c101506 */
[----:B------:R-:W-:Y:S01]  /*15720*/  IADD3 R18, P6, R145, R10, RZ ;  /* 0x0000000a91127210 */ /* 0x000fe20007fde0ff */
[----:B------:R-:W1:Y:S01]  /*15730*/  LDC R16, c[0x0][0x278] ;  /* 0x00009e00ff107b82 */ /* 0x000e620000000800 */
[-C--:B------:R-:W-:Y:S01]  /*15740*/  LEA.HI.X.SX32 R15, R157, R11.reuse, 0x1, P5 ;  /* 0x0000000b9d0f7211 */ /* 0x080fe200028f0eff */
[----:B------:R3:W-:Y:S01]  /*15750*/  STG.E.U16 desc[UR6][R2.64], R32 ;  /* 0x0000002002007986 */ /* 0x0007e2000c101506 */
[-C--:B------:R-:W-:Y:S02]  /*15760*/  LEA.HI.X.SX32 R13, R9, R11.reuse, 0x1, P3 ;  /* 0x0000000b090d7211 */ /* 0x080fe400018f0eff */
[----:B------:R-:W-:-:S03]  /*15770*/  LEA.HI.X.SX32 R19, R19, R11, 0x1, P6 ;  /* 0x0000000b13137211 */ /* 0x000fc600030f0eff */
[----:B------:R-:W5:Y:S01]  /*15780*/  LDC R157, c[0x0][0x278] ;  /* 0x00009e00ff9d7b82 */ /* 0x000f620000000800 */
[----:B------:R-:W-:Y:S02]  /*15790*/  PRMT R9, R33, 0x7632, R9 ;  /* 0x0000763221097816 */ /* 0x000fe40000000009 */
[----:B---3--:R-:W-:-:S05]  /*157a0*/  PRMT R3, R32, 0x7632, R3 ;  /* 0x0000763220037816 */ /* 0x008fca0000000003 */
[----:B------:R-:W3:Y:S01]  /*157b0*/  LDC R24, c[0x0][0x278] ;  /* 0x00009e00ff187b82 */ /* 0x000ee20000000800 */
[----:B------:R-:W-:Y:S04]  /*157c0*/  STG.E.U16 desc[UR6][R12.64], R3 ;  /* 0x000000030c007986 */ /* 0x000fe8000c101506 */
[----:B------:R-:W-:Y:S03]  /*157d0*/  STG.E.U16 desc[UR6][R14.64], R33 ;  /* 0x000000210e007986 */ /* 0x000fe6000c101506 */
[----:B------:R-:W3:Y:S01]  /*157e0*/  LDC R20, c[0x0][0x278] ;  /* 0x00009e00ff147b82 */ /* 0x000ee20000000800 */
[----:B------:R0:W-:Y:S01]  /*157f0*/  STG.E.U16 desc[UR6][R18.64], R9 ;  /* 0x0000000912007986 */ /* 0x0001e2000c101506 */
[----:B--2---:R-:W-:-:S06]  /*15800*/  IMAD R151, R151, 0x38, RZ ;  /* 0x0000003897977824 */ /* 0x004fcc00078e02ff */
[----:B------:R-:W2:Y:S01]  /*15810*/  LDC R25, c[0x0][0x278] ;  /* 0x00009e00ff197b82 */ /* 0x000ea20000000800 */
[----:B0-----:R-:W-:-:S07]  /*15820*/  IMAD R9, R0, 0x1d, RZ ;  /* 0x0000001d00097824 */ /* 0x001fce00078e02ff */
[----:B------:R-:W0:Y:S08]  /*15830*/  LDC R22, c[0x0][0x278] ;  /* 0x00009e00ff167b82 */ /* 0x000e300000000800 */
[----:B------:R-:W2:Y:S01]  /*15840*/  LDC R0, c[0x0][0x278] ;  /* 0x00009e00ff007b82 */ /* 0x000ea20000000800 */
[----:B------:R-:W-:Y:S01]  /*15850*/  IMAD R153, R153, 0x3a, RZ ;  /* 0x0000003a99997824 */ /* 0x000fe200078e02ff */
[----:B------:R-:W-:Y:S01]  /*15860*/  IADD3 R2, P3, R151, R10, RZ ;  /* 0x0000000a97027210 */ /* 0x000fe20007f7e0ff */
[----:B-----5:R-:W-:-:S03]  /*15870*/  IMAD R157, R157, 0x3e, RZ ;  /* 0x0000003e9d9d7824 */ /* 0x020fc600078e02ff */
[-C--:B------:R-:W-:Y:S02]  /*15880*/  IADD3 R12, P5, R153, R10.reuse, RZ ;  /* 0x0000000a990c7210 */ /* 0x080fe40007fbe0ff */
[-C--:B------:R-:W-:Y:S01]  /*15890*/  LEA.HI.X.SX32 R3, R159, R11.reuse, 0x1, P3 ;  /* 0x0000000b9f037211 */ /* 0x080fe200018f0eff */
[----:B----4-:R-:W-:Y:S01]  /*158a0*/  IMAD R155, R140, 0x3c, RZ ;  /* 0x0000003c8c9b7824 */ /* 0x010fe200078e02ff */
[----:B------:R-:W-:Y:S01]  /*158b0*/  LEA.HI.X.SX32 R13, R9, R11, 0x1, P5 ;  /* 0x0000000b090d7211 */ /* 0x000fe200028f0eff */
[----:B-1----:R-:W-:Y:S01]  /*158c0*/  IMAD R9, R16, 0x1f, RZ ;  /* 0x0000001f10097824 */ /* 0x002fe200078e02ff */
[----:B------:R-:W-:Y:S01]  /*158d0*/  PRMT R18, R34, 0x7632, R18 ;  /* 0x0000763222127816 */ /* 0x000fe20000000012 */
[----:B------:R1:W-:Y:S01]  /*158e0*/  STG.E.U16 desc[UR6][R2.64], R34 ;  /* 0x0000002202007986 */ /* 0x0003e2000c101506 */
[----:B---3--:R-:W-:Y:S01]  /*158f0*/  IMAD R159, R24, 0x42, RZ ;  /* 0x00000042189f7824 */ /* 0x008fe200078e02ff */
[----:B------:R-:W-:Y:S01]  /*15900*/  IADD3 R14, P6, R155, R10, RZ ;  /* 0x0000000a9b0e7210 */ /* 0x000fe20007fde0ff */
[----:B------:R-:W3:Y:S01]  /*15910*/  LDC R140, c[0x0][0x278] ;  /* 0x00009e00ff8c7b82 */ /* 0x000ee20000000800 */
[----:B------:R4:W-:Y:S01]  /*15920*/  STG.E.U16 desc[UR6][R12.64], R18 ;  /* 0x000000120c007986 */ /* 0x0009e2000c101506 */
[----:B------:R-:W-:Y:S01]  /*15930*/  IMAD.SHL.U32 R19, R20, 0x20, RZ ;  /* 0x0000002014137824 */ /* 0x000fe200078e00ff */
[----:B------:R-:W-:-:S05]  /*15940*/  PRMT R142, R35, 0x7632, R142 ;  /* 0x00007632238e7816 */ /* 0x000fca000000008e */
[----:B------:R-:W5:Y:S01]  /*15950*/  LDC R33, c[0x0][0x278] ;  /* 0x00009e00ff217b82 */ /* 0x000f620000000800 */
[----:B-1----:R-:W-:-:S04]  /*15960*/  IADD3 R2, P5, R157, R10, RZ ;  /* 0x0000000a9d027210 */ /* 0x002fc80007fbe0ff */
[-C--:B------:R-:W-:Y:S01]  /*15970*/  LEA.HI.X.SX32 R3, R9, R11.reuse, 0x1, P5 ;  /* 0x0000000b09037211 */ /* 0x080fe200028f0eff */
[----:B--2---:R-:W-:Y:S01]  /*15980*/  IMAD R9, R0, 0x21, RZ ;  /* 0x0000002100097824 */ /* 0x004fe200078e02ff */
[-C--:B----4-:R-:W-:Y:S01]  /*15990*/  LEA R12, P3, R25, R10.reuse, 0x6 ;  /* 0x0000000a190c7211 */ /* 0x090fe200078630ff */
[----:B------:R-:W1:Y:S01]  /*159a0*/  LDC R32, c[0x0][0x278] ;  /* 0x00009e00ff207b82 */ /* 0x000e620000000800 */
[-C--:B------:R-:W-:Y:S02]  /*159b0*/  IADD3 R18, P5, R159, R10.reuse, RZ ;  /* 0x0000000a9f127210 */ /* 0x080fe40007fbe0ff */
[-C--:B------:R-:W-:Y:S02]  /*159c0*/  LEA.HI.X.SX32 R15, R161, R11.reuse, 0x1, P6 ;  /* 0x0000000ba10f7211 */ /* 0x080fe400030f0eff */
[-C--:B------:R-:W-:Y:S02]  /*159d0*/  LEA.HI.X.SX32 R13, R19, R11.reuse, 0x1, P3 ;  /* 0x0000000b130d7211 */ /* 0x080fe400018f0eff */
[----:B------:R-:W-:Y:S01]  /*159e0*/  LEA.HI.X.SX32 R19, R9, R11, 0x1, P5 ;  /* 0x0000000b09137211 */ /* 0x000fe200028f0eff */
[----:B------:R-:W2:Y:S01]  /*159f0*/  LDC R16, c[0x0][0x278] ;  /* 0x00009e00ff107b82 */ /* 0x000ea20000000800 */
[----:B------:R-:W-:Y:S01]  /*15a00*/  PRMT R0, R100, 0x7632, R0 ;  /* 0x0000763264007816 */ /* 0x000fe20000000000 */
[----:B------:R4:W-:Y:S04]  /*15a10*/  STG.E.U16 desc[UR6][R14.64], R35 ;  /* 0x000000230e007986 */ /* 0x0009e8000c101506 */
[----:B------:R3:W-:Y:S02]  /*15a20*/  STG.E.U16 desc[UR6][R2.64], R142 ;  /* 0x0000008e02007986 */ /* 0x0007e4000c101506 */
[----:B------:R-:W2:Y:S02]  /*15a30*/  LDC R20, c[0x0][0x278] ;  /* 0x00009e00ff147b82 */ /* 0x000ea40000000800 */
[----:B------:R-:W-:Y:S04]  /*15a40*/  STG.E.U16 desc[UR6][R12.64], R100 ;  /* 0x000000640c007986 */ /* 0x000fe8000c101506 */
[----:B------:R0:W-:Y:S02]  /*15a50*/  STG.E.U16 desc[UR6][R18.64], R0 ;  /* 0x0000000012007986 */ /* 0x0001e4000c101506 */
[----:B----4-:R-:W4:Y:S01]  /*15a60*/  LDC R14, c[0x0][0x278] ;  /* 0x00009e00ff0e7b82 */ /* 0x010f220000000800 */
[----:B------:R-:W-:Y:S01]  /*15a70*/  IADD3 R24, P6, R165, R10, RZ ;  /* 0x0000000aa5187210 */ /* 0x000fe20007fde0ff */
[----:B---3--:R-:W-:-:S06]  /*15a80*/  IMAD R3, R140, 0x4a, RZ ;  /* 0x0000004a8c037824 */ /* 0x008fcc00078e02ff */
[----:B------:R-:W3:Y:S08]  /*15a90*/  LDC R34, c[0x0][0x278] ;  /* 0x00009e00ff227b82 */ /* 0x000ef00000000800 */
[----:B0-----:R-:W0:Y:S01]  /*15aa0*/  LDC R0, c[0x0][0x278] ;  /* 0x00009e00ff007b82 */ /* 0x001e220000000800 */
[----:B------:R-:W-:Y:S01]  /*15ab0*/  LEA.HI.X.SX32 R25, R163, R11, 0x1, P6 ;  /* 0x0000000ba3197211 */ /* 0x000fe200030f0eff */
[----:B-----5:R-:W-:-:S06]  /*15ac0*/  IMAD R15, R33, 0x48, RZ ;  /* 0x00000048210f7824 */ /* 0x020fcc00078e02ff */
[----:B------:R-:W5:Y:S01]  /*15ad0*/  LDC R35, c[0x0][0x278] ;  /* 0x00009e00ff237b82 */ /* 0x000f620000000800 */
[----:B------:R-:W-:Y:S01]  /*15ae0*/  IMAD R9, R22, 0x23, RZ ;  /* 0x0000002316097824 */ /* 0x000fe200078e02ff */
[-C--:B------:R-:W-:Y:S01]  /*15af0*/  IADD3 R12, P3, R171, R10.reuse, RZ ;  /* 0x0000000aab0c7210 */ /* 0x080fe20007f7e0ff */
[----:B-1----:R-:W-:Y:S01]  /*15b00*/  IMAD R19, R32, 0x25, RZ ;  /* 0x0000002520137824 */ /* 0x002fe200078e02ff */
[----:B------:R-:W-:Y:S01]  /*15b10*/  IADD3 R32, P6, R3, R10, RZ ;  /* 0x0000000a03207210 */ /* 0x000fe20007fde0ff */
[----:B------:R1:W-:Y:S03]  /*15b20*/  STG.E.U16 desc[UR6][R24.64], R101 ;  /* 0x0000006518007986 */ /* 0x0003e6000c101506 */
[----:B------:R-:W5:Y:S01]  /*15b30*/  LDC R18, c[0x0][0x278] ;  /* 0x00009e00ff127b82 */ /* 0x000f620000000800 */
[-C--:B------:R-:W-:Y:S02]  /*15b40*/  LEA.HI.X.SX32 R13, R9, R11.reuse, 0x1, P3 ;  /* 0x0000000b090d7211 */ /* 0x080fe400018f0eff */
[----:B------:R-:W-:Y:S01]  /*15b50*/  LEA.HI.X.SX32 R33, R19, R11, 0x1, P6 ;  /* 0x0000000b13217211 */ /* 0x000fe200030f0eff */
[----:B----4-:R-:W-:-:S04]  /*15b60*/  IMAD R19, R14, 0x4c, RZ ;  /* 0x0000004c0e137824 */ /* 0x010fc800078e02ff */
[----:B------:R-:W4:Y:S01]  /*15b70*/  LDC R22, c[0x0][0x278] ;  /* 0x00009e00ff167b82 */ /* 0x000f220000000800 */
[-C--:B-1----:R-:W-:Y:S02]  /*15b80*/  IADD3 R24, P5, R15, R10.reuse, RZ ;  /* 0x0000000a0f187210 */ /* 0x082fe40007fbe0ff */
[----:B------:R-:W-:Y:S02]  /*15b90*/  PRMT R101, R101, 0x7632, R101 ;  /* 0x0000763265657816 */ /* 0x000fe40000000065 */
[-C--:B------:R-:W-:Y:S02]  /*15ba0*/  LEA.HI.X.SX32 R25, R5, R11.reuse, 0x1, P5 ;  /* 0x0000000b05197211 */ /* 0x080fe400028f0eff */
[----:B------:R-:W-:Y:S01]  /*15bb0*/  PRMT R5, R102, 0x7632, R5 ;  /* 0x0000763266057816 */ /* 0x000fe20000000005 */
[----:B------:R0:W-:Y:S01]  /*15bc0*/  STG.E.U16 desc[UR6][R12.64], R101 ;  /* 0x000000650c007986 */ /* 0x0001e2000c101506 */
[----:B--2---:R-:W-:Y:S01]  /*15bd0*/  IMAD R9, R16, 0x4e, RZ ;  /* 0x0000004e10097824 */ /* 0x004fe200078e02ff */
[----:B------:R-:W1:Y:S01]  /*15be0*/  LDC R14, c[0x0][0x278] ;  /* 0x00009e00ff0e7b82 */ /* 0x000e620000000800 */
[----:B------:R-:W-:Y:S01]  /*15bf0*/  IADD3 R16, P5, R19, R10, RZ ;  /* 0x0000000a13107210 */ /* 0x000fe20007fbe0ff */
[----:B------:R-:W-:Y:S04]  /*15c00*/  STG.E.U16 desc[UR6][R24.64], R102 ;  /* 0x0000006618007986 */ /* 0x000fe8000c101506 */
[----:B------:R3:W-:Y:S02]  /*15c10*/  STG.E.U16 desc[UR6][R32.64], R5 ;  /* 0x0000000520007986 */ /* 0x0007e4000c101506 */
[----:B------:R-:W2:Y:S01]  /*15c20*/  LDC R100, c[0x0][0x278] ;  /* 0x00009e00ff647b82 */ /* 0x000ea20000000800 */
[----:B0-----:R-:W-:Y:S01]  /*15c30*/  IMAD R101, R0, 0x29, RZ ;  /* 0x0000002900657824 */ /* 0x001fe200078e02ff */
[----:B------:R-:W-:Y:S01]  /*15c40*/  LEA.HI.X.SX32 R17, R17, R11, 0x1, P5 ;  /* 0x0000000b11117211 */ /* 0x000fe200028f0eff */
[----:B------:R-:W-:-:S05]  /*15c50*/  IMAD R13, R20, 0x50, RZ ;  /* 0x00000050140d7824 */ /* 0x000fca00078e02ff */
[----:B------:R-:W0:Y:S01]  /*15c60*/  LDC R0, c[0x0][0x278] ;  /* 0x00009e00ff007b82 */ /* 0x000e220000000800 */
[----:B---3--:R-:W-:Y:S01]  /*15c70*/  IMAD R5, R34, 0x52, RZ ;  /* 0x0000005222057824 */ /* 0x008fe200078e02ff */
[----:B------:R-:W-:Y:S01]  /*15c80*/  IADD3 R24, P3, R9, R10, RZ ;  /* 0x0000000a09187210 */ /* 0x000fe20007f7e0ff */
[----:B-----5:R-:W-:-:S05]  /*15c90*/  IMAD R35, R35, 0x27, RZ ;  /* 0x0000002723237824 */ /* 0x020fca00078e02ff */
[----:B------:R-:W3:Y:S01]  /*15ca0*/  LDC R2, c[0x0][0x278] ;  /* 0x00009e00ff027b82 */ /* 0x000ee20000000800 */
[-C--:B------:R-:W-:Y:S01]  /*15cb0*/  IADD3 R32, P5, R13, R10.reuse, RZ ;  /* 0x0000000a0d207210 */ /* 0x080fe20007fbe0ff */
[----:B------:R5:W-:Y:S01]  /*15cc0*/  STG.E.U16 desc[UR6][R16.64], R103 ;  /* 0x0000006710007986 */ /* 0x000be2000c101506 */
[----:B------:R-:W-:-:S05]  /*15cd0*/  IADD3 R34, P6, R5, R10, RZ ;  /* 0x0000000a05227210 */ /* 0x000fca0007fde0ff */
[----:B------:R-:W2:Y:S01]  /*15ce0*/  LDC R140, c[0x0][0x278] ;  /* 0x00009e00ff8c7b82 */ /* 0x000ea20000000800 */
[-C--:B------:R-:W-:Y:S02]  /*15cf0*/  LEA.HI.X.SX32 R25, R35, R11.reuse, 0x1, P3 ;  /* 0x0000000b23197211 */ /* 0x080fe400018f0eff */
[----:B------:R-:W-:Y:S02]  /*15d00*/  PRMT R20, R103, 0x7632, R20 ;  /* 0x0000763267147816 */ /* 0x000fe40000000014 */
[----:B------:R-:W-:-:S03]  /*15d10*/  LEA.HI.X.SX32 R33, R23, R11, 0x1, P5 ;  /* 0x0000000b17217211 */ /* 0x000fc600028f0eff */
[----:B-----5:R-:W5:Y:S01]  /*15d20*/  LDC R16, c[0x0][0x278] ;  /* 0x00009e00ff107b82 */ /* 0x020f620000000800 */
[----:B------:R-:W-:Y:S01]  /*15d30*/  LEA.HI.X.SX32 R35, R101, R11, 0x1, P6 ;  /* 0x0000000b65237211 */ /* 0x000fe200030f0eff */
[----:B------:R-:W-:Y:S01]  /*15d40*/  IMAD R101, R18, 0x54, RZ ;  /* 0x0000005412657824 */ /* 0x000fe200078e02ff */
[----:B------:R-:W-:Y:S05]  /*15d50*/  STG.E.U16 desc[UR6][R24.64], R20 ;  /* 0x0000001418007986 */ /* 0x000fea000c101506 */
[----:B------:R-:W5:Y:S01]  /*15d60*/  LDC R142, c[0x0][0x278] ;  /* 0x00009e00ff8e7b82 */ /* 0x000f620000000800 */
[----:B------:R1:W-:Y:S01]  /*15d70*/  STG.E.U16 desc[UR6][R32.64], R104 ;  /* 0x0000006820007986 */ /* 0x0003e2000c101506 */
[----:B------:R-:W-:-:S06]  /*15d80*/  PRMT R17, R104, 0x7632, R17 ;  /* 0x0000763268117816 */ /* 0x000fcc0000000011 */
[----:B------:R-:W5:Y:S01]  /*15d90*/  LDC R163, c[0x0][0x278] ;  /* 0x00009e00ffa37b82 */ /* 0x000f620000000800 */
[----:B----4-:R-:W-:Y:S01]  /*15da0*/  IMAD R23, R22, 0x56, RZ ;  /* 0x0000005616177824 */ /* 0x010fe200078e02ff */
[----:B-1----:R-:W-:-:S06]  /*15db0*/  IADD3 R32, P5, R101, R10, RZ ;  /* 0x0000000a65207210 */ /* 0x002fcc0007fbe0ff */
[----:B------:R-:W1:Y:S01]  /*15dc0*/  LDC R18, c[0x0][0x278] ;  /* 0x00009e00ff127b82 */ /* 0x000e620000000800 */
[----:B------:R-:W-:Y:S01]  /*15dd0*/  LEA.HI.X.SX32 R33, R27, R11, 0x1, P5 ;  /* 0x0000000b1b217211 */ /* 0x000fe200028f0eff */
[----:B------:R2:W-:Y:S01]  /*15de0*/  STG.E.U16 desc[UR6][R34.64], R17 ;  /* 0x0000001122007986 */ /* 0x0005e2000c101506 */
[----:B0-----:R-:W-:Y:S02]  /*15df0*/  IMAD R27, R0, 0x2d, RZ ;  /* 0x0000002d001b7824 */ /* 0x001fe400078e02ff */
[----:B------:R-:W-:-:S03]  /*15e00*/  IMAD R25, R14, 0x58, RZ ;  /* 0x000000580e197824 */ /* 0x000fc600078e02ff */
[----:B------:R-:W0:Y:S01]  /*15e10*/  LDC R12, c[0x0][0x278] ;  /* 0x00009e00ff0c7b82 */ /* 0x000e220000000800 */
[----:B---3--:R-:W-:Y:S01]  /*15e20*/  IMAD R103, R2, 0x2b, RZ ;  /* 0x0000002b02677824 */ /* 0x008fe200078e02ff */
[----:B------:R-:W-:Y:S01]  /*15e30*/  IADD3 R102, P3, R23, R10, RZ ;  /* 0x0000000a17667210 */ /* 0x000fe20007f7e0ff */
[----:B--2---:R-:W-:-:S05]  /*15e40*/  IMAD R17, R100, 0x5a, RZ ;  /* 0x0000005a64117824 */ /* 0x004fca00078e02ff */
[----:B------:R-:W2:Y:S01]  /*15e50*/  LDC R22, c[0x0][0x278] ;  /* 0x00009e00ff167b82 */ /* 0x000ea20000000800 */
[-C--:B------:R-:W-:Y:S02]  /*15e60*/  IADD3 R20, P5, R25, R10.reuse, RZ ;  /* 0x0000000a19147210 */ /* 0x080fe40007fbe0ff */
[----:B------:R-:W-:-:S05]  /*15e70*/  IADD3 R160, P6, R17, R10, RZ ;  /* 0x0000000a11a07210 */ /* 0x000fca0007fde0ff */
[----:B------:R-:W3:Y:S01]  /*15e80*/  LDC R0, c[0x0][0x278] ;  /* 0x00009e00ff007b82 */ /* 0x000ee20000000800 */
[----:B------:R-:W-:-:S07]  /*15e90*/  IMAD R35, R140, 0x5c, RZ ;  /* 0x0000005c8c237824 */ /* 0x000fce00078e02ff */
[----:B------:R-:W4:Y:S01]  /*15ea0*/  LDC R14, c[0x0][0x278] ;  /* 0x00009e00ff0e7b82 */ /* 0x000f220000000800 */
[-C--:B------:R-:W-:Y:S02]  /*15eb0*/  LEA.HI.X.SX32 R103, R103, R11.reuse, 0x1, P3 ;  /* 0x0000000b67677211 */ /* 0x080fe400018f0eff */
[----:B------:R-:W-:Y:S01]  /*15ec0*/  PRMT R2, R105, 0x7632, R2 ;  /* 0x0000763269027816 */ /* 0x000fe20000000002 */
[----:B------:R1:W-:Y:S01]  /*15ed0*/  STG.E.U16 desc[UR6][R32.64], R105 ;  /* 0x0000006920007986 */ /* 0x0003e2000c101506 */
[----:B------:R-:W-:-:S03]  /*15ee0*/  LEA.HI.X.SX32 R21, R21, R11, 0x1, P5 ;  /* 0x0000000b15157211 */ /* 0x000fc600028f0eff */
[----:B------:R-:W3:Y:S01]  /*15ef0*/  LDC R24, c[0x0][0x278] ;  /* 0x00009e00ff187b82 */ /* 0x000ee20000000800 */
[-C--:B------:R-:W-:Y:S01]  /*15f00*/  LEA.HI.X.SX32 R161, R27, R11.reuse, 0x1, P6 ;  /* 0x0000000b1ba17211 */ /* 0x080fe200030f0eff */
[----:B-----5:R-:W-:Y:S01]  /*15f10*/  IMAD R27, R16, 0x60, RZ ;  /* 0x00000060101b7824 */ /* 0x020fe200078e02ff */
[----:B------:R-:W-:Y:S01]  /*15f20*/  PRMT R34, R106, 0x7632, R34 ;  /* 0x000076326a227816 */ /* 0x000fe20000000022 */
[----:B------:R5:W-:Y:S01]  /*15f30*/  STG.E.U16 desc[UR6][R102.64], R2 ;  /* 0x0000000266007986 */ /* 0x000be2000c101506 */
[----:B------:R-:W-:Y:S01]  /*15f40*/  IADD3 R104, P5, R35, R10, RZ ;  /* 0x0000000a23687210 */ /* 0x000fe20007fbe0ff */
[----:B-1----:R-:W-:Y:S02]  /*15f50*/  IMAD R33, R142, 0x5e, RZ ;  /* 0x0000005e8e217824 */ /* 0x002fe400078e02ff */
[----:B------:R-:W1:Y:S01]  /*15f60*/  LDC R16, c[0x0][0x278] ;  /* 0x00009e00ff107b82 */ /* 0x000e620000000800 */
[----:B------:R0:W-:Y:S01]  /*15f70*/  STG.E.U16 desc[UR6][R20.64], R106 ;  /* 0x0000006a14007986 */ /* 0x0001e2000c101506 */
[----:B------:R-:W-:Y:S01]  /*15f80*/  IMAD R163, R163, 0x2f, RZ ;  /* 0x0000002fa3a37824 */ /* 0x000fe200078e02ff */
[----:B------:R-:W-:-:S02]  /*15f90*/  LEA.HI.X.SX32 R105, R141, R11, 0x1, P5 ;  /* 0x0000000b8d697211 */ /* 0x000fc400028f0eff */
[----:B------:R2:W-:Y:S01]  /*15fa0*/  STG.E.U16 desc[UR6][R160.64], R34 ;  /* 0x00000022a0007986 */ /* 0x0005e2000c101506 */
[----:B------:R-:W-:Y:S02]  /*15fb0*/  IADD3 R162, P5, R27, R10, RZ ;  /* 0x0000000a1ba27210 */ /* 0x000fe40007fbe0ff */
[----:B-----5:R-:W5:Y:S01]  /*15fc0*/  LDC R2, c[0x0][0x278] ;  /* 0x00009e00ff027b82 */ /* 0x020f620000000800 */
[----:B0-----:R-:W-:-:S07]  /*15fd0*/  IMAD R21, R18, 0x62, RZ ;  /* 0x0000006212157824 */ /* 0x001fce00078e02ff */
[----:B------:R-:W0:Y:S01]  /*15fe0*/  LDC R18, c[0x0][0x278] ;  /* 0x00009e00ff127b82 */ /* 0x000e220000000800 */
[----:B--2---:R-:W-:Y:S01]  /*15ff0*/  IADD3 R160, P3, R33, R10, RZ ;  /* 0x0000000a21a07210 */ /* 0x004fe20007f7e0ff */
[----:B------:R-:W-:-:S03]  /*16000*/  IMAD R103, R12, 0x31, RZ ;  /* 0x000000310c677824 */ /* 0x000fc600078e02ff */
[-C--:B------:R-:W-:Y:S02]  /*16010*/  LEA.HI.X.SX32 R161, R163, R11.reuse, 0x1, P3 ;  /* 0x0000000ba3a17211 */ /* 0x080fe400018f0eff */
[----:B------:R-:W-:Y:S01]  /*16020*/  LEA.HI.X.SX32 R163, R143, R11, 0x1, P5 ;  /* 0x0000000b8fa37211 */ /* 0x000fe200028f0eff */
[----:B------:R-:W2:Y:S01]  /*16030*/  LDC R20, c[0x0][0x278] ;  /* 0x00009e00ff147b82 */ /* 0x000ea20000000800 */
[----:B------:R-:W-:Y:S01]  /*16040*/  IMAD R143, R22, 0x66, RZ ;  /* 0x00000066168f7824 */ /* 0x000fe200078e02ff */
[----:B------:R-:W-:Y:S01]  /*16050*/  IADD3 R166, P6, R21, R10, RZ ;  /* 0x0000000a15a67210 */ /* 0x000fe20007fde0ff */
[----:B------:R3:W-:Y:S01]  /*16060*/  STG.E.U16 desc[UR6][R104.64], R107 ;  /* 0x0000006b68007986 */ /* 0x0007e2000c101506 */
[----:B------:R-:W-:Y:S01]  /*16070*/  PRMT R12, R107, 0x7632, R12 ;  /* 0x000076326b0c7816 */ /* 0x000fe2000000000c */
[----:B----4-:R-:W-:-:S03]  /*16080*/  IMAD R141, R14, 0x64, RZ ;  /* 0x000000640e8d7824 */ /* 0x010fc600078e02ff */
[----:B------:R-:W4:Y:S01]  /*16090*/  LDC R22, c[0x0][0x278] ;  /* 0x00009e00ff167b82 */ /* 0x000f220000000800 */
[-C--:B------:R-:W-:Y:S02]  /*160a0*/  LEA.HI.X.SX32 R167, R103, R11.reuse, 0x1, P6 ;  /* 0x0000000b67a77211 */ /* 0x080fe400030f0eff */
[----:B------:R-:W-:Y:S01]  /*160b0*/  PRMT R32, R108, 0x7632, R32 ;  /* 0x000076326c207816 */ /* 0x000fe20000000020 */
[----:B---3--:R-:W-:Y:S01]  /*160c0*/  IMAD R107, R0, 0x33, RZ ;  /* 0x00000033006b7824 */ /* 0x008fe200078e02ff */
[----:B------:R3:W-:Y:S03]  /*160d0*/  STG.E.U16 desc[UR6][R160.64], R12 ;  /* 0x0000000ca0007986 */ /* 0x0007e6000c101506 */
[----:B------:R-:W4:Y:S01]  /*160e0*/  LDC R0, c[0x0][0x278] ;  /* 0x00009e00ff007b82 */ /* 0x000f220000000800 */
[----:B------:R-:W-:Y:S01]  /*160f0*/  IMAD R103, R24, 0x68, RZ ;  /* 0x0000006818677824 */ /* 0x000fe200078e02ff */
[-C--:B------:R-:W-:Y:S01]  /*16100*/  IADD3 R104, P3, R141, R10.reuse, RZ ;  /* 0x0000000a8d687210 */ /* 0x080fe20007f7e0ff */
[----:B------:R-:W-:Y:S04]  /*16110*/  STG.E.U16 desc[UR6][R162.64], R108 ;  /* 0x0000006ca2007986 */ /* 0x000fe8000c101506 */
[----:B------:R5:W-:Y:S01]  /*16120*/  STG.E.U16 desc[UR6][R166.64], R32 ;  /* 0x00000020a6007986 */ /* 0x000be2000c101506 */
[----:B------:R-:W4:Y:S01]  /*16130*/  LDC R24, c[0x0][0x278] ;  /* 0x00009e00ff187b82 */ /* 0x000f220000000800 */
[----:B------:R-:W-:Y:S01]  /*16140*/  LEA.HI.X.SX32 R105, R147, R11, 0x1, P3 ;  /* 0x0000000b93697211 */ /* 0x000fe200018f0eff */
[----:B-1----:R-:W-:Y:S01]  /*16150*/  IMAD R147, R16, 0x6a, RZ ;  /* 0x0000006a10937824 */ /* 0x002fe200078e02ff */
[----:B------:R-:W-:-:S05]  /*16160*/  IADD3 R106, P5, R143, R10, RZ ;  /* 0x0000000a8f6a7210 */ /* 0x000fca0007fbe0ff */
[----:B---3--:R-:W1:Y:S01]  /*16170*/  LDC R12, c[0x0][0x278] ;  /* 0x00009e00ff0c7b82 */ /* 0x008e620000000800 */
[----:B------:R-:W-:-:S07]  /*16180*/  IADD3 R148, P6, R103, R10, RZ ;  /* 0x0000000a67947210 */ /* 0x000fce0007fde0ff */
[----:B-----5:R-:W3:Y:S01]  /*16190*/  LDC R32, c[0x0][0x278] ;  /* 0x00009e00ff207b82 */ /* 0x020ee20000000800 */
[----:B------:R-:W-:Y:S01]  /*161a0*/  LEA.HI.X.SX32 R107, R107, R11, 0x1, P5 ;  /* 0x0000000b6b6b7211 */ /* 0x000fe200028f0eff */
[----:B------:R0:W-:Y:S01]  /*161b0*/  STG.E.U16 desc[UR6][R104.64], R109 ;  /* 0x0000006d68007986 */ /* 0x0001e2000c101506 */
[----:B------:R-:W-:-:S05]  /*161c0*/  PRMT R100, R109, 0x7632, R100 ;  /* 0x000076326d647816 */ /* 0x000fca0000000064 */
[----:B------:R-:W5:Y:S01]  /*161d0*/  LDC R16, c[0x0][0x278] ;  /* 0x00009e00ff107b82 */ /* 0x000f620000000800 */
[----:B------:R-:W-:Y:S01]  /*161e0*/  LEA.HI.X.SX32 R149, R149, R11, 0x1, P6 ;  /* 0x0000000b95957211 */ /* 0x000fe200030f0eff */
[----:B------:R-:W-:Y:S01]  /*161f0*/  IMAD R161, R2, 0x35, RZ ;  /* 0x0000003502a17824 */ /* 0x000fe200078e02ff */
[----:B------:R-:W-:Y:S01]  /*16200*/  IADD3 R160, P5, R147, R10, RZ ;  /* 0x0000000a93a07210 */ /* 0x000fe20007fbe0ff */
[----:B0-----:R-:W-:-:S04]  /*16210*/  IMAD R109, R18, 0x6c, RZ ;  /* 0x0000006c126d7824 */ /* 0x001fc800078e02ff */
[----:B------:R-:W0:Y:S01]  /*16220*/  LDC R14, c[0x0][0x278] ;  /* 0x00009e00ff0e7b82 */ /* 0x000e220000000800 */
[----:B--2---:R-:W-:Y:S01]  /*16230*/  IMAD R105, R20, 0x6e, RZ ;  /* 0x0000006e14697824 */ /* 0x004fe200078e02ff */
[----:B------:R4:W-:Y:S06]  /*16240*/  STG.E.U16 desc[UR6][R106.64], R100 ;  /* 0x000000646a007986 */ /* 0x0009ec000c101506 */
[----:B------:R-:W2:Y:S01]  /*16250*/  LDC R34, c[0x0][0x278] ;  /* 0x00009e00ff227b82 */ /* 0x000ea20000000800 */
[----:B------:R1:W-:Y:S01]  /*16260*/  STG.E.U16 desc[UR6][R148.64], R110 ;  /* 0x0000006e94007986 */ /* 0x0003e2000c101506 */
[----:B------:R-:W-:-:S06]  /*16270*/  LEA.HI.X.SX32 R161, R161, R11, 0x1, P5 ;  /* 0x0000000ba1a17211 */ /* 0x000fcc00028f0eff */
[----:B------:R-:W0:Y:S01]  /*16280*/  LDC R18, c[0x0][0x278] ;  /* 0x00009e00ff127b82 */ /* 0x000e220000000800 */
[----:B----4-:R-:W-:Y:S01]  /*16290*/  IMAD R107, R22, 0x70, RZ ;  /* 0x00000070166b7824 */ /* 0x010fe200078e02ff */
[-C--:B------:R-:W-:Y:S02]  /*162a0*/  IADD3 R144, P3, R109, R10.reuse, RZ ;  /* 0x0000000a6d907210 */ /* 0x080fe40007f7e0ff */
[-C--:B------:R-:W-:Y:S01]  /*162b0*/  IADD3 R162, P5, R105, R10.reuse, RZ ;  /* 0x0000000a69a27210 */ /* 0x080fe20007fbe0ff */
[----:B-1----:R-:W-:Y:S01]  /*162c0*/  IMAD R149, R0, 0x37, RZ ;  /* 0x0000003700957824 */ /* 0x002fe200078e02ff */
[----:B------:R-:W-:Y:S02]  /*162d0*/  IADD3 R166, P6, R107, R10, RZ ;  /* 0x0000000a6ba67210 */ /* 0x000fe40007fde0ff */
[----:B------:R-:W-:Y:S01]  /*162e0*/  PRMT R102, R110, 0x7632, R102 ;  /* 0x000076326e667816 */ /* 0x000fe20000000066 */
[----:B------:R-:W1:Y:S01]  /*162f0*/  LDC R20, c[0x0][0x278] ;  /* 0x00009e00ff147b82 */ /* 0x000e620000000800 */
[----:B------:R-:W-:-:S02]  /*16300*/  LEA.HI.X.SX32 R145, R145, R11, 0x1, P3 ;  /* 0x0000000b91917211 */ /* 0x000fc400018f0eff */
[-C--:B------:R-:W-:Y:S01]  /*16310*/  LEA.HI.X.SX32 R163, R149, R11.reuse, 0x1, P5 ;  /* 0x0000000b95a37211 */ /* 0x080fe200028f0eff */
[----:B------:R-:W-:Y:S01]  /*16320*/  IMAD R149, R24, 0x72, RZ ;  /* 0x0000007218957824 */ /* 0x000fe200078e02ff */
[----:B------:R-:W-:Y:S02]  /*16330*/  PRMT R2, R111, 0x7632, R2 ;  /* 0x000076326f027816 */ /* 0x000fe40000000002 */
[-C--:B------:R-:W-:Y:S01]  /*16340*/  LEA.HI.X.SX32 R167, R151, R11.reuse, 0x1, P6 ;  /* 0x0000000b97a77211 */ /* 0x080fe200030f0eff */
[----:B------:R-:W4:Y:S01]  /*16350*/  LDC R0, c[0x0][0x278] ;  /* 0x00009e00ff007b82 */ /* 0x000f220000000800 */
[----:B---3--:R-:W-:Y:S01]  /*16360*/  IMAD R151, R32, 0x74, RZ ;  /* 0x0000007420977824 */ /* 0x008fe200078e02ff */
[----:B------:R3:W-:Y:S04]  /*16370*/  STG.E.U16 desc[UR6][R160.64], R102 ;  /* 0x00000066a0007986 */ /* 0x0007e8000c101506 */
[----:B------:R5:W-:Y:S01]  /*16380*/  STG.E.U16 desc[UR6][R144.64], R111 ;  /* 0x0000006f90007986 */ /* 0x000be2000c101506 */
[----:B------:R-:W-:Y:S01]  /*16390*/  PRMT R22, R112, 0x7632, R22 ;  /* 0x0000763270167816 */ /* 0x000fe20000000016 */
[----:B------:R-:W-:Y:S01]  /*163a0*/  UIMAD UR8, UR10, UR8, URZ ;  /* 0x000000080a0872a4 */ /* 0x000fe2000f8e023f */
[----:B------:R-:W4:Y:S01]  /*163b0*/  LDC R24, c[0x0][0x278] ;  /* 0x00009e00ff187b82 */ /* 0x000f220000000800 */
[----:B------:R2:W-:Y:S01]  /*163c0*/  STG.E.U16 desc[UR6][R162.64], R2 ;  /* 0x00000002a2007986 */ /* 0x0005e2000c101506 */
[----:B---3--:R-:W-:Y:S01]  /*163d0*/  IMAD R161, R12, 0x39, RZ ;  /* 0x000000390ca17824 */ /* 0x008fe200078e02ff */
[-C--:B------:R-:W-:Y:S01]  /*163e0*/  IADD3 R160, P5, R149, R10.reuse, RZ ;  /* 0x0000000a95a07210 */ /* 0x080fe20007fbe0ff */
[----:B-----5:R-:W-:Y:S01]  /*163f0*/  IMAD R145, R16, 0x76, RZ ;  /* 0x0000007610917824 */ /* 0x020fe200078e02ff */
[----:B------:R3:W-:Y:S03]  /*16400*/  STG.E.U16 desc[UR6][R166.64], R112 ;  /* 0x00000070a6007986 */ /* 0x0007e6000c101506 */
[----:B------:R-:W5:Y:S01]  /*16410*/  LDC R16, c[0x0][0x278] ;  /* 0x00009e00ff107b82 */ /* 0x000f620000000800 */
[----:B--2---:R-:W-:Y:S01]  /*16420*/  IADD3 R162, P3, R151, R10, RZ ;  /* 0x0000000a97a27210 */ /* 0x004fe20007f7e0ff */
[----:B------:R-:W-:Y:S01]  /*16430*/  IMAD R111, R34, 0x78, RZ ;  /* 0x00000078226f7824 */ /* 0x000fe200078e02ff */
[----:B------:R-:W-:-:S02]  /*16440*/  LEA.HI.X.SX32 R161, R161, R11, 0x1, P5 ;  /* 0x0000000ba1a17211 */ /* 0x000fc400028f0eff */
[----:B------:R-:W-:Y:S01]  /*16450*/  LEA.HI.X.SX32 R163, R153, R11, 0x1, P3 ;  /* 0x0000000b99a37211 */ /* 0x000fe200018f0eff */
[----:B0-----:R-:W-:Y:S02]  /*16460*/  IMAD R153, R18, 0x7a, RZ ;  /* 0x0000007a12997824 */ /* 0x001fe400078e02ff */
[----:B------:R-:W0:Y:S01]  /*16470*/  LDC R2, c[0x0][0x278] ;  /* 0x00009e00ff027b82 */ /* 0x000e220000000800 */
[----:B---3--:R-:W-:Y:S01]  /*16480*/  IMAD R167, R14, 0x3b, RZ ;  /* 0x0000003b0ea77824 */ /* 0x008fe200078e02ff */
[----:B------:R-:W-:Y:S02]  /*16490*/  IADD3 R166, P5, R145, R10, RZ ;  /* 0x0000000a91a67210 */ /* 0x000fe40007fbe0ff */
[----:B------:R-:W-:-:S04]  /*164a0*/  PRMT R14, R113, 0x7632, R14 ;  /* 0x00007632710e7816 */ /* 0x000fc8000000000e */
[----:B------:R-:W2:Y:S01]  /*164b0*/  LDC R18, c[0x0][0x278] ;  /* 0x00009e00ff127b82 */ /* 0x000ea20000000800 */
[-C--:B------:R-:W-:Y:S02]  /*164c0*/  LEA.HI.X.SX32 R167, R167, R11.reuse, 0x1, P5 ;  /* 0x0000000ba7a77211 */ /* 0x080fe400028f0eff */
[----:B------:R-:W-:Y:S01]  /*164d0*/  IADD3 R154, P6, R111, R10, RZ ;  /* 0x0000000a6f9a7210 */ /* 0x000fe20007fde0ff */
[----:B------:R3:W-:Y:S04]  /*164e0*/  STG.E.U16 desc[UR6][R160.64], R22 ;  /* 0x00000016a0007986 */ /* 0x0007e8000c101506 */
[----:B------:R-:W2:Y:S01]  /*164f0*/  LDC R12, c[0x0][0x278] ;  /* 0x00009e00ff0c7b82 */ /* 0x000ea20000000800 */
[----:B------:R1:W-:Y:S01]  /*16500*/  STG.E.U16 desc[UR6][R162.64], R113 ;  /* 0x00000071a2007986 */ /* 0x0003e2000c101506 */
[----:B------:R-:W-:-:S03]  /*16510*/  LEA.HI.X.SX32 R155, R155, R11, 0x1, P6 ;  /* 0x0000000b9b9b7211 */ /* 0x000fc600030f0eff */
[----:B------:R4:W-:Y:S03]  /*16520*/  STG.E.U16 desc[UR6][R166.64], R14 ;  /* 0x0000000ea6007986 */ /* 0x0009e6000c101506 */
[----:B---3--:R-:W3:Y:S01]  /*16530*/  LDC R22, c[0x0][0x278] ;  /* 0x00009e00ff167b82 */ /* 0x008ee20000000800 */
[----:B------:R5:W-:Y:S01]  /*16540*/  STG.E.U16 desc[UR6][R154.64], R114 ;  /* 0x000000729a007986 */ /* 0x000be2000c101506 */
[----:B-1----:R-:W-:-:S06]  /*16550*/  IMAD R113, R20, 0x7c, RZ ;  /* 0x0000007c14717824 */ /* 0x002fcc00078e02ff */
[----:B------:R-:W1:Y:S01]  /*16560*/  LDC R20, c[0x0][0x278] ;  /* 0x00009e00ff147b82 */ /* 0x000e620000000800 */
[----:B------:R-:W-:-:S07]  /*16570*/  IADD3 R160, P3, R153, R10, RZ ;  /* 0x0000000a99a07210 */ /* 0x000fce0007f7e0ff */
[----:B----4-:R-:W4:Y:S01]  /*16580*/  LDC R167, c[0x0][0x278] ;  /* 0x00009e00ffa77b82 */ /* 0x010f220000000800 */
[----:B-----5:R-:W-:Y:S01]  /*16590*/  IMAD R155, R0, 0x3d, RZ ;  /* 0x0000003d009b7824 */ /* 0x020fe200078e02ff */
[----:B------:R-:W-:Y:S01]  /*165a0*/  IADD3 R156, P5, R113, R10, RZ ;  /* 0x0000000a719c7210 */ /* 0x000fe20007fbe0ff */
[----:B------:R-:W-:Y:S01]  /*165b0*/  IMAD R0, R222, UR9, RZ ;  /* 0x00000009de007c24 */ /* 0x000fe2000f8e02ff */
[----:B------:R-:W-:Y:S02]  /*165c0*/  PRMT R32, R114, 0x7632, R32 ;  /* 0x0000763272207816 */ /* 0x000fe40000000020 */
[-C--:B------:R-:W-:Y:S01]  /*165d0*/  LEA.HI.X.SX32 R161, R155, R11.reuse, 0x1, P3 ;  /* 0x0000000b9ba17211 */ /* 0x080fe200018f0eff */
[----:B------:R-:W-:Y:S01]  /*165e0*/  IMAD R155, R16, 0x7e, RZ ;  /* 0x0000007e109b7824 */ /* 0x000fe200078e02ff */
[----:B------:R-:W-:Y:S01]  /*165f0*/  LEA.HI.X.SX32 R157, R157, R11, 0x1, P5 ;  /* 0x0000000b9d9d7211 */ /* 0x000fe200028f0eff */
[----:B------:R-:W5:Y:S01]  /*16600*/  LDC R16, c[0x0][0x278] ;  /* 0x00009e00ff107b82 */ /* 0x000f620000000800 */
[----:B------:R-:W-:Y:S01]  /*16610*/  USHF.L.U32 UR8, UR8, 0x1, URZ ;  /* 0x0000000108087899 */ /* 0x000fe2000800063f */
[----:B------:R0:W-:Y:S01]  /*16620*/  STG.E.U16 desc[UR6][R160.64], R32 ;  /* 0x00000020a0007986 */ /* 0x0001e2000c101506 */
[----:B------:R-:W-:-:S03]  /*16630*/  SHF.L.U32 R0, R0, 0x1, RZ ;  /* 0x0000000100007819 */ /* 0x000fc600000006ff */
[----:B------:R2:W-:Y:S02]  /*16640*/  STG.E.U16 desc[UR6][R156.64], R115 ;  /* 0x000000739c007986 */ /* 0x0005e4000c101506 */
[----:B------:R-:W5:Y:S01]  /*16650*/  LDC R14, c[0x0][0x278] ;  /* 0x00009e00ff0e7b82 */ /* 0x000f620000000800 */
[----:B------:R-:W-:Y:S01]  /*16660*/  IADD3 R0, R0, UR8, R175 ;  /* 0x0000000800007c10 */ /* 0x000fe2000fffe0af */
[----:B------:R-:W-:Y:S01]  /*16670*/  ULDC UR8, c[0x0][0x27c] ;  /* 0x00009f0000087ab9 */ /* 0x000fe20000000800 */
[----:B0-----:R-:W-:Y:S01]  /*16680*/  IMAD R161, R2, 0x3f, RZ ;  /* 0x0000003f02a17824 */ /* 0x001fe200078e02ff */
[----:B------:R-:W-:-:S04]  /*16690*/  IADD3 R160, P5, R155, R10, RZ ;  /* 0x0000000a9ba07210 */ /* 0x000fc80007fbe0ff */
[----:B------:R-:W0:Y:S01]  /*166a0*/  LDC R32, c[0x0][0x278] ;  /* 0x00009e00ff207b82 */ /* 0x000e220000000800 */
[----:B--2---:R-:W-:Y:S01]  /*166b0*/  IMAD R157, R18, 0x82, RZ ;  /* 0x00000082129d7824 */ /* 0x004fe200078e02ff */
[-C--:B------:R-:W-:Y:S02]  /*166c0*/  LEA RZ, P3, R173, R10.reuse, 0x7 ;  /* 0x0000000aadff7211 */ /* 0x080fe400078638ff */
[----:B------:R-:W-:Y:S02]  /*166d0*/  SHF.L.U32 R163, R12, 0x6, RZ ;  /* 0x000000060ca37819 */ /* 0x000fe400000006ff */
[----:B------:R-:W-:Y:S02]  /*166e0*/  LEA.HI.X.SX32 R161, R161, R11, 0x1, P5 ;  /* 0x0000000ba1a17211 */ /* 0x000fe400028f0eff */
[----:B------:R-:W2:Y:S01]  /*166f0*/  LDC R18, c[0x0][0x278] ;  /* 0x00009e00ff127b82 */ /* 0x000ea20000000800 */
[----:B------:R-:W-:Y:S02]  /*16700*/  IADD3 R168, P5, R157, R10, RZ ;  /* 0x0000000a9da87210 */ /* 0x000fe40007fbe0ff */
[----:B------:R-:W-:-:S02]  /*16710*/  PRMT R100, R115, 0x7632, R100 ;  /* 0x0000763273647816 */ /* 0x000fc40000000064 */
[----:B----4-:R-:W-:Y:S02]  /*16720*/  LEA R166, R167, R0, 0x7 ;  /* 0x00000000a7a67211 */ /* 0x010fe400078e38ff */
[-C--:B------:R-:W-:Y:S01]  /*16730*/  LEA.HI.X.SX32 R167, R163, R11.reuse, 0x1, P3 ;  /* 0x0000000ba3a77211 */ /* 0x080fe200018f0eff */
[----:B-1----:R-:W-:Y:S01]  /*16740*/  IMAD R115, R20, 0x84, RZ ;  /* 0x0000008414737824 */ /* 0x002fe200078e02ff */
[----:B------:R-:W-:Y:S01]  /*16750*/  LEA.HI.X.SX32 R169, R169, R11, 0x1, P5 ;  /* 0x0000000ba9a97211 */ /* 0x000fe200028f0eff */
[----:B---3--:R-:W-:Y:S01]  /*16760*/  IMAD R163, R22, 0x86, RZ ;  /* 0x0000008616a37824 */ /* 0x008fe200078e02ff */
[----:B------:R-:W-:Y:S01]  /*16770*/  PRMT R2, R124, 0x7632, R2 ;  /* 0x000076327c027816 */ /* 0x000fe20000000002 */
[----:B------:R-:W1:Y:S01]  /*16780*/  LDC R20, c[0x0][0x278] ;  /* 0x00009e00ff147b82 */ /* 0x000e620000000800 */
[----:B------:R-:W-:Y:S01]  /*16790*/  STG.E.U16 desc[UR6][R160.64], R100 ;  /* 0x00000064a0007986 */ /* 0x000fe2000c101506 */
[----:B------:R-:W-:-:S03]  /*167a0*/  IADD3 R172, P6, R115, R10, RZ ;  /* 0x0000000a73ac7210 */ /* 0x000fc60007fde0ff */
[----:B------:R-:W-:Y:S03]  /*167b0*/  STG.E.U16 desc[UR6][R166.64], R124 ;  /* 0x0000007ca6007986 */ /* 0x000fe6000c101506 */
[----:B------:R-:W3:Y:S01]  /*167c0*/  LDC R22, c[0x0][0x278] ;  /* 0x00009e00ff167b82 */ /* 0x000ee20000000800 */
[----:B------:R4:W-:Y:S01]  /*167d0*/  STG.E.U16 desc[UR6][R168.64], R2 ;  /* 0x00000002a8007986 */ /* 0x0009e2000c101506 */
[----:B------:R-:W-:Y:S01]  /*167e0*/  LEA.HI.X.SX32 R173, R159, R11, 0x1, P6 ;  /* 0x0000000b9fad7211 */ /* 0x000fe200030f0eff */
[----:B------:R-:W-:-:S05]  /*167f0*/  IMAD R159, R24, 0x88, RZ ;  /* 0x00000088189f7824 */ /* 0x000fca00078e02ff */
[----:B------:R-:W3:Y:S08]  /*16800*/  LDC R34, c[0x0][0x278] ;  /* 0x00009e00ff227b82 */ /* 0x000ef00000000800 */
[----:B----4-:R-:W4:Y:S01]  /*16810*/  LDC R2, c[0x0][0x278] ;  /* 0x00009e00ff027b82 */ /* 0x010f220000000800 */
[----:B-----5:R-:W-:-:S07]  /*16820*/  IMAD R169, R16, 0x45, RZ ;  /* 0x0000004510a97824 */ /* 0x020fce00078e02ff */
[----:B------:R-:W5:Y:S01]  /*16830*/  LDC R175, c[0x0][0x278] ;  /* 0x00009e00ffaf7b82 */ /* 0x000f620000000800 */
[----:B0-----:R-:W-:Y:S01]  /*16840*/  IMAD R161, R32, 0x8a, RZ ;  /* 0x0000008a20a17824 */ /* 0x001fe200078e02ff */
[-C--:B------:R-:W-:Y:S01]  /*16850*/  IADD3 R166, P3, R163, R10.reuse, RZ ;  /* 0x0000000aa3a67210 */ /* 0x080fe20007f7e0ff */
[----:B------:R-:W-:Y:S01]  /*16860*/  IMAD R167, R14, 0x43, RZ ;  /* 0x000000430ea77824 */ /* 0x000fe200078e02ff */
[----:B------:R-:W-:-:S04]  /*16870*/  IADD3 R124, P5, R159, R10, RZ ;  /* 0x0000000a9f7c7210 */ /* 0x000fc80007fbe0ff */
[----:B------:R-:W0:Y:S01]  /*16880*/  LDC R16, c[0x0][0x278] ;  /* 0x00009e00ff107b82 */ /* 0x000e220000000800 */
[----:B------:R2:W-:Y:S01]  /*16890*/  STG.E.U16 desc[UR6][R172.64], R125 ;  /* 0x0000007dac007986 */ /* 0x0005e2000c101506 */
[----:B------:R-:W-:Y:S02]  /*168a0*/  PRMT R14, R125, 0x7632, R14 ;  /* 0x000076327d0e7816 */ /* 0x000fe4000000000e */
[----:B------:R-:W-:-:S04]  /*168b0*/  LEA.HI.X.SX32 R167, R167, R11, 0x1, P3 ;  /* 0x0000000ba7a77211 */ /* 0x000fc800018f0eff */
[----:B------:R-:W0:Y:S01]  /*168c0*/  LDC R24, c[0x0][0x278] ;  /* 0x00009e00ff187b82 */ /* 0x000e220000000800 */
[----:B------:R-:W-:Y:S02]  /*168d0*/  PRMT R100, R126, 0x7632, R100 ;  /* 0x000076327e647816 */ /* 0x000fe40000000064 */
[----:B--2---:R-:W-:Y:S02]  /*168e0*/  IADD3 R172, P6, R161, R10, RZ ;  /* 0x0000000aa1ac7210 */ /* 0x004fe40007fde0ff */
[----:B------:R-:W-:-:S03]  /*168f0*/  LEA.HI.X.SX32 R125, R165, R11, 0x1, P5 ;  /* 0x0000000ba57d7211 */ /* 0x000fc600028f0eff */
[----:B------:R-:W2:Y:S01]  /*16900*/  LDC R12, c[0x0][0x278] ;  /* 0x00009e00ff0c7b82 */ /* 0x000ea20000000800 */
[----:B------:R-:W-:Y:S01]  /*16910*/  IMAD R165, R18, 0x8c, RZ ;  /* 0x0000008c12a57824 */ /* 0x000fe200078e02ff */
[----:B------:R-:W-:Y:S01]  /*16920*/  LEA.HI.X.SX32 R173, R169, R11, 0x1, P6 ;  /* 0x0000000ba9ad7211 */ /* 0x000fe200030f0eff */
[----:B------:R3:W-:Y:S01]  /*16930*/  STG.E.U16 desc[UR6][R166.64], R14 ;  /* 0x0000000ea6007986 */ /* 0x0007e2000c101506 */
[----:B-1----:R-:W-:-:S04]  /*16940*/  IMAD R169, R20, 0x8e, RZ ;  /* 0x0000008e14a97824 */ /* 0x002fc800078e02ff */
[----:B------:R-:W1:Y:S01]  /*16950*/  LDC R18, c[0x0][0x278] ;  /* 0x00009e00ff127b82 */ /* 0x000e620000000800 */
[----:B------:R4:W-:Y:S01]  /*16960*/  STG.E.U16 desc[UR6][R124.64], R126 ;  /* 0x0000007e7c007986 */ /* 0x0009e2000c101506 */
[----:B------:R-:W-:Y:S01]  /*16970*/  IADD3 R170, P5, R165, R10, RZ ;  /* 0x0000000aa5aa7210 */ /* 0x000fe20007fbe0ff */
[----:B---3--:R-:W-:-:S05]  /*16980*/  IMAD R167, R22, 0x92, RZ ;  /* 0x0000009216a77824 */ /* 0x008fca00078e02ff */
[----:B------:R-:W3:Y:S01]  /*16990*/  LDC R32, c[0x0][0x278] ;  /* 0x00009e00ff207b82 */ /* 0x000ee20000000800 */
[----:B------:R0:W-:Y:S01]  /*169a0*/  STG.E.U16 desc[UR6][R172.64], R100 ;  /* 0x00000064ac007986 */ /* 0x0001e2000c101506 */
[----:B-----5:R-:W-:Y:S01]  /*169b0*/  IMAD R175, R175, 0x47, RZ ;  /* 0x00000047afaf7824 */ /* 0x020fe200078e02ff */
[----:B------:R-:W-:Y:S01]  /*169c0*/  IADD3 R176, P6, R167, R10, RZ ;  /* 0x0000000aa7b07210 */ /* 0x000fe20007fde0ff */
[----:B----4-:R-:W-:-:S04]  /*169d0*/  IMAD R125, R34, 0x90, RZ ;  /* 0x00000090227d7824 */ /* 0x010fc800078e02ff */
[----:B------:R-:W4:Y:S01]  /*169e0*/  LDC R20, c[0x0][0x278] ;  /* 0x00009e00ff147b82 */ /* 0x000f220000000800 */
[----:B------:R-:W-:Y:S01]  /*169f0*/  IADD3 R174, P3, R169, R10, RZ ;  /* 0x0000000aa9ae7210 */ /* 0x000fe20007f7e0ff */
[----:B0-----:R-:W-:Y:S01]  /*16a00*/  IMAD R173, R2, 0x49, RZ ;  /* 0x0000004902ad7824 */ /* 0x001fe200078e02ff */
[----:B------:R-:W-:-:S05]  /*16a10*/  LEA.HI.X.SX32 R171, R171, R11, 0x1, P5 ;  /* 0x0000000babab7211 */ /* 0x000fca00028f0eff */
[----:B------:R-:W0:Y:S01]  /*16a20*/  LDC R22, c[0x0][0x278] ;  /* 0x00009e00ff167b82 */ /* 0x000e220000000800 */
[----:B------:R-:W-:Y:S02]  /*16a30*/  IADD3 R14, P5, R125, R10, RZ ;  /* 0x0000000a7d0e7210 */ /* 0x000fe40007fbe0ff */
[-C--:B------:R-:W-:Y:S01]  /*16a40*/  LEA.HI.X.SX32 R177, R173, R11.reuse, 0x1, P6 ;  /* 0x0000000badb17211 */ /* 0x080fe200030f0eff */
[----:B------:R-:W-:Y:S01]  /*16a50*/  IMAD R173, R16, 0x94, RZ ;  /* 0x0000009410ad7824 */ /* 0x000fe200078e02ff */
[-C--:B------:R-:W-:Y:S02]  /*16a60*/  LEA.HI.X.SX32 R175, R175, R11.reuse, 0x1, P3 ;  /* 0x0000000bafaf7211 */ /* 0x080fe400018f0eff */
[----:B------:R-:W-:Y:S01]  /*16a70*/  PRMT R2, R127, 0x7632, R2 ;  /* 0x000076327f027816 */ /* 0x000fe20000000002 */
[----:B------:R-:W5:Y:S01]  /*16a80*/  LDC R16, c[0x0][0x278] ;  /* 0x00009e00ff107b82 */ /* 0x000f620000000800 */
[----:B------:R-:W-:Y:S01]  /*16a90*/  LEA.HI.X.SX32 R15, R15, R11, 0x1, P5 ;  /* 0x0000000b0f0f7211 */ /* 0x000fe200028f0eff */
[----:B------:R2:W-:Y:S01]  /*16aa0*/  STG.E.U16 desc[UR6][R170.64], R127 ;  /* 0x0000007faa007986 */ /* 0x0005e2000c101506 */
[----:B------:R-:W-:-:S03]  /*16ab0*/  PRMT R102, R116, 0x7632, R102 ;  /* 0x0000763274667816 */ /* 0x000fc60000000066 */
[----:B------:R1:W-:Y:S02]  /*16ac0*/  STG.E.U16 desc[UR6][R174.64], R2 ;  /* 0x00000002ae007986 */ /* 0x0003e4000c101506 */
[----:B------:R-:W5:Y:S02]  /*16ad0*/  LDC R100, c[0x0][0x278] ;  /* 0x00009e00ff647b82 */ /* 0x000f640000000800 */
[----:B------:R3:W-:Y:S01]  /*16ae0*/  STG.E.U16 desc[UR6][R14.64], R116 ;  /* 0x000000740e007986 */ /* 0x0007e2000c101506 */
[----:B--2---:R-:W-:-:S05]  /*16af0*/  IMAD R171, R24, 0x96, RZ ;  /* 0x0000009618ab7824 */ /* 0x004fca00078e02ff */
[----:B------:R-:W2:Y:S01]  /*16b00*/  LDC R34, c[0x0][0x278] ;  /* 0x00009e00ff227b82 */ /* 0x000ea20000000800 */
[----:B------:R4:W-:Y:S01]  /*16b10*/  STG.E.U16 desc[UR6][R176.64], R102 ;  /* 0x00000066b0007986 */ /* 0x0009e2000c101506 */
[----:B-1----:R-:W-:Y:S01]  /*16b20*/  IMAD R175, R12, 0x4b, RZ ;  /* 0x0000004b0caf7824 */ /* 0x002fe200078e02ff */
[----:B------:R-:W-:Y:S01]  /*16b30*/  IADD3 R2, P5, R173, R10, RZ ;  /* 0x0000000aad027210 */ /* 0x000fe20007fbe0ff */
[----:B------:R-:W-:-:S04]  /*16b40*/  IMAD R127, R18, 0x98, RZ ;  /* 0x00000098127f7824 */ /* 0x000fc800078e02ff */
[----:B------:R-:W1:Y:S01]  /*16b50*/  LDC R12, c[0x0][0x278] ;  /* 0x00009e00ff0c7b82 */ /* 0x000e620000000800 */
[----:B---3--:R-:W-:Y:S01]  /*16b60*/  IMAD R15, R32, 0x9a, RZ ;  /* 0x0000009a200f7824 */ /* 0x008fe200078e02ff */
[----:B----4-:R-:W-:Y:S02]  /*16b70*/  IADD3 R176, P3, R171, R10, RZ ;  /* 0x0000000aabb07210 */ /* 0x010fe40007f7e0ff */
[----:B------:R-:W-:-:S04]  /*16b80*/  LEA.HI.X.SX32 R3, R3, R11, 0x1, P5 ;  /* 0x0000000b03037211 */ /* 0x000fc800028f0eff */
[----:B------:R-:W3:Y:S01]  /*16b90*/  LDC R14, c[0x0][0x278] ;  /* 0x00009e00ff0e7b82 */ /* 0x000ee20000000800 */
[----:B------:R-:W-:Y:S01]  /*16ba0*/  LEA.HI.X.SX32 R177, R175, R11, 0x1, P3 ;  /* 0x0000000bafb17211 */ /* 0x000fe200018f0eff */
[----:B------:R-:W-:Y:S01]  /*16bb0*/  IMAD R175, R20, 0x9c, RZ ;  /* 0x0000009c14af7824 */ /* 0x000fe200078e02ff */
[-C--:B------:R-:W-:Y:S01]  /*16bc0*/  IADD3 R178, P5, R127, R10.reuse, RZ ;  /* 0x0000000a7fb27210 */ /* 0x080fe20007fbe0ff */
[----:B------:R0:W-:Y:S01]  /*16bd0*/  STG.E.U16 desc[UR6][R2.64], R117 ;  /* 0x0000007502007986 */ /* 0x0001e2000c101506 */
[----:B------:R-:W-:-:S03]  /*16be0*/  IADD3 R180, P6, R15, R10, RZ ;  /* 0x0000000a0fb47210 */ /* 0x000fc60007fde0ff */
[----:B------:R-:W4:Y:S01]  /*16bf0*/  LDC R18, c[0x0][0x278] ;  /* 0x00009e00ff127b82 */ /* 0x000f220000000800 */
[----:B------:R-:W-:Y:S02]  /*16c00*/  PRMT R24, R117, 0x7632, R24 ;  /* 0x0000763275187816 */ /* 0x000fe40000000018 */
[----:B------:R-:W-:Y:S02]  /*16c10*/  LEA.HI.X.SX32 R179, R19, R11, 0x1, P5 ;  /* 0x0000000b13b37211 */ /* 0x000fe400028f0eff */
[----:B------:R-:W-:-:S03]  /*16c20*/  IADD3 R182, P5, R175, R10, RZ ;  /* 0x0000000aafb67210 */ /* 0x000fc60007fbe0ff */
[----:B------:R-:W4:Y:S01]  /*16c30*/  LDC R20, c[0x0][0x278] ;  /* 0x00009e00ff147b82 */ /* 0x000f220000000800 */
[----:B0-----:R-:W-:Y:S01]  /*16c40*/  IMAD R3, R22, 0x9e, RZ ;  /* 0x0000009e16037824 */ /* 0x001fe200078e02ff */
[-C--:B------:R-:W-:Y:S01]  /*16c50*/  LEA.HI.X.SX32 R181, R181, R11.reuse, 0x1, P6 ;  /* 0x0000000bb5b57211 */ /* 0x080fe200030f0eff */
[----:B------:R0:W-:Y:S01]  /*16c60*/  STG.E.U16 desc[UR6][R176.64], R24 ;  /* 0x00000018b0007986 */ /* 0x0001e2000c101506 */
[----:B------:R-:W-:Y:S02]  /*16c70*/  PRMT R32, R118, 0x7632, R32 ;  /* 0x0000763276207816 */ /* 0x000fe40000000020 */
[----:B------:R-:W-:Y:S01]  /*16c80*/  LEA.HI.X.SX32 R183, R9, R11, 0x1, P5 ;  /* 0x0000000b09b77211 */ /* 0x000fe200028f0eff */
[----:B-----5:R-:W-:Y:S01]  /*16c90*/  IMAD R9, R16, 0x51, RZ ;  /* 0x0000005110097824 */ /* 0x020fe200078e02ff */
[----:B------:R-:W-:Y:S01]  /*16ca0*/  STG.E.U16 desc[UR6][R178.64], R118 ;  /* 0x00000076b2007986 */ /* 0x000fe2000c101506 */
[----:B------:R-:W5:Y:S01]  /*16cb0*/  LDC R16, c[0x0][0x278] ;  /* 0x00009e00ff107b82 */ /* 0x000f620000000800 */
[----:B------:R-:W-:-:S02]  /*16cc0*/  IMAD R117, R100, 0xa2, RZ ;  /* 0x000000a264757824 */ /* 0x000fc400078e02ff */
[----:B------:R1:W-:Y:S01]  /*16cd0*/  STG.E.U16 desc[UR6][R180.64], R32 ;  /* 0x00000020b4007986 */ /* 0x0003e2000c101506 */
[----:B0-----:R-:W-:Y:S01]  /*16ce0*/  IADD3 R176, P3, R3, R10, RZ ;  /* 0x0000000a03b07210 */ /* 0x001fe20007f7e0ff */
[----:B--2---:R-:W-:-:S03]  /*16cf0*/  IMAD R19, R34, 0xa0, RZ ;  /* 0x000000a022137824 */ /* 0x004fc600078e02ff */
[----:B------:R-:W0:Y:S01]  /*16d00*/  LDC R2, c[0x0][0x278] ;  /* 0x00009e00ff027b82 */ /* 0x000e220000000800 */
[----:B------:R-:W-:Y:S01]  /*16d10*/  LEA.HI.X.SX32 R177, R185, R11, 0x1, P3 ;  /* 0x0000000bb9b17211 */ /* 0x000fe200018f0eff */
[----:B------:R-:W-:Y:S01]  /*16d20*/  STG.E.U16 desc[UR6][R182.64], R119 ;  /* 0x00000077b6007986 */ /* 0x000fe2000c101506 */
[----:B-1----:R-:W-:-:S05]  /*16d30*/  PRMT R32, R119, 0x7632, R32 ;  /* 0x0000763277207816 */ /* 0x002fca0000000020 */
[----:B------:R-:W1:Y:S01]  /*16d40*/  LDC R22, c[0x0][0x278] ;  /* 0x00009e00ff167b82 */ /* 0x000e620000000800 */
[-C--:B------:R-:W-:Y:S02]  /*16d50*/  IADD3 R180, P6, R117, R10.reuse, RZ ;  /* 0x0000000a75b47210 */ /* 0x080fe40007fde0ff */
[----:B------:R-:W-:Y:S01]  /*16d60*/  IADD3 R178, P5, R19, R10, RZ ;  /* 0x0000000a13b27210 */ /* 0x000fe20007fbe0ff */
[----:B------:R2:W-:Y:S04]  /*16d70*/  STG.E.U16 desc[UR6][R176.64], R32 ;  /* 0x00000020b0007986 */ /* 0x0005e8000c101506 */
[----:B------:R-:W1:Y:S01]  /*16d80*/  LDC R24, c[0x0][0x278] ;  /* 0x00009e00ff187b82 */ /* 0x000e620000000800 */
[-C--:B------:R-:W-:Y:S01]  /*16d90*/  LEA.HI.X.SX32 R181, R9, R11.reuse, 0x1, P6 ;  /* 0x0000000b09b57211 */ /* 0x080fe200030f0eff */
[----:B---3--:R-:W-:Y:S01]  /*16da0*/  IMAD R9, R14, 0xa4, RZ ;  /* 0x000000a40e097824 */ /* 0x008fe200078e02ff */
[----:B------:R-:W-:Y:S01]  /*16db0*/  LEA.HI.X.SX32 R179, R13, R11, 0x1, P5 ;  /* 0x0000000b0db37211 */ /* 0x000fe200028f0eff */
[----:B--2---:R-:W-:Y:S01]  /*16dc0*/  IMAD R177, R12, 0x53, RZ ;  /* 0x000000530cb17824 */ /* 0x004fe200078e02ff */
[----:B------:R-:W-:-:S03]  /*16dd0*/  PRMT R34, R120, 0x7632, R34 ;  /* 0x0000763278227816 */ /* 0x000fc60000000022 */
[----:B------:R-:W2:Y:S01]  /*16de0*/  LDC R12, c[0x0][0x278] ;  /* 0x00009e00ff0c7b82 */ /* 0x000ea20000000800 */
[----:B----4-:R-:W-:Y:S02]  /*16df0*/  IMAD R119, R18, 0xa6, RZ ;  /* 0x000000a612777824 */ /* 0x010fe400078e02ff */
[----:B------:R-:W-:Y:S01]  /*16e00*/  IMAD R13, R20, 0xa8, RZ ;  /* 0x000000a8140d7824 */ /* 0x000fe200078e02ff */
[----:B------:R3:W-:Y:S01]  /*16e10*/  STG.E.U16 desc[UR6][R178.64], R120 ;  /* 0x00000078b2007986 */ /* 0x0007e2000c101506 */
[----:B------:R-:W-:-:S03]  /*16e20*/  IADD3 R182, P3, R9, R10, RZ ;  /* 0x0000000a09b67210 */ /* 0x000fc60007f7e0ff */
[----:B------:R-:W4:Y:S01]  /*16e30*/  LDC R18, c[0x0][0x278] ;  /* 0x00009e00ff127b82 */ /* 0x000f220000000800 */
[----:B------:R-:W-:-:S07]  /*16e40*/  LEA.HI.X.SX32 R183, R5, R11, 0x1, P3 ;  /* 0x0000000b05b77211 */ /* 0x000fce00018f0eff */
[----:B------:R-:W4:Y:S01]  /*16e50*/  LDC R20, c[0x0][0x278] ;  /* 0x00009e00ff147b82 */ /* 0x000f220000000800 */
[-C--:B---3--:R-:W-:Y:S01]  /*16e60*/  IADD3 R178, P5, R119, R10.reuse, RZ ;  /* 0x0000000a77b27210 */ /* 0x088fe20007fbe0ff */
[----:B------:R3:W-:Y:S01]  /*16e70*/  STG.E.U16 desc[UR6][R180.64], R34 ;  /* 0x00000022b4007986 */ /* 0x0007e2000c101506 */
[----:B------:R-:W-:Y:S02]  /*16e80*/  PRMT R5, R121, 0x7632, R5 ;  /* 0x0000763279057816 */ /* 0x000fe40000000005 */
[----:B------:R-:W-:Y:S01]  /*16e90*/  LEA.HI.X.SX32 R179, R177, R11, 0x1, P5 ;  /* 0x0000000bb1b37211 */ /* 0x000fe200028f0eff */
[----:B-----5:R-:W-:Y:S01]  /*16ea0*/  IMAD R177, R16, 0xaa, RZ ;  /* 0x000000aa10b17824 */ /* 0x020fe200078e02ff */
[----:B------:R0:W-:Y:S01]  /*16eb0*/  STG.E.U16 desc[UR6][R182.64], R121 ;  /* 0x00000079b6007986 */ /* 0x0001e2000c101506 */
[----:B------:R-:W5:Y:S01]  /*16ec0*/  LDC R14, c[0x0][0x278] ;  /* 0x00009e00ff0e7b82 */ /* 0x000f620000000800 */
[----:B---3--:R-:W-:-:S07]  /*16ed0*/  IADD3 R180, P6, R13, R10, RZ ;  /* 0x0000000a0db47210 */ /* 0x008fce0007fde0ff */
[----:B------:R-:W3:Y:S01]  /*16ee0*/  LDC R32, c[0x0][0x278] ;  /* 0x00009e00ff207b82 */ /* 0x000ee20000000800 */
[----:B------:R2:W-:Y:S01]  /*16ef0*/  STG.E.U16 desc[UR6][R178.64], R5 ;  /* 0x00000005b2007986 */ /* 0x0005e2000c101506 */
[----:B------:R-:W-:Y:S01]  /*16f00*/  LEA.HI.X.SX32 R181, R101, R11, 0x1, P6 ;  /* 0x0000000b65b57211 */ /* 0x000fe200030f0eff */
[----:B0-----:R-:W-:Y:S02]  /*16f10*/  IMAD R183, R2, 0x55, RZ ;  /* 0x0000005502b77824 */ /* 0x001fe400078e02ff */
[----:B-1----:R-:W-:Y:S02]  /*16f20*/  IMAD R101, R22, 0xac, RZ ;  /* 0x000000ac16657824 */ /* 0x002fe400078e02ff */
[----:B------:R-:W-:Y:S01]  /*16f30*/  IMAD R121, R24, 0xae, RZ ;  /* 0x000000ae18797824 */ /* 0x000fe200078e02ff */
[----:B------:R-:W0:Y:S01]  /*16f40*/  LDC R16, c[0x0][0x278] ;  /* 0x00009e00ff107b82 */ /* 0x000e220000000800 */
[----:B------:R1:W-:Y:S01]  /*16f50*/  STG.E.U16 desc[UR6][R180.64], R122 ;  /* 0x0000007ab4007986 */ /* 0x0003e2000c101506 */
[----:B--2---:R-:W-:-:S06]  /*16f60*/  IADD3 R178, P5, R177, R10, RZ ;  /* 0x0000000ab1b27210 */ /* 0x004fcc0007fbe0ff */
[----:B------:R-:W2:Y:S01]  /*16f70*/  LDC R34, c[0x0][0x278] ;  /* 0x00009e00ff227b82 */ /* 0x000ea20000000800 */
[-C--:B------:R-:W-:Y:S01]  /*16f80*/  LEA.HI.X.SX32 R179, R183, R11.reuse, 0x1, P5 ;  /* 0x0000000bb7b37211 */ /* 0x080fe200028f0eff */
[----:B------:R-:W-:Y:S01]  /*16f90*/  IMAD R183, R12, 0x57, RZ ;  /* 0x000000570cb77824 */ /* 0x000fe200078e02ff */
[----:B------:R-:W-:Y:S02]  /*16fa0*/  PRMT R100, R122, 0x7632, R100 ;  /* 0x000076327a647816 */ /* 0x000fe40000000064 */
[-C--:B-1----:R-:W-:Y:S02]  /*16fb0*/  IADD3 R180, P3, R101, R10.reuse, RZ ;  /* 0x0000000a65b47210 */ /* 0x082fe40007f7e0ff */
[----:B------:R-:W-:Y:S01]  /*16fc0*/  IADD3 R182, P5, R121, R10, RZ ;  /* 0x0000000a79b67210 */ /* 0x000fe20007fbe0ff */
[----:B------:R-:W1:Y:S01]  /*16fd0*/  LDC R12, c[0x0][0x278] ;  /* 0x00009e00ff0c7b82 */ /* 0x000e620000000800 */
[-C--:B------:R-:W-:Y:S01]  /*16fe0*/  LEA.HI.X.SX32 R181, R23, R11.reuse, 0x1, P3 ;  /* 0x0000000b17b57211 */ /* 0x080fe200018f0eff */
[----:B----4-:R-:W-:Y:S01]  /*16ff0*/  IMAD R5, R18, 0xb0, RZ ;  /* 0x000000b012057824 */ /* 0x010fe200078e02ff */
[----:B------:R4:W-:Y:S01]  /*17000*/  STG.E.U16 desc[UR6][R178.64], R100 ;  /* 0x00000064b2007986 */ /* 0x0009e2000c101506 */
[----:B------:R-:W-:-:S02]  /*17010*/  LEA.HI.X.SX32 R183, R183, R11, 0x1, P5 ;  /* 0x0000000bb7b77211 */ /* 0x000fc400028f0eff */
[----:B------:R-:W-:Y:S02]  /*17020*/  PRMT R2, R123, 0x7632, R2 ;  /* 0x000076327b027816 */ /* 0x000fe40000000002 */
[----:B------:R-:W1:Y:S01]  /*17030*/  LDC R18, c[0x0][0x278] ;  /* 0x00009e00ff127b82 */ /* 0x000e620000000800 */
[----:B------:R-:W-:Y:S01]  /*17040*/  STG.E.U16 desc[UR6][R180.64], R123 ;  /* 0x0000007bb4007986 */ /* 0x000fe2000c101506 */
[----:B----4-:R-:W-:-:S06]  /*17050*/  IMAD R179, R20, 0xb2, RZ ;  /* 0x000000b214b37824 */ /* 0x010fcc00078e02ff */
[----:B------:R-:W4:Y:S01]  /*17060*/  LDC R22, c[0x0][0x278] ;  /* 0x00009e00ff167b82 */ /* 0x000f220000000800 */
[----:B------:R5:W-:Y:S07]  /*17070*/  STG.E.U16 desc[UR6][R182.64], R2 ;  /* 0x00000002b6007986 */ /* 0x000bee000c101506 */
[----:B------:R-:W4:Y:S01]  /*17080*/  LDC R20, c[0x0][0x278] ;  /* 0x00009e00ff147b82 */ /* 0x000f220000000800 */
[----:B------:R-:W-:Y:S01]  /*17090*/  IADD3 R184, P6, R5, R10, RZ ;  /* 0x0000000a05b87210 */ /* 0x000fe20007fde0ff */
[----:B---3--:R-:W-:-:S06]  /*170a0*/  IMAD R23, R32, 0xb4, RZ ;  /* 0x000000b420177824 */ /* 0x008fcc00078e02ff */
[----:B-----5:R-:W3:Y:S01]  /*170b0*/  LDC R2, c[0x0][0x278] ;  /* 0x00009e00ff027b82 */ /* 0x020ee20000000800 */
[----:B------:R-:W-:Y:S01]  /*170c0*/  IMAD R123, R14, 0x59, RZ ;  /* 0x000000590e7b7824 */ /* 0x000fe200078e02ff */
[----:B------:R-:W-:Y:S01]  /*170d0*/  LEA.HI.X.SX32 R185, R25, R11, 0x1, P6 ;  /* 0x0000000b19b97211 */ /* 0x000fe200030f0eff */
[----:B--2---:R-:W-:Y:S01]  /*170e0*/  IMAD R25, R34, 0xb6, RZ ;  /* 0x000000b622197824 */ /* 0x004fe200078e02ff */
[----:B------:R-:W-:Y:S01]  /*170f0*/  IADD3 R122, P3, R179, R10, RZ ;  /* 0x0000000ab37a7210 */ /* 0x000fe20007f7e0ff */
[----:B0-----:R-:W-:-:S03]  /*17100*/  IMAD R181, R16, 0x5b, RZ ;  /* 0x0000005b10b57824 */ /* 0x001fc600078e02ff */
[----:B------:R-:W0:Y:S01]  /*17110*/  LDC R14, c[0x0][0x278] ;  /* 0x00009e00ff0e7b82 */ /* 0x000e220000000800 */
[----:B------:R-:W-:Y:S01]  /*17120*/  IADD3 R182, P5, R23, R10, RZ ;  /* 0x0000000a17b67210 */ /* 0x000fe20007fbe0ff */
[----:B------:R2:W-:Y:S01]  /*17130*/  STG.E.U16 desc[UR6][R184.64], R128 ;  /* 0x00000080b8007986 */ /* 0x0005e2000c101506 */
[----:B------:R-:W-:-:S05]  /*17140*/  LEA.HI.X.SX32 R123, R123, R11, 0x1, P3 ;  /* 0x0000000b7b7b7211 */ /* 0x000fca00018f0eff */
[----:B------:R-:W5:Y:S01]  /*17150*/  LDC R16, c[0x0][0x278] ;  /* 0x00009e00ff107b82 */ /* 0x000f620000000800 */
[----:B------:R-:W-:Y:S01]  /*17160*/  LEA.HI.X.SX32 R183, R17, R11, 0x1, P5 ;  /* 0x0000000b11b77211 */ /* 0x000fe200028f0eff */
[----:B-1----:R-:W-:-:S06]  /*17170*/  IMAD R17, R12, 0xb8, RZ ;  /* 0x000000b80c117824 */ /* 0x002fcc00078e02ff */
[----:B------:R-:W1:Y:S01]  /*17180*/  LDC R24, c[0x0][0x278] ;  /* 0x00009e00ff187b82 */ /* 0x000e620000000800 */
[----:B--2---:R-:W-:Y:S02]  /*17190*/  IADD3 R184, P6, R25, R10, RZ ;  /* 0x0000000a19b87210 */ /* 0x004fe40007fde0ff */
[----:B------:R-:W-:-:S05]  /*171a0*/  PRMT R128, R128, 0x7632, R128 ;  /* 0x0000763280807816 */ /* 0x000fca0000000080 */
[----:B------:R-:W2:Y:S01]  /*171b0*/  LDC R100, c[0x0][0x278] ;  /* 0x00009e00ff647b82 */ /* 0x000ea20000000800 */
[----:B------:R-:W-:Y:S01]  /*171c0*/  LEA.HI.X.SX32 R185, R181, R11, 0x1, P6 ;  /* 0x0000000bb5b97211 */ /* 0x000fe200030f0eff */
[----:B------:R4:W-:Y:S01]  /*171d0*/  STG.E.U16 desc[UR6][R122.64], R128 ;  /* 0x000000807a007986 */ /* 0x0009e2000c101506 */
[----:B------:R-:W-:Y:S01]  /*171e0*/  PRMT R32, R129, 0x7632, R32 ;  /* 0x0000763281207816 */ /* 0x000fe20000000020 */
[----:B------:R-:W-:-:S04]  /*171f0*/  IMAD R181, R18, 0xba, RZ ;  /* 0x000000ba12b57824 */ /* 0x000fc800078e02ff */
[----:B------:R-:W2:Y:S01]  /*17200*/  LDC R12, c[0x0][0x278] ;  /* 0x00009e00ff0c7b82 */ /* 0x000ea20000000800 */
[----:B------:R3:W-:Y:S01]  /*17210*/  STG.E.U16 desc[UR6][R182.64], R129 ;  /* 0x00000081b6007986 */ /* 0x0007e2000c101506 */
[-C--:B------:R-:W-:Y:S01]  /*17220*/  IADD3 R34, P5, R17, R10.reuse, RZ ;  /* 0x0000000a11227210 */ /* 0x080fe20007fbe0ff */
[----:B----4-:R-:W-:Y:S02]  /*17230*/  IMAD R123, R20, 0xbe, RZ ;  /* 0x000000be147b7824 */ /* 0x010fe400078e02ff */
[----:B------:R4:W-:Y:S03]  /*17240*/  STG.E.U16 desc[UR6][R184.64], R32 ;  /* 0x00000020b8007986 */ /* 0x0009e6000c101506 */
[----:B------:R-:W2:Y:S01]  /*17250*/  LDC R18, c[0x0][0x278] ;  /* 0x00009e00ff127b82 */ /* 0x000ea20000000800 */
[----:B------:R-:W-:Y:S01]  /*17260*/  LEA.HI.X.SX32 R35, R35, R11, 0x1, P5 ;  /* 0x0000000b23237211 */ /* 0x000fe200028f0eff */
[----:B---3--:R-:W-:Y:S01]  /*17270*/  IMAD R129, R22, 0xbc, RZ ;  /* 0x000000bc16817824 */ /* 0x008fe200078e02ff */
[----:B------:R-:W-:-:S05]  /*17280*/  IADD3 R182, P3, R181, R10, RZ ;  /* 0x0000000ab5b67210 */ /* 0x000fca0007f7e0ff */
[----:B------:R-:W3:Y:S01]  /*17290*/  LDC R20, c[0x0][0x278] ;  /* 0x00009e00ff147b82 */ /* 0x000ee20000000800 */
[-C--:B------:R-:W-:Y:S01]  /*172a0*/  IADD3 R186, P6, R123, R10.reuse, RZ ;  /* 0x0000000a7bba7210 */ /* 0x080fe20007fde0ff */
[----:B----4-:R-:W-:Y:S01]  /*172b0*/  IMAD R185, R2, 0x5f, RZ ;  /* 0x0000005f02b97824 */ /* 0x010fe200078e02ff */
[----:B------:R-:W-:Y:S02]  /*172c0*/  IADD3 R32, P5, R129, R10, RZ ;  /* 0x0000000a81207210 */ /* 0x000fe40007fbe0ff */
[----:B------:R-:W-:-:S03]  /*172d0*/  LEA.HI.X.SX32 R183, R187, R11, 0x1, P3 ;  /* 0x0000000bbbb77211 */ /* 0x000fc600018f0eff */
[----:B------:R-:W4:Y:S01]  /*172e0*/  LDC R2, c[0x0][0x278] ;  /* 0x00009e00ff027b82 */ /* 0x000f220000000800 */
[----:B------:R-:W-:Y:S02]  /*172f0*/  PRMT R22, R130, 0x7632, R22 ;  /* 0x0000763282167816 */ /* 0x000fe40000000016 */
[-C--:B------:R-:W-:Y:S01]  /*17300*/  LEA.HI.X.SX32 R187, R185, R11.reuse, 0x1, P6 ;  /* 0x0000000bb9bb7211 */ /* 0x080fe200030f0eff */
[----:B0-----:R-:W-:Y:S01]  /*17310*/  IMAD R185, R14, 0xc0, RZ ;  /* 0x000000c00eb97824 */ /* 0x001fe200078e02ff */
[----:B------:R-:W-:Y:S01]  /*17320*/  LEA.HI.X.SX32 R33, R33, R11, 0x1, P5 ;  /* 0x0000000b21217211 */ /* 0x000fe200028f0eff */
[----:B------:R5:W-:Y:S01]  /*17330*/  STG.E.U16 desc[UR6][R34.64], R130 ;  /* 0x0000008222007986 */ /* 0x000be2000c101506 */
[----:B------:R-:W-:Y:S01]  /*17340*/  PRMT R102, R131, 0x7632, R102 ;  /* 0x0000763283667816 */ /* 0x000fe20000000066 */
[----:B------:R-:W0:Y:S01]  /*17350*/  LDC R14, c[0x0][0x278] ;  /* 0x00009e00ff0e7b82 */ /* 0x000e220000000800 */
[----:B------:R-:W-:Y:S01]  /*17360*/  IADD3 R188, P5, R185, R10, RZ ;  /* 0x0000000ab9bc7210 */ /* 0x000fe20007fbe0ff */
[----:B------:R1:W-:Y:S04]  /*17370*/  STG.E.U16 desc[UR6][R182.64], R22 ;  /* 0x00000016b6007986 */ /* 0x0003e8000c101506 */
[----:B------:R2:W-:Y:S01]  /*17380*/  STG.E.U16 desc[UR6][R32.64], R131 ;  /* 0x0000008320007986 */ /* 0x0005e2000c101506 */
[----:B-----5:R-:W-:-:S03]  /*17390*/  IMAD R35, R16, 0xc2, RZ ;  /* 0x000000c210237824 */ /* 0x020fc600078e02ff */
[----:B------:R5:W-:Y:S01]  /*173a0*/  STG.E.U16 desc[UR6][R186.64], R102 ;  /* 0x00000066ba007986 */ /* 0x000be2000c101506 */
[----:B------:R-:W-:Y:S01]  /*173b0*/  LEA.HI.X.SX32 R189, R27, R11, 0x1, P5 ;  /* 0x0000000b1bbd7211 */ /* 0x000fe200028f0eff */
[----:B------:R-:W0:Y:S01]  /*173c0*/  LDC R34, c[0x0][0x278] ;  /* 0x00009e00ff227b82 */ /* 0x000e220000000800 */
[----:B-1----:R-:W-:Y:S02]  /*173d0*/  IMAD R183, R24, 0xc4, RZ ;  /* 0x000000c418b77824 */ /* 0x002fe400078e02ff */
[----:B--2---:R-:W-:-:S03]  /*173e0*/  IMAD R33, R100, 0xc6, RZ ;  /* 0x000000c664217824 */ /* 0x004fc600078e02ff */
[-C--:B------:R-:W-:Y:S01]  /*173f0*/  IADD3 R192, P5, R183, R10.reuse, RZ ;  /* 0x0000000ab7c07210 */ /* 0x080fe20007fbe0ff */
[----:B------:R-:W-:Y:S01]  /*17400*/  IMAD R27, R12, 0x63, RZ ;  /* 0x000000630c1b7824 */ /* 0x000fe200078e02ff */
[----:B------:R-:W1:Y:S01]  /*17410*/  LDC R16, c[0x0][0x278] ;  /* 0x00009e00ff107b82 */ /* 0x000e620000000800 */
[-C--:B-----5:R-:W-:Y:S02]  /*17420*/  IADD3 R186, P3, R35, R10.reuse, RZ ;  /* 0x0000000a23ba7210 */ /* 0x0a0fe40007f7e0ff */
[----:B------:R-:W-:Y:S02]  /*17430*/  IADD3 R194, P6, R33, R10, RZ ;  /* 0x0000000a21c27210 */ /* 0x000fe40007fde0ff */
[-C--:B------:R-:W-:Y:S02]  /*17440*/  LEA.HI.X.SX32 R187, R193, R11.reuse, 0x1, P3 ;  /* 0x0000000bc1bb7211 */ /* 0x080fe400018f0eff */
[----:B------:R-:W-:Y:S01]  /*17450*/  PRMT R24, R132, 0x7632, R24 ;  /* 0x0000763284187816 */ /* 0x000fe20000000018 */
[----:B------:R-:W2:Y:S01]  /*17460*/  LDC R12, c[0x0][0x278] ;  /* 0x00009e00ff0c7b82 */ /* 0x000ea20000000800 */
[-C--:B------:R-:W-:Y:S01]  /*17470*/  LEA.HI.X.SX32 R193, R21, R11.reuse, 0x1, P5 ;  /* 0x0000000b15c17211 */ /* 0x080fe200028f0eff */
[----:B---3--:R-:W-:Y:S01]  /*17480*/  IMAD R21, R20, 0xcc, RZ ;  /* 0x000000cc14157824 */ /* 0x008fe200078e02ff */
[----:B------:R-:W-:Y:S01]  /*17490*/  LEA.HI.X.SX32 R195, R27, R11, 0x1, P6 ;  /* 0x0000000b1bc37211 */ /* 0x000fe200030f0eff */
[----:B------:R-:W-:Y:S01]  /*174a0*/  IMAD R27, R18, 0xc8, RZ ;  /* 0x000000c8121b7824 */ /* 0x000fe200078e02ff */
[----:B------:R-:W-:Y:S03]  /*174b0*/  STG.E.U16 desc[UR6][R188.64], R132 ;  /* 0x00000084bc007986 */ /* 0x000fe6000c101506 */
[----:B------:R-:W3:Y:S01]  /*174c0*/  LDC R22, c[0x0][0x278] ;  /* 0x00009e00ff167b82 */ /* 0x000ee20000000800 */
[----:B------:R-:W-:Y:S01]  /*174d0*/  STG.E.U16 desc[UR6][R186.64], R24 ;  /* 0x00000018ba007986 */ /* 0x000fe2000c101506 */
[----:B------:R-:W-:-:S03]  /*174e0*/  PRMT R32, R133, 0x7632, R32 ;  /* 0x0000763285207816 */ /* 0x000fc60000000020 */
[----:B------:R4:W-:Y:S03]  /*174f0*/  STG.E.U16 desc[UR6][R192.64], R133 ;  /* 0x00000085c0007986 */ /* 0x0009e6000c101506 */
[----:B------:R-:W5:Y:S08]  /*17500*/  LDC R18, c[0x0][0x278] ;  /* 0x00009e00ff127b82 */ /* 0x000f700000000800 */
[----:B------:R-:W2:Y:S01]  /*17510*/  LDC R20, c[0x0][0x278] ;  /* 0x00009e00ff147b82 */ /* 0x000ea20000000800 */
[----:B----4-:R-:W-:-:S02]  /*17520*/  IMAD R133, R2, 0x65, RZ ;  /* 0x0000006502857824 */ /* 0x010fc400078e02ff */
[----:B0-----:R-:W-:-:S05]  /*17530*/  IMAD R131, R14, 0xca, RZ ;  /* 0x000000ca0e837824 */ /* 0x001fca00078e02ff */
[----:B------:R-:W0:Y:S01]  /*17540*/  LDC R2, c[0x0][0x278] ;  /* 0x00009e00ff027b82 */ /* 0x000e220000000800 */
[-C--:B------:R-:W-:Y:S02]  /*17550*/  IADD3 R188, P3, R27, R10.reuse, RZ ;  /* 0x0000000a1bbc7210 */ /* 0x080fe40007f7e0ff */
[----:B------:R-:W-:-:S05]  /*17560*/  IADD3 R132, P5, R131, R10, RZ ;  /* 0x0000000a83847210 */ /* 0x000fca0007fbe0ff */
[----:B------:R-:W4:Y:S01]  /*17570*/  LDC R24, c[0x0][0x278] ;  /* 0x00009e00ff187b82 */ /* 0x000f220000000800 */
[-C--:B------:R-:W-:Y:S01]  /*17580*/  LEA.HI.X.SX32 R189, R141, R11.reuse, 0x1, P3 ;  /* 0x0000000b8dbd7211 */ /* 0x080fe200018f0eff */
[----:B-1----:R-:W-:Y:S01]  /*17590*/  IMAD R187, R16, 0xce, RZ ;  /* 0x000000ce10bb7824 */ /* 0x002fe200078e02ff */
[----:B------:R-:W-:Y:S02]  /*175a0*/  IADD3 R192, P6, R21, R10, RZ ;  /* 0x0000000a15c07210 */ /* 0x000fe40007fde0ff */
[-C--:B------:R-:W-:Y:S02]  /*175b0*/  LEA.HI.X.SX32 R133, R133, R11.reuse, 0x1, P5 ;  /* 0x0000000b85857211 */ /* 0x080fe400028f0eff */
[----:B------:R-:W-:Y:S01]  /*175c0*/  PRMT R100, R134, 0x7632, R100 ;  /* 0x0000763286647816 */ /* 0x000fe20000000064 */
[----:B------:R-:W1:Y:S01]  /*175d0*/  LDC R16, c[0x0][0x278] ;  /* 0x00009e00ff107b82 */ /* 0x000e620000000800 */
[----:B------:R5:W-:Y:S01]  /*175e0*/  STG.E.U16 desc[UR6][R194.64], R32 ;  /* 0x00000020c2007986 */ /* 0x000be2000c101506 */
[----:B------:R-:W-:Y:S01]  /*175f0*/  LEA.HI.X.SX32 R193, R143, R11, 0x1, P6 ;  /* 0x0000000b8fc17211 */ /* 0x000fe200030f0eff */
[----:B---3--:R-:W-:-:S02]  /*17600*/  IMAD R141, R22, 0xd0, RZ ;  /* 0x000000d0168d7824 */ /* 0x008fc400078e02ff */
[----:B------:R2:W-:Y:S01]  /*17610*/  STG.E.U16 desc[UR6][R188.64], R134 ;  /* 0x00000086bc007986 */ /* 0x0005e2000c101506 */
[----:B-----5:R-:W-:Y:S02]  /*17620*/  IMAD R143, R18, 0xd2, RZ ;  /* 0x000000d2128f7824 */ /* 0x020fe400078e02ff */
[----:B------:R-:W3:Y:S01]  /*17630*/  LDC R14, c[0x0][0x278] ;  /* 0x00009e00ff0e7b82 */ /* 0x000ee20000000800 */
[----:B------:R5:W-:Y:S01]  /*17640*/  STG.E.U16 desc[UR6][R132.64], R100 ;  /* 0x0000006484007986 */ /* 0x000be2000c101506 */
[----:B------:R-:W-:-:S06]  /*17650*/  PRMT R102, R135, 0x7632, R102 ;  /* 0x0000763287667816 */ /* 0x000fcc0000000066 */
[----:B------:R-:W1:Y:S01]  /*17660*/  LDC R32, c[0x0][0x278] ;  /* 0x00009e00ff207b82 */ /* 0x000e620000000800 */
[----:B--2---:R-:W-:Y:S01]  /*17670*/  IMAD R189, R12, 0x67, RZ ;  /* 0x000000670cbd7824 */ /* 0x004fe200078e02ff */
[-C--:B------:R-:W-:Y:S01]  /*17680*/  IADD3 R188, P5, R187, R10.reuse, RZ ;  /* 0x0000000abbbc7210 */ /* 0x080fe20007fbe0ff */
[----:B-----5:R-:W-:Y:S01]  /*17690*/  IMAD R133, R20, 0xd4, RZ ;  /* 0x000000d414857824 */ /* 0x020fe200078e02ff */
[----:B------:R2:W-:Y:S02]  /*176a0*/  STG.E.U16 desc[UR6][R192.64], R135 ;  /* 0x00000087c0007986 */ /* 0x0005e4000c101506 */
[----:B------:R-:W-:Y:S02]  /*176b0*/  LEA.HI.X.SX32 R189, R189, R11, 0x1, P5 ;  /* 0x0000000bbdbd7211 */ /* 0x000fe400028f0eff */
[----:B------:R-:W5:Y:S01]  /*176c0*/  LDC R18, c[0x0][0x278] ;  /* 0x00009e00ff127b82 */ /* 0x000f620000000800 */
[-C--:B------:R-:W-:Y:S02]  /*176d0*/  IADD3 R194, P5, R143, R10.reuse, RZ ;  /* 0x0000000a8fc27210 */ /* 0x080fe40007fbe0ff */
[----:B------:R-:W-:-:S02]  /*176e0*/  IADD3 R196, P6, R133, R10, RZ ;  /* 0x0000000a85c47210 */ /* 0x000fc40007fde0ff */
[----:B------:R-:W-:-:S03]  /*176f0*/  PRMT R12, R136, 0x7632, R12 ;  /* 0x00007632880c7816 */ /* 0x000fc6000000000c */
[----:B------:R-:W5:Y:S01]  /*17700*/  LDC R20, c[0x0][0x278] ;  /* 0x00009e00ff147b82 */ /* 0x000f620000000800 */
[----:B--2---:R-:W-:Y:S01]  /*17710*/  IADD3 R192, P3, R141, R10, RZ ;  /* 0x0000000a8dc07210 */ /* 0x004fe20007f7e0ff */
[----:B0-----:R-:W-:Y:S01]  /*17720*/  IMAD R135, R2, 0x69, RZ ;  /* 0x0000006902877824 */ /* 0x001fe200078e02ff */
[-C--:B------:R-:W-:Y:S02]  /*17730*/  LEA.HI.X.SX32 R197, R147, R11.reuse, 0x1, P6 ;  /* 0x0000000b93c57211 */ /* 0x080fe400030f0eff */
[-C--:B------:R-:W-:Y:S01]  /*17740*/  LEA.HI.X.SX32 R193, R103, R11.reuse, 0x1, P3 ;  /* 0x0000000b67c17211 */ /* 0x080fe200018f0eff */
[----:B----4-:R-:W-:Y:S01]  /*17750*/  IMAD R147, R24, 0xd6, RZ ;  /* 0x000000d618937824 */ /* 0x010fe200078e02ff */
[----:B------:R-:W-:Y:S01]  /*17760*/  LEA.HI.X.SX32 R195, R135, R11, 0x1, P5 ;  /* 0x0000000b87c37211 */ /* 0x000fe200028f0eff */
[----:B------:R-:W0:Y:S01]  /*17770*/  LDC R24, c[0x0][0x278] ;  /* 0x00009e00ff187b82 */ /* 0x000e220000000800 */
[----:B------:R-:W-:Y:S04]  /*17780*/  STG.E.U16 desc[UR6][R188.64], R102 ;  /* 0x00000066bc007986 */ /* 0x000fe8000c101506 */
[----:B------:R2:W-:Y:S03]  /*17790*/  STG.E.U16 desc[UR6][R192.64], R136 ;  /* 0x00000088c0007986 */ /* 0x0005e6000c101506 */
[----:B------:R-:W4:Y:S01]  /*177a0*/  LDC R22, c[0x0][0x278] ;  /* 0x00009e00ff167b82 */ /* 0x000f220000000800 */
[----:B------:R3:W-:Y:S01]  /*177b0*/  STG.E.U16 desc[UR6][R194.64], R12 ;  /* 0x0000000cc2007986 */ /* 0x0007e2000c101506 */
[----:B-1----:R-:W-:-:S06]  /*177c0*/  IMAD R103, R32, 0xd8, RZ ;  /* 0x000000d820677824 */ /* 0x002fcc00078e02ff */
[----:B------:R-:W1:Y:S01]  /*177d0*/  LDC R2, c[0x0][0x278] ;  /* 0x00009e00ff027b82 */ /* 0x000e620000000800 */
[----:B--2---:R-:W-:-:S07]  /*177e0*/  IMAD R193, R16, 0x6d, RZ ;  /* 0x0000006d10c17824 */ /* 0x004fce00078e02ff */
[----:B---3--:R-:W2:Y:S01]  /*177f0*/  LDC R12, c[0x0][0x278] ;  /* 0x00009e00ff0c7b82 */ /* 0x008ea20000000800 */
[----:B------:R-:W-:Y:S01]  /*17800*/  IMAD R135, R34, 0xda, RZ ;  /* 0x000000da22877824 */ /* 0x000fe200078e02ff */
[----:B------:R-:W-:Y:S01]  /*17810*/  IADD3 R188, P3, R147, R10, RZ ;  /* 0x0000000a93bc7210 */ /* 0x000fe20007f7e0ff */
[----:B------:R-:W-:-:S05]  /*17820*/  IMAD R189, R14, 0x6b, RZ ;  /* 0x0000006b0ebd7824 */ /* 0x000fca00078e02ff */
[----:B------:R-:W3:Y:S01]  /*17830*/  LDC R16, c[0x0][0x278] ;  /* 0x00009e00ff107b82 */ /* 0x000ee20000000800 */
[-C--:B------:R-:W-:Y:S02]  /*17840*/  IADD3 R136, P5, R103, R10.reuse, RZ ;  /* 0x0000000a67887210 */ /* 0x080fe40007fbe0ff */
[----:B------:R-:W-:Y:S02]  /*17850*/  IADD3 R194, P6, R135, R10, RZ ;  /* 0x0000000a87c27210 */ /* 0x000fe40007fde0ff */
[-C--:B------:R-:W-:Y:S02]  /*17860*/  LEA.HI.X.SX32 R189, R189, R11.reuse, 0x1, P3 ;  /* 0x0000000bbdbd7211 */ /* 0x080fe400018f0eff */
[----:B------:R-:W-:Y:S01]  /*17870*/  PRMT R100, R137, 0x7632, R100 ;  /* 0x0000763289647816 */ /* 0x000fe20000000064 */
[----:B------:R0:W-:Y:S01]  /*17880*/  STG.E.U16 desc[UR6][R196.64], R137 ;  /* 0x00000089c4007986 */ /* 0x0001e2000c101506 */
[----:B------:R-:W3:Y:S01]  /*17890*/  LDC R14, c[0x0][0x278] ;  /* 0x00009e00ff0e7b82 */ /* 0x000ee20000000800 */
[----:B------:R-:W-:-:S02]  /*178a0*/  LEA.HI.X.SX32 R195, R193, R11, 0x1, P6 ;  /* 0x0000000bc1c37211 */ /* 0x000fc400030f0eff */
[----:B------:R-:W-:Y:S01]  /*178b0*/  PRMT R102, R138, 0x7632, R102 ;  /* 0x000076328a667816 */ /* 0x000fe20000000066 */
[----:B------:R4:W-:Y:S01]  /*178c0*/  STG.E.U16 desc[UR6][R188.64], R100 ;  /* 0x00000064bc007986 */ /* 0x0009e2000c101506 */
[----:B-----5:R-:W-:-:S03]  /*178d0*/  IMAD R193, R20, 0xde, RZ ;  /* 0x000000de14c17824 */ /* 0x020fc600078e02ff */
[----:B------:R-:W5:Y:S01]  /*178e0*/  LDC R32, c[0x0][0x278] ;  /* 0x00009e00ff207b82 */ /* 0x000f620000000800 */
[----:B0-----:R-:W-:Y:S01]  /*178f0*/  LEA.HI.X.SX32 R137, R109, R11, 0x1, P5 ;  /* 0x0000000b6d897211 */ /* 0x001fe200028f0eff */
[----:B------:R-:W-:Y:S02]  /*17900*/  IMAD R109, R18, 0xdc, RZ ;  /* 0x000000dc126d7824 */ /* 0x000fe400078e02ff */
[----:B----4-:R-:W-:-:S04]  /*17910*/  IMAD R189, R24, 0xe2, RZ ;  /* 0x000000e218bd7824 */ /* 0x010fc800078e02ff */
[----:B------:R-:W0:Y:S01]  /*17920*/  LDC R34, c[0x0][0x278] ;  /* 0x00009e00ff227b82 */ /* 0x000e220000000800 */
[----:B------:R4:W-:Y:S01]  /*17930*/  STG.E.U16 desc[UR6][R136.64], R138 ;  /* 0x0000008a88007986 */ /* 0x0009e2000c101506 */
[----:B------:R-:W-:-:S03]  /*17940*/  IADD3 R104, P5, R109, R10, RZ ;  /* 0x0000000a6d687210 */ /* 0x000fc60007fbe0ff */
[----:B------:R2:W-:Y:S03]  /*17950*/  STG.E.U16 desc[UR6][R194.64], R102 ;  /* 0x00000066c2007986 */ /* 0x0005e6000c101506 */
[----:B------:R-:W0:Y:S01]  /*17960*/  LDC R18, c[0x0][0x278] ;  /* 0x00009e00ff127b82 */ /* 0x000e220000000800 */
[----:B------:R-:W-:Y:S01]  /*17970*/  IADD3 R200, P6, R189, R10, RZ ;  /* 0x0000000abdc87210 */ /* 0x000fe20007fde0ff */
[----:B-1----:R-:W-:Y:S02]  /*17980*/  IMAD R197, R2, 0x6f, RZ ;  /* 0x0000006f02c57824 */ /* 0x002fe400078e02ff */
[----:B----4-:R-:W-:Y:S01]  /*17990*/  IMAD R137, R22, 0xe0, RZ ;  /* 0x000000e016897824 */ /* 0x010fe200078e02ff */
[----:B------:R-:W-:-:S03]  /*179a0*/  PRMT R100, R84, 0x7632, R100 ;  /* 0x0000763254647816 */ /* 0x000fc60000000064 */
[----:B------:R-:W1:Y:S01]  /*179b0*/  LDC R20, c[0x0][0x278] ;  /* 0x00009e00ff147b82 */ /* 0x000e620000000800 */
[----:B--2---:R-:W-:Y:S01]  /*179c0*/  IMAD R195, R12, 0x71, RZ ;  /* 0x000000710cc37824 */ /* 0x004fe200078e02ff */
[-C--:B------:R-:W-:Y:S02]  /*179d0*/  IADD3 R196, P3, R193, R10.reuse, RZ ;  /* 0x0000000ac1c47210 */ /* 0x080fe40007f7e0ff */
[-C--:B------:R-:W-:Y:S02]  /*179e0*/  LEA.HI.X.SX32 R105, R105, R11.reuse, 0x1, P5 ;  /* 0x0000000b69697211 */ /* 0x080fe400028f0eff */
[----:B------:R-:W-:Y:S02]  /*179f0*/  IADD3 R198, P5, R137, R10, RZ ;  /* 0x0000000a89c67210 */ /* 0x000fe40007fbe0ff */
[-C--:B------:R-:W-:Y:S01]  /*17a00*/  LEA.HI.X.SX32 R201, R195, R11.reuse, 0x1, P6 ;  /* 0x0000000bc3c97211 */ /* 0x080fe200030f0eff */
[----:B---3--:R-:W-:Y:S01]  /*17a10*/  IMAD R195, R16, 0xe4, RZ ;  /* 0x000000e410c37824 */ /* 0x008fe200078e02ff */
[----:B------:R-:W-:Y:S01]  /*17a20*/  LEA.HI.X.SX32 R197, R197, R11, 0x1, P3 ;  /* 0x0000000bc5c57211 */ /* 0x000fe200018f0eff */
[----:B------:R-:W2:Y:S01]  /*17a30*/  LDC R16, c[0x0][0x278] ;  /* 0x00009e00ff107b82 */ /* 0x000ea20000000800 */
[----:B------:R-:W-:-:S02]  /*17a40*/  PRMT R22, R139, 0x7632, R22 ;  /* 0x000076328b167816 */ /* 0x000fc40000000016 */
[----:B------:R-:W-:Y:S01]  /*17a50*/  LEA.HI.X.SX32 R199, R107, R11, 0x1, P5 ;  /* 0x0000000b6bc77211 */ /* 0x000fe200028f0eff */
[----:B------:R0:W-:Y:S04]  /*17a60*/  STG.E.U16 desc[UR6][R104.64], R139 ;  /* 0x0000008b68007986 */ /* 0x0001e8000c101506 */
[----:B------:R-:W3:Y:S01]  /*17a70*/  LDC R12, c[0x0][0x278] ;  /* 0x00009e00ff0c7b82 */ /* 0x000ee20000000800 */
[----:B------:R-:W-:Y:S04]  /*17a80*/  STG.E.U16 desc[UR6][R196.64], R22 ;  /* 0x00000016c4007986 */ /* 0x000fe8000c101506 */
[----:B------:R-:W-:Y:S03]  /*17a90*/  STG.E.U16 desc[UR6][R198.64], R84 ;  /* 0x00000054c6007986 */ /* 0x000fe6000c101506 */
[----:B------:R-:W4:Y:S01]  /*17aa0*/  LDC R2, c[0x0][0x278] ;  /* 0x00009e00ff027b82 */ /* 0x000f220000000800 */
[----:B------:R1:W-:Y:S01]  /*17ab0*/  STG.E.U16 desc[UR6][R200.64], R100 ;  /* 0x00000064c8007986 */ /* 0x0003e2000c101506 */
[----:B-----5:R-:W-:Y:S01]  /*17ac0*/  IMAD R107, R32, 0xe6, RZ ;  /* 0x000000e6206b7824 */ /* 0x020fe200078e02ff */
[----:B------:R-:W-:Y:S01]  /*17ad0*/  IADD3 R148, P5, R195, R10, RZ ;  /* 0x0000000ac3947210 */ /* 0x000fe20007fbe0ff */
[----:B0-----:R-:W-:-:S02]  /*17ae0*/  IMAD R139, R34, 0xe8, RZ ;  /* 0x000000e8228b7824 */ /* 0x001fc400078e02ff */
[----:B------:R-:W-:Y:S02]  /*17af0*/  IMAD R105, R18, 0xea, RZ ;  /* 0x000000ea12697824 */ /* 0x000fe400078e02ff */
[----:B------:R-:W0:Y:S01]  /*17b00*/  LDC R18, c[0x0][0x278] ;  /* 0x00009e00ff127b82 */ /* 0x000e220000000800 */
[----:B-1----:R-:W-:-:S07]  /*17b10*/  IMAD R201, R14, 0x75, RZ ;  /* 0x000000750ec97824 */ /* 0x002fce00078e02ff */
[----:B------:R-:W1:Y:S01]  /*17b20*/  LDC R14, c[0x0][0x278] ;  /* 0x00009e00ff0e7b82 */ /* 0x000e620000000800 */
[-C--:B------:R-:W-:Y:S02]  /*17b30*/  IADD3 R196, P3, R107, R10.reuse, RZ ;  /* 0x0000000a6bc47210 */ /* 0x080fe40007f7e0ff */
[-C--:B------:R-:W-:Y:S02]  /*17b40*/  LEA.HI.X.SX32 R149, R149, R11.reuse, 0x1, P5 ;  /* 0x0000000b95957211 */ /* 0x080fe400028f0eff */
[----:B------:R-:W-:Y:S02]  /*17b50*/  IADD3 R198, P5, R139, R10, RZ ;  /* 0x0000000a8bc67210 */ /* 0x000fe40007fbe0ff */
[-C--:B------:R-:W-:Y:S01]  /*17b60*/  LEA.HI.X.SX32 R197, R203, R11.reuse, 0x1, P3 ;  /* 0x0000000bcbc57211 */ /* 0x080fe200018f0eff */
[----:B------:R2:W-:Y:S01]  /*17b70*/  STG.E.U16 desc[UR6][R148.64], R85 ;  /* 0x0000005594007986 */ /* 0x0005e2000c101506 */
[----:B------:R-:W-:Y:S01]  /*17b80*/  PRMT R24, R85, 0x7632, R24 ;  /* 0x0000763255187816 */ /* 0x000fe20000000018 */
[----:B------:R-:W5:Y:S01]  /*17b90*/  LDC R203, c[0x0][0x278] ;  /* 0x00009e00ffcb7b82 */ /* 0x000f620000000800 */
[----:B------:R-:W-:-:S02]  /*17ba0*/  LEA.HI.X.SX32 R199, R151, R11, 0x1, P5 ;  /* 0x0000000b97c77211 */ /* 0x000fc400028f0eff */
[----:B------:R-:W-:Y:S01]  /*17bb0*/  IADD3 R200, P6, R105, R10, RZ ;  /* 0x0000000a69c87210 */ /* 0x000fe20007fde0ff */
[----:B------:R4:W-:Y:S01]  /*17bc0*/  STG.E.U16 desc[UR6][R196.64], R24 ;  /* 0x00000018c4007986 */ /* 0x0009e2000c101506 */
[----:B---3--:R-:W-:Y:S01]  /*17bd0*/  IMAD R151, R12, 0xec, RZ ;  /* 0x000000ec0c977824 */ /* 0x008fe200078e02ff */
[----:B------:R-:W-:Y:S02]  /*17be0*/  PRMT R100, R86, 0x7632, R100 ;  /* 0x0000763256647816 */ /* 0x000fe40000000064 */
[----:B------:R-:W3:Y:S01]  /*17bf0*/  LDC R22, c[0x0][0x278] ;  /* 0x00009e00ff167b82 */ /* 0x000ee20000000800 */
[----:B--2---:R-:W-:Y:S02]  /*17c00*/  IMAD R85, R16, 0xee, RZ ;  /* 0x000000ee10557824 */ /* 0x004fe400078e02ff */
[----:B------:R-:W-:Y:S01]  /*17c10*/  IMAD R149, R20, 0xf0, RZ ;  /* 0x000000f014957824 */ /* 0x000fe200078e02ff */
[----:B------:R2:W-:Y:S04]  /*17c20*/  STG.E.U16 desc[UR6][R198.64], R86 ;  /* 0x00000056c6007986 */ /* 0x0005e8000c101506 */
[----:B------:R-:W3:Y:S01]  /*17c30*/  LDC R20, c[0x0][0x278] ;  /* 0x00009e00ff147b82 */ /* 0x000ee20000000800 */
[----:B----4-:R-:W-:Y:S01]  /*17c40*/  IMAD R197, R2, 0x77, RZ ;  /* 0x0000007702c57824 */ /* 0x010fe200078e02ff */
[----:B------:R-:W-:-:S06]  /*17c50*/  LEA.HI.X.SX32 R201, R201, R11, 0x1, P6 ;  /* 0x0000000bc9c97211 */ /* 0x000fcc00030f0eff */
[----:B------:R-:W4:Y:S01]  /*17c60*/  LDC R16, c[0x0][0x278] ;  /* 0x00009e00ff107b82 */ /* 0x000f220000000800 */
[-C--:B--2---:R-:W-:Y:S01]  /*17c70*/  IADD3 R198, P5, R85, R10.reuse, RZ ;  /* 0x0000000a55c67210 */ /* 0x084fe20007fbe0ff */
[----:B------:R2:W-:Y:S01]  /*17c80*/  STG.E.U16 desc[UR6][R200.64], R100 ;  /* 0x00000064c8007986 */ /* 0x0005e2000c101506 */
[----:B------:R-:W-:-:S05]  /*17c90*/  IADD3 R144, P3, R151, R10, RZ ;  /* 0x0000000a97907210 */ /* 0x000fca0007f7e0ff */
[----:B------:R-:W3:Y:S01]  /*17ca0*/  LDC R2, c[0x0][0x278] ;  /* 0x00009e00ff027b82 */ /* 0x000ee20000000800 */
[-C--:B------:R-:W-:Y:S01]  /*17cb0*/  LEA.HI.X.SX32 R199, R197, R11.reuse, 0x1, P5 ;  /* 0x0000000bc5c77211 */ /* 0x080fe200028f0eff */
[----:B-1----:R-:W-:Y:S01]  /*17cc0*/  IMAD R197, R14, 0xf2, RZ ;  /* 0x000000f20ec57824 */ /* 0x002fe200078e02ff */
[----:B------:R-:W-:Y:S02]  /*17cd0*/  LEA.HI.X.SX32 R145, R145, R11, 0x1, P3 ;  /* 0x0000000b91917211 */ /* 0x000fe400018f0eff */
[----:B--2---:R-:W-:-:S03]  /*17ce0*/  IADD3 R200, P6, R149, R10, RZ ;  /* 0x0000000a95c87210 */ /* 0x004fc60007fde0ff */
[----:B------:R-:W1:Y:S01]  /*17cf0*/  LDC R14, c[0x0][0x278] ;  /* 0x00009e00ff0e7b82 */ /* 0x000e620000000800 */
[----:B------:R-:W-:Y:S02]  /*17d00*/  PRMT R34, R87, 0x7632, R34 ;  /* 0x0000763257227816 */ /* 0x000fe40000000022 */
[----:B------:R-:W-:Y:S01]  /*17d10*/  LEA.HI.X.SX32 R201, R111, R11, 0x1, P6 ;  /* 0x0000000b6fc97211 */ /* 0x000fe200030f0eff */
[----:B0-----:R-:W-:-:S04]  /*17d20*/  IMAD R111, R18, 0xf4, RZ ;  /* 0x000000f4126f7824 */ /* 0x001fc800078e02ff */
[----:B------:R-:W0:Y:S01]  /*17d30*/  LDC R24, c[0x0][0x278] ;  /* 0x00009e00ff187b82 */ /* 0x000e220000000800 */
[----:B------:R-:W-:Y:S07]  /*17d40*/  STG.E.U16 desc[UR6][R144.64], R87 ;  /* 0x0000005790007986 */ /* 0x000fee000c101506 */
[----:B------:R-:W2:Y:S01]  /*17d50*/  LDC R32, c[0x0][0x278] ;  /* 0x00009e00ff207b82 */ /* 0x000ea20000000800 */
[----:B------:R4:W-:Y:S07]  /*17d60*/  STG.E.U16 desc[UR6][R198.64], R34 ;  /* 0x00000022c6007986 */ /* 0x0009ee000c101506 */
[----:B------:R-:W1:Y:S01]  /*17d70*/  LDC R12, c[0x0][0x278] ;  /* 0x00009e00ff0c7b82 */ /* 0x000e620000000800 */
[----:B------:R3:W-:Y:S01]  /*17d80*/  STG.E.U16 desc[UR6][R200.64], R80 ;  /* 0x00000050c8007986 */ /* 0x0007e2000c101506 */
[----:B-----5:R-:W-:Y:S01]  /*17d90*/  IMAD R203, R203, 0x79, RZ ;  /* 0x00000079cbcb7824 */ /* 0x020fe200078e02ff */
[----:B----4-:R-:W-:Y:S01]  /*17da0*/  IADD3 R198, P5, R197, R10, RZ ;  /* 0x0000000ac5c67210 */ /* 0x010fe20007fbe0ff */
[----:B------:R-:W-:Y:S01]  /*17db0*/  IMAD R145, R16, 0xf8, RZ ;  /* 0x000000f810917824 */ /* 0x000fe200078e02ff */
[----:B------:R-:W-:Y:S01]  /*17dc0*/  PRMT R84, R80, 0x7632, R84 ;  /* 0x0000763250547816 */ /* 0x000fe20000000054 */
[----:B---3--:R-:W-:-:S02]  /*17dd0*/  IMAD R87, R22, 0xf6, RZ ;  /* 0x000000f616577824 */ /* 0x008fc400078e02ff */
[----:B------:R-:W3:Y:S01]  /*17de0*/  LDC R18, c[0x0][0x278] ;  /* 0x00009e00ff127b82 */ /* 0x000ee20000000800 */
[----:B------:R-:W-:-:S04]  /*17df0*/  IADD3 R200, P3, R111, R10, RZ ;  /* 0x0000000a6fc87210 */ /* 0x000fc80007f7e0ff */
[-C--:B------:R-:W-:Y:S01]  /*17e00*/  LEA.HI.X.SX32 R201, R153, R11.reuse, 0x1, P3 ;  /* 0x0000000b99c97211 */ /* 0x080fe200018f0eff */
[----:B------:R-:W-:Y:S01]  /*17e10*/  IMAD R153, R20, 0xfa, RZ ;  /* 0x000000fa14997824 */ /* 0x000fe200078e02ff */
[-C--:B------:R-:W-:Y:S01]  /*17e20*/  LEA.HI.X.SX32 R199, R203, R11.reuse, 0x1, P5 ;  /* 0x0000000bcbc77211 */ /* 0x080fe200028f0eff */
[----:B------:R-:W4:Y:S01]  /*17e30*/  LDC R20, c[0x0][0x278] ;  /* 0x00009e00ff147b82 */ /* 0x000f220000000800 */
[----:B------:R-:W-:Y:S01]  /*17e40*/  IMAD R203, R2, 0x7b, RZ ;  /* 0x0000007b02cb7824 */ /* 0x000fe200078e02ff */
[-C--:B------:R-:W-:Y:S02]  /*17e50*/  IADD3 R204, P6, R145, R10.reuse, RZ ;  /* 0x0000000a91cc7210 */ /* 0x080fe40007fde0ff */
[----:B------:R1:W-:Y:S04]  /*17e60*/  STG.E.U16 desc[UR6][R198.64], R84 ;  /* 0x00000054c6007986 */ /* 0x0003e8000c101506 */
[----:B------:R-:W5:Y:S01]  /*17e70*/  LDC R2, c[0x0][0x278] ;  /* 0x00009e00ff027b82 */ /* 0x000f620000000800 */
[----:B------:R-:W-:Y:S01]  /*17e80*/  IADD3 R202, P5, R87, R10, RZ ;  /* 0x0000000a57ca7210 */ /* 0x000fe20007fbe0ff */
[----:B------:R2:W-:Y:S01]  /*17e90*/  STG.E.U16 desc[UR6][R200.64], R81 ;  /* 0x00000051c8007986 */ /* 0x0005e2000c101506 */
[----:B------:R-:W-:Y:S01]  /*17ea0*/  LEA.HI.X.SX32 R205, R113, R11, 0x1, P6 ;  /* 0x0000000b71cd7211 */ /* 0x000fe200030f0eff */
[----:B0-----:R-:W-:Y:S01]  /*17eb0*/  IMAD R113, R24, 0xfc, RZ ;  /* 0x000000fc18717824 */ /* 0x001fe200078e02ff */
[----:B------:R-:W-:-:S03]  /*17ec0*/  PRMT R22, R81, 0x7632, R22 ;  /* 0x0000763251167816 */ /* 0x000fc60000000016 */
[----:B------:R-:W0:Y:S01]  /*17ed0*/  LDC R16, c[0x0][0x278] ;  /* 0x00009e00ff107b82 */ /* 0x000e220000000800 */
[----:B------:R-:W-:Y:S01]  /*17ee0*/  LEA.HI.X.SX32 R203, R203, R11, 0x1, P5 ;  /* 0x0000000bcbcb7211 */ /* 0x000fe200028f0eff */
[----:B-1----:R-:W-:Y:S02]  /*17ef0*/  IMAD R199, R12, 0x7d, RZ ;  /* 0x0000007d0cc77824 */ /* 0x002fe400078e02ff */
[----:B--2---:R-:W-:-:S04]  /*17f00*/  IMAD R201, R14, 0x7f, RZ ;  /* 0x0000007f0ec97824 */ /* 0x004fc800078e02ff */
[----:B------:R-:W1:Y:S01]  /*17f10*/  LDC R14, c[0x0][0x278] ;  /* 0x00009e00ff0e7b82 */ /* 0x000e620000000800 */
[----:B------:R-:W-:Y:S01]  /*17f20*/  IMAD R81, R32, 0xfe, RZ ;  /* 0x000000fe20517824 */ /* 0x000fe200078e02ff */
[-C--:B------:R-:W-:Y:S01]  /*17f30*/  IADD3 R198, P3, R153, R10.reuse, RZ ;  /* 0x0000000a99c67210 */ /* 0x080fe20007f7e0ff */
[----:B------:R-:W-:Y:S01]  /*17f40*/  STG.E.U16 desc[UR6][R202.64], R22 ;  /* 0x00000016ca007986 */ /* 0x000fe2000c101506 */
[-C--:B------:R-:W-:Y:S02]  /*17f50*/  IADD3 R154, P5, R113, R10.reuse, RZ ;  /* 0x0000000a719a7210 */ /* 0x080fe40007fbe0ff */
[----:B------:R-:W-:Y:S02]  /*17f60*/  IADD3 R200, P6, R81, R10, RZ ;  /* 0x0000000a51c87210 */ /* 0x000fe40007fde0ff */
[----:B------:R-:W2:Y:S01]  /*17f70*/  LDC R12, c[0x0][0x278] ;  /* 0x00009e00ff0c7b82 */ /* 0x000ea20000000800 */
[----:B------:R3:W-:Y:S01]  /*17f80*/  STG.E.U16 desc[UR6][R204.64], R82 ;  /* 0x00000052cc007986 */ /* 0x0007e2000c101506 */
[----:B------:R-:W-:-:S02]  /*17f90*/  LEA.HI.X.SX32 R199, R199, R11, 0x1, P3 ;  /* 0x0000000bc7c77211 */ /* 0x000fc400018f0eff */
[----:B------:R-:W-:Y:S02]  /*17fa0*/  PRMT R34, R82, 0x7632, R34 ;  /* 0x0000763252227816 */ /* 0x000fe40000000022 */
[----:B------:R-:W-:Y:S02]  /*17fb0*/  LEA RZ, P3, R209, R10, 0x8 ;  /* 0x0000000ad1ff7211 */ /* 0x000fe400078640ff */
[-C--:B------:R-:W-:Y:S01]  /*17fc0*/  LEA.HI.X.SX32 R155, R155, R11.reuse, 0x1, P5 ;  /* 0x0000000b9b9b7211 */ /* 0x080fe200028f0eff */
[----:B------:R-:W2:Y:S01]  /*17fd0*/  LDC R209, c[0x0][0x278] ;  /* 0x00009e00ffd17b82 */ /* 0x000ea20000000800 */
[----:B------:R-:W-:Y:S02]  /*17fe0*/  LEA.HI.X.SX32 R201, R201, R11, 0x1, P6 ;  /* 0x0000000bc9c97211 */ /* 0x000fe400030f0eff */
[----:B------:R-:W-:-:S05]  /*17ff0*/  PRMT R100, R83, 0x7632, R100 ;  /* 0x0000763253647816 */ /* 0x000fca0000000064 */
[----:B---3--:R-:W3:Y:S01]  /*18000*/  LDC R205, c[0x0][0x278] ;  /* 0x00009e00ffcd7b82 */ /* 0x008ee20000000800 */
[----:B------:R4:W-:Y:S01]  /*18010*/  STG.E.U16 desc[UR6][R198.64], R34 ;  /* 0x00000022c6007986 */ /* 0x0009e2000c101506 */
[----:B-----5:R-:W-:-:S03]  /*18020*/  IMAD.SHL.U32 R203, R2, 0x80, RZ ;  /* 0x0000008002cb7824 */ /* 0x020fc600078e00ff */
[----:B------:R0:W-:Y:S01]  /*18030*/  STG.E.U16 desc[UR6][R154.64], R83 ;  /* 0x000000539a007986 */ /* 0x0001e2000c101506 */
[----:B------:R-:W-:Y:S02]  /*18040*/  IMAD R219, R18, 0x102, RZ ;  /* 0x0000010212db7824 */ /* 0x000fe400078e02ff */
[----:B------:R-:W5:Y:S01]  /*18050*/  LDC R18, c[0x0][0x278] ;  /* 0x00009e00ff127b82 */ /* 0x000f620000000800 */
[----:B------:R1:W-:Y:S01]  /*18060*/  STG.E.U16 desc[UR6][R200.64], R100 ;  /* 0x00000064c8007986 */ /* 0x0003e2000c101506 */
[----:B----4-:R-:W-:-:S06]  /*18070*/  IMAD R199, R20, 0x106, RZ ;  /* 0x0000010614c77824 */ /* 0x010fcc00078e02ff */
[----:B------:R-:W4:Y:S01]  /*18080*/  LDC R20, c[0x0][0x278] ;  /* 0x00009e00ff147b82 */ /* 0x000f220000000800 */
[----:B------:R-:W-:Y:S01]  /*18090*/  LEA.HI.X.SX32 R203, R203, R11, 0x1, P3 ;  /* 0x0000000bcbcb7211 */ /* 0x000fe200018f0eff */
[----:B0-----:R-:W-:-:S06]  /*180a0*/  IMAD R83, R16, 0x81, RZ ;  /* 0x0000008110537824 */ /* 0x001fcc00078e02ff */
[----:B-1----:R-:W0:Y:S01]  /*180b0*/  LDC R201, c[0x0][0x278] ;  /* 0x00009e00ffc97b82 */ /* 0x002e220000000800 */
[----:B------:R-:W-:Y:S01]  /*180c0*/  IADD3 RZ, P3, R219, R10, RZ ;  /* 0x0000000adbff7210 */ /* 0x000fe20007f7e0ff */
[----:B------:R-:W-:Y:S01]  /*180d0*/  IMAD R155, R14, 0x104, RZ ;  /* 0x000001040e9b7824 */ /* 0x000fe200078e02ff */
[----:B------:R-:W-:Y:S01]  /*180e0*/  LEA R202, R211, R0, 0x8 ;  /* 0x00000000d3ca7211 */ /* 0x000fe200078e40ff */
[----:B------:R-:W-:Y:S01]  /*180f0*/  IMAD R82, R217, 0x102, R0 ;  /* 0x00000102d9527824 */ /* 0x000fe200078e0200 */
[----:B------:R-:W-:-:S03]  /*18100*/  PRMT R22, R88, 0x7632, R22 ;  /* 0x0000763258167816 */ /* 0x000fc60000000016 */
[----:B------:R-:W1:Y:S01]  /*18110*/  LDC R16, c[0x0][0x278] ;  /* 0x00009e00ff107b82 */ /* 0x000e620000000800 */
[----:B------:R-:W-:Y:S02]  /*18120*/  LEA.HI.X.SX32 R83, R83, R11, 0x1, P3 ;  /* 0x0000000b53537211 */ /* 0x000fe400018f0eff */
[-C--:B------:R-:W-:Y:S01]  /*18130*/  IADD3 RZ, P5, R199, R10.reuse, RZ ;  /* 0x0000000ac7ff7210 */ /* 0x080fe20007fbe0ff */
[----:B--2---:R-:W-:Y:S01]  /*18140*/  IMAD R199, R12, 0x83, RZ ;  /* 0x000000830cc77824 */ /* 0x004fe200078e02ff */
[----:B------:R-:W-:-:S03]  /*18150*/  IADD3 RZ, P3, R155, R10, RZ ;  /* 0x0000000a9bff7210 */ /* 0x000fc60007f7e0ff */
[----:B------:R-:W2:Y:S01]  /*18160*/  LDC R2, c[0x0][0x278] ;  /* 0x00009e00ff027b82 */ /* 0x000ea20000000800 */
[----:B------:R5:W-:Y:S01]  /*18170*/  STG.E.U16 desc[UR6][R202.64], R88 ;  /* 0x00000058ca007986 */ /* 0x000be2000c101506 */
[--C-:B---3--:R-:W-:Y:S01]  /*18180*/  IMAD R154, R205, 0x104, R0.reuse ;  /* 0x00000104cd9a7824 */ /* 0x108fe200078e0200 */
[-C--:B------:R-:W-:Y:S01]  /*18190*/  LEA.HI.X.SX32 R155, R157, R11.reuse, 0x1, P3 ;  /* 0x0000000b9d9b7211 */ /* 0x080fe200018f0eff */
[----:B------:R-:W-:Y:S01]  /*181a0*/  IMAD R156, R209, 0x106, R0 ;  /* 0x00000106d19c7824 */ /* 0x000fe200078e0200 */
[----:B------:R3:W-:Y:S03]  /*181b0*/  STG.E.U16 desc[UR6][R82.64], R22 ;  /* 0x0000001652007986 */ /* 0x0007e6000c101506 */
[----:B------:R-:W2:Y:S01]  /*181c0*/  LDC R14, c[0x0][0x278] ;  /* 0x00009e00ff0e7b82 */ /* 0x000ea20000000800 */
[----:B------:R-:W-:Y:S01]  /*181d0*/  LEA.HI.X.SX32 R157, R199, R11, 0x1, P5 ;  /* 0x0000000bc79d7211 */ /* 0x000fe200028f0eff */
[----:B------:R-:W-:Y:S06]  /*181e0*/  STG.E.U16 desc[UR6][R154.64], R89 ;  /* 0x000000599a007986 */ /* 0x000fec000c101506 */
[----:B-----5:R-:W5:Y:S01]  /*181f0*/  LDC R203, c[0x0][0x278] ;  /* 0x00009e00ffcb7b82 */ /* 0x020f620000000800 */
[----:B---3--:R-:W-:Y:S01]  /*18200*/  PRMT R22, R89, 0x7632, R22 ;  /* 0x0000763259167816 */ /* 0x008fe20000000016 */
[----:B0-----:R-:W-:-:S04]  /*18210*/  IMAD R82, R201, 0x108, R0 ;  /* 0x00000108c9527824 */ /* 0x001fc800078e0200 */
[----:B------:R4:W-:Y:S02]  /*18220*/  STG.E.U16 desc[UR6][R156.64], R22 ;  /* 0x000000169c007986 */ /* 0x0009e4000c101506 */
[----:B------:R-:W0:Y:S01]  /*18230*/  LDC R12, c[0x0][0x278] ;  /* 0x00009e00ff0c7b82 */ /* 0x000e220000000800 */
[----:B------:R-:W-:-:S07]  /*18240*/  IMAD R83, R18, 0x108, RZ ;  /* 0x0000010812537824 */ /* 0x000fce00078e02ff */
[----:B------:R-:W3:Y:S01]  /*18250*/  LDC R199, c[0x0][0x278] ;  /* 0x00009e00ffc77b82 */ /* 0x000ee20000000800 */
[----:B----4-:R-:W-:-:S07]  /*18260*/  IMAD R157, R20, 0x10e, RZ ;  /* 0x0000010e149d7824 */ /* 0x010fce00078e02ff */
[----:B------:R-:W4:Y:S01]  /*18270*/  LDC R201, c[0x0][0x278] ;  /* 0x00009e00ffc97b82 */ /* 0x000f220000000800 */
[-C--:B------:R-:W-:Y:S01]  /*18280*/  IADD3 RZ, P5, R157, R10.reuse, RZ ;  /* 0x0000000a9dff7210 */ /* 0x080fe20007fbe0ff */
[----:B-1----:R-:W-:Y:S01]  /*18290*/  IMAD R205, R16, 0x10a, RZ ;  /* 0x0000010a10cd7824 */ /* 0x002fe200078e02ff */
[----:B------:R-:W-:-:S05]  /*182a0*/  IADD3 RZ, P3, R83, R10, RZ ;  /* 0x0000000a53ff7210 */ /* 0x000fca0007f7e0ff */
[----:B------:R-:W1:Y:S01]  /*182b0*/  LDC R155, c[0x0][0x278] ;  /* 0x00009e00ff9b7b82 */ /* 0x000e620000000800 */
[----:B--2---:R-:W-:-:S07]  /*182c0*/  IMAD R89, R2, 0x85, RZ ;  /* 0x0000008502597824 */ /* 0x004fce00078e02ff */
[----:B------:R-:W2:Y:S01]  /*182d0*/  LDC R157, c[0x0][0x278] ;  /* 0x00009e00ff9d7b82 */ /* 0x000ea20000000800 */
[----:B------:R-:W-:-:S07]  /*182e0*/  LEA.HI.X.SX32 R83, R115, R11, 0x1, P3 ;  /* 0x0000000b73537211 */ /* 0x000fce00018f0eff */
[----:B------:R-:W2:Y:S01]  /*182f0*/  LDC R20, c[0x0][0x278] ;  /* 0x00009e00ff147b82 */ /* 0x000ea20000000800 */
[----:B------:R-:W-:Y:S01]  /*18300*/  IADD3 RZ, P3, R205, R10, RZ ;  /* 0x0000000acdff7210 */ /* 0x000fe20007f7e0ff */
[----:B------:R-:W-:-:S06]  /*18310*/  IMAD R115, R14, 0x10c, RZ ;  /* 0x0000010c0e737824 */ /* 0x000fcc00078e02ff */
[----:B------:R-:W2:Y:S01]  /*18320*/  LDC R16, c[0x0][0x278] ;  /* 0x00009e00ff107b82 */ /* 0x000ea20000000800 */
[----:B------:R-:W-:Y:S01]  /*18330*/  LEA.HI.X.SX32 R89, R89, R11, 0x1, P3 ;  /* 0x0000000b59597211 */ /* 0x000fe200018f0eff */
[----:B-----5:R-:W-:-:S06]  /*18340*/  IMAD R88, R203, 0x10a, R0 ;  /* 0x0000010acb587824 */ /* 0x020fcc00078e0200 */
[----:B------:R-:W5:Y:S01]  /*18350*/  LDC R2, c[0x0][0x278] ;  /* 0x00009e00ff027b82 */ /* 0x000f620000000800 */
[----:B------:R-:W-:Y:S02]  /*18360*/  PRMT R22, R90, 0x7632, R22 ;  /* 0x000076325a167816 */ /* 0x000fe40000000016 */
[----:B------:R-:W-:-:S05]  /*18370*/  IADD3 RZ, P3, R115, R10, RZ ;  /* 0x0000000a73ff7210 */ /* 0x000fca0007f7e0ff */
[----:B------:R-:W5:Y:S01]  /*18380*/  LDC R18, c[0x0][0x278] ;  /* 0x00009e00ff127b82 */ /* 0x000f620000000800 */
[----:B0-----:R-:W-:Y:S01]  /*18390*/  IMAD R115, R12, 0x87, RZ ;  /* 0x000000870c737824 */ /* 0x001fe200078e02ff */
[----:B------:R3:W-:Y:S01]  /*183a0*/  STG.E.U16 desc[UR6][R82.64], R90 ;  /* 0x0000005a52007986 */ /* 0x0007e2000c101506 */
[----:B----4-:R-:W-:-:S05]  /*183b0*/  IMAD R114, R201, 0x10e, R0 ;  /* 0x0000010ec9727824 */ /* 0x010fca00078e0200 */
[----:B------:R-:W0:Y:S01]  /*183c0*/  LDC R14, c[0x0][0x278] ;  /* 0x00009e00ff0e7b82 */ /* 0x000e220000000800 */
[----:B------:R4:W-:Y:S01]  /*183d0*/  STG.E.U16 desc[UR6][R88.64], R22 ;  /* 0x0000001658007986 */ /* 0x0009e2000c101506 */
[-C--:B------:R-:W-:Y:S01]  /*183e0*/  LEA.HI.X.SX32 R115, R115, R11.reuse, 0x1, P5 ;  /* 0x0000000b73737211 */ /* 0x080fe200028f0eff */
[----:B---3--:R-:W-:Y:S01]  /*183f0*/  IMAD R82, R199, 0x10c, R0 ;  /* 0x0000010cc7527824 */ /* 0x008fe200078e0200 */
[----:B------:R-:W-:-:S04]  /*18400*/  LEA.HI.X.SX32 R83, R163, R11, 0x1, P3 ;  /* 0x0000000ba3537211 */ /* 0x000fc800018f0eff */
[----:B------:R-:W3:Y:S01]  /*18410*/  LDC R12, c[0x0][0x278] ;  /* 0x00009e00ff0c7b82 */ /* 0x000ee20000000800 */
[----:B----4-:R-:W-:Y:S01]  /*18420*/  PRMT R22, R91, 0x7632, R22 ;  /* 0x000076325b167816 */ /* 0x010fe20000000016 */
[----:B------:R4:W-:Y:S01]  /*18430*/  STG.E.U16 desc[UR6][R82.64], R91 ;  /* 0x0000005b52007986 */ /* 0x0009e2000c101506 */
[----:B-1----:R-:W-:-:S05]  /*18440*/  IMAD R88, R155, 0x110, R0 ;  /* 0x000001109b587824 */ /* 0x002fca00078e0200 */
[----:B------:R-:W1:Y:S01]  /*18450*/  LDC R163, c[0x0][0x278] ;  /* 0x00009e00ffa37b82 */ /* 0x000e620000000800 */
[----:B------:R4:W-:Y:S01]  /*18460*/  STG.E.U16 desc[UR6][R114.64], R22 ;  /* 0x0000001672007986 */ /* 0x0009e2000c101506 */
[----:B--2---:R-:W-:-:S06]  /*18470*/  IMAD R89, R16, 0x110, RZ ;  /* 0x0000011010597824 */ /* 0x004fcc00078e02ff */
[----:B------:R-:W2:Y:S01]  /*18480*/  LDC R155, c[0x0][0x278] ;  /* 0x00009e00ff9b7b82 */ /* 0x000ea20000000800 */
[----:B----4-:R-:W-:Y:S02]  /*18490*/  IMAD R82, R157, 0x112, R0 ;  /* 0x000001129d527824 */ /* 0x010fe400078e0200 */
[----:B------:R-:W-:-:S05]  /*184a0*/  IMAD R157, R20, 0x116, RZ ;  /* 0x00000116149d7824 */ /* 0x000fca00078e02ff */
[----:B------:R-:W4:Y:S01]  /*184b0*/  LDC R115, c[0x0][0x278] ;  /* 0x00009e00ff737b82 */ /* 0x000f220000000800 */
[-C--:B------:R-:W-:Y:S01]  /*184c0*/  IADD3 RZ, P5, R157, R10.reuse, RZ ;  /* 0x0000000a9dff7210 */ /* 0x080fe20007fbe0ff */
[----:B-----5:R-:W-:Y:S01]  /*184d0*/  IMAD R83, R2, 0x89, RZ ;  /* 0x0000008902537824 */ /* 0x020fe200078e02ff */
[----:B------:R-:W-:Y:S01]  /*184e0*/  IADD3 RZ, P3, R89, R10, RZ ;  /* 0x0000000a59ff7210 */ /* 0x000fe20007f7e0ff */
[----:B------:R-:W-:-:S04]  /*184f0*/  IMAD R199, R18, 0x112, RZ ;  /* 0x0000011212c77824 */ /* 0x000fc800078e02ff */
[----:B------:R-:W5:Y:S01]  /*18500*/  LDC R16, c[0x0][0x278] ;  /* 0x00009e00ff107b82 */ /* 0x000f620000000800 */
[----:B------:R-:W-:-:S07]  /*18510*/  LEA.HI.X.SX32 R89, R159, R11, 0x1, P3 ;  /* 0x0000000b9f597211 */ /* 0x000fce00018f0eff */
[----:B------:R-:W5:Y:S01]  /*18520*/  LDC R157, c[0x0][0x278] ;  /* 0x00009e00ff9d7b82 */ /* 0x000f620000000800 */
[----:B------:R-:W-:-:S07]  /*18530*/  IADD3 RZ, P3, R199, R10, RZ ;  /* 0x0000000ac7ff7210 */ /* 0x000fce0007f7e0ff */
[----:B------:R-:W5:Y:S01]  /*18540*/  LDC R20, c[0x0][0x278] ;  /* 0x00009e00ff147b82 */ /* 0x000f620000000800 */
[----:B0-----:R-:W-:-:S07]  /*18550*/  IMAD R91, R14, 0x114, RZ ;  /* 0x000001140e5b7824 */ /* 0x001fce00078e02ff */
[----:B------:R-:W0:Y:S08]  /*18560*/  LDC R2, c[0x0][0x278] ;  /* 0x00009e00ff027b82 */ /* 0x000e300000000800 */
[----:B------:R-:W0:Y:S01]  /*18570*/  LDC R18, c[0x0][0x278] ;  /* 0x00009e00ff127b82 */ /* 0x000e220000000800 */
[----:B------:R-:W-:Y:S02]  /*18580*/  LEA.HI.X.SX32 R83, R83, R11, 0x1, P3 ;  /* 0x0000000b53537211 */ /* 0x000fe400018f0eff */
[----:B------:R-:W-:-:S05]  /*18590*/  PRMT R22, R72, 0x7632, R22 ;  /* 0x0000763248167816 */ /* 0x000fca0000000016 */
[----:B------:R-:W0:Y:S01]  /*185a0*/  LDC R14, c[0x0][0x278] ;  /* 0x00009e00ff0e7b82 */ /* 0x000e220000000800 */
[----:B------:R-:W-:Y:S01]  /*185b0*/  IADD3 RZ, P3, R91, R10, RZ ;  /* 0x0000000a5bff7210 */ /* 0x000fe20007f7e0ff */
[----:B---3--:R-:W-:Y:S01]  /*185c0*/  IMAD R91, R12, 0x8b, RZ ;  /* 0x0000008b0c5b7824 */ /* 0x008fe200078e02ff */
[----:B------:R1:W-:Y:S01]  /*185d0*/  STG.E.U16 desc[UR6][R88.64], R72 ;  /* 0x0000004858007986 */ /* 0x0003e2000c101506 */
[----:B--2---:R-:W-:-:S04]  /*185e0*/  IMAD R90, R155, 0x116, R0 ;  /* 0x000001169b5a7824 */ /* 0x004fc800078e0200 */
[----:B------:R-:W2:Y:S01]  /*185f0*/  LDC R12, c[0x0][0x278] ;  /* 0x00009e00ff0c7b82 */ /* 0x000ea20000000800 */
[----:B------:R4:W-:Y:S01]  /*18600*/  STG.E.U16 desc[UR6][R82.64], R22 ;  /* 0x0000001652007986 */ /* 0x0009e2000c101506 */
[----:B------:R-:W-:Y:S01]  /*18610*/  LEA.HI.X.SX32 R91, R91, R11, 0x1, P5 ;  /* 0x0000000b5b5b7211 */ /* 0x000fe200028f0eff */
[----:B-1----:R-:W-:-:S05]  /*18620*/  IMAD R88, R163, 0x114, R0 ;  /* 0x00000114a3587824 */ /* 0x002fca00078e0200 */
[----:B------:R-:W1:Y:S01]  /*18630*/  LDC R155, c[0x0][0x278] ;  /* 0x00009e00ff9b7b82 */ /* 0x000e620000000800 */
[----:B------:R-:W-:Y:S01]  /*18640*/  LEA.HI.X.SX32 R89, R161, R11, 0x1, P3 ;  /* 0x0000000ba1597211 */ /* 0x000fe200018f0eff */
[----:B----4-:R-:W-:-:S06]  /*18650*/  IMAD R82, R115, 0x118, R0 ;  /* 0x0000011873527824 */ /* 0x010fcc00078e0200 */
[----:B------:R-:W3:Y:S01]  /*18660*/  LDC R115, c[0x0][0x278] ;  /* 0x00009e00ff737b82 */ /* 0x000ee20000000800 */
[----:B-----5:R-:W-:Y:S01]  /*18670*/  IMAD R83, R16, 0x118, RZ ;  /* 0x0000011810537824 */ /* 0x020fe200078e02ff */
[----:B------:R-:W-:Y:S01]  /*18680*/  PRMT R22, R73, 0x7632, R22 ;  /* 0x0000763249167816 */ /* 0x000fe20000000016 */
[----:B------:R-:W-:Y:S01]  /*18690*/  IMAD R72, R157, 0x11a, R0 ;  /* 0x0000011a9d487824 */ /* 0x000fe200078e0200 */
[----:B------:R4:W-:Y:S01]  /*186a0*/  STG.E.U16 desc[UR6][R88.64], R73 ;  /* 0x0000004958007986 */ /* 0x0009e2000c101506 */
[----:B------:R-:W-:Y:S01]  /*186b0*/  IMAD R157, R20, 0x11e, RZ ;  /* 0x0000011e149d7824 */ /* 0x000fe200078e02ff */
[----:B------:R-:W-:Y:S02]  /*186c0*/  IADD3 RZ, P3, R83, R10, RZ ;  /* 0x0000000a53ff7210 */ /* 0x000fe40007f7e0ff */
[----:B------:R-:W5:Y:S01]  /*186d0*/  LDC R20, c[0x0][0x278] ;  /* 0x00009e00ff147b82 */ /* 0x000f620000000800 */
[----:B0-----:R-:W-:Y:S01]  /*186e0*/  IMAD R159, R18, 0x11a, RZ ;  /* 0x0000011a129f7824 */ /* 0x001fe200078e02ff */
[----:B------:R0:W-:Y:S01]  /*186f0*/  STG.E.U16 desc[UR6][R90.64], R22 ;  /* 0x000000165a007986 */ /* 0x0001e2000c101506 */
[----:B----4-:R-:W-:-:S05]  /*18700*/  IMAD R73, R2, 0x8d, RZ ;  /* 0x0000008d02497824 */ /* 0x010fca00078e02ff */
[----:B------:R-:W4:Y:S01]  /*18710*/  LDC R16, c[0x0][0x278] ;  /* 0x00009e00ff107b82 */ /* 0x000f220000000800 */
[----:B------:R-:W-:Y:S01]  /*18720*/  LEA.HI.X.SX32 R83, R165, R11, 0x1, P3 ;  /* 0x0000000ba5537211 */ /* 0x000fe200018f0eff */
[----:B------:R-:W-:-:S06]  /*18730*/  IMAD R89, R14, 0x11c, RZ ;  /* 0x0000011c0e597824 */ /* 0x000fcc00078e02ff */
[----:B------:R-:W5:Y:S01]  /*18740*/  LDC R2, c[0x0][0x278] ;  /* 0x00009e00ff027b82 */ /* 0x000f620000000800 */
[----:B------:R-:W-:-:S07]  /*18750*/  IADD3 RZ, P3, R159, R10, RZ ;  /* 0x0000000a9fff7210 */ /* 0x000fce0007f7e0ff */
[----:B0-----:R-:W0:Y:S01]  /*18760*/  LDC R91, c[0x0][0x278] ;  /* 0x00009e00ff5b7b82 */ /* 0x001e220000000800 */
[----:B------:R-:W-:Y:S02]  /*18770*/  LEA.HI.X.SX32 R73, R73, R11, 0x1, P3 ;  /* 0x0000000b49497211 */ /* 0x000fe400018f0eff */
[----:B------:R-:W-:-:S05]  /*18780*/  PRMT R22, R74, 0x7632, R22 ;  /* 0x000076324a167816 */ /* 0x000fca0000000016 */
[----:B------:R-:W5:Y:S01]  /*18790*/  LDC R18, c[0x0][0x278] ;  /* 0x00009e00ff127b82 */ /* 0x000f620000000800 */
[-C--:B------:R-:W-:Y:S01]  /*187a0*/  IADD3 RZ, P3, R89, R10.reuse, RZ ;  /* 0x0000000a59ff7210 */ /* 0x080fe20007f7e0ff */
[----:B--2---:R-:W-:Y:S01]  /*187b0*/  IMAD R89, R12, 0x8f, RZ ;  /* 0x0000008f0c597824 */ /* 0x004fe200078e02ff */
[----:B------:R-:W-:Y:S01]  /*187c0*/  IADD3 RZ, P5, R157, R10, RZ ;  /* 0x0000000a9dff7210 */ /* 0x000fe20007fbe0ff */
[----:B------:R1:W-:Y:S04]  /*187d0*/  STG.E.U16 desc[UR6][R82.64], R74 ;  /* 0x0000004a52007986 */ /* 0x0003e8000c101506 */
[----:B------:R-:W2:Y:S01]  /*187e0*/  LDC R14, c[0x0][0x278] ;  /* 0x00009e00ff0e7b82 */ /* 0x000ea20000000800 */
[----:B------:R4:W-:Y:S01]  /*187f0*/  STG.E.U16 desc[UR6][R72.64], R22 ;  /* 0x0000001648007986 */ /* 0x0009e2000c101506 */
[--C-:B---3--:R-:W-:Y:S01]  /*18800*/  IMAD R88, R115, 0x11e, R0.reuse ;  /* 0x0000011e73587824 */ /* 0x108fe200078e0200 */
[-C--:B------:R-:W-:Y:S01]  /*18810*/  LEA.HI.X.SX32 R89, R89, R11.reuse, 0x1, P5 ;  /* 0x0000000b59597211 */ /* 0x080fe200028f0eff */
[----:B-1----:R-:W-:Y:S01]  /*18820*/  IMAD R82, R155, 0x11c, R0 ;  /* 0x0000011c9b527824 */ /* 0x002fe200078e0200 */
[----:B------:R-:W-:-:S03]  /*18830*/  LEA.HI.X.SX32 R83, R169, R11, 0x1, P3 ;  /* 0x0000000ba9537211 */ /* 0x000fc600018f0eff */
[----:B------:R-:W1:Y:S01]  /*18840*/  LDC R157, c[0x0][0x278] ;  /* 0x00009e00ff9d7b82 */ /* 0x000e620000000800 */
[----:B----4-:R-:W-:Y:S01]  /*18850*/  PRMT R22, R75, 0x7632, R22 ;  /* 0x000076324b167816 */ /* 0x010fe20000000016 */
[----:B------:R5:W-:Y:S06]  /*18860*/  STG.E.U16 desc[UR6][R82.64], R75 ;  /* 0x0000004b52007986 */ /* 0x000bec000c101506 */
[----:B------:R-:W3:Y:S01]  /*18870*/  LDC R12, c[0x0][0x278] ;  /* 0x00009e00ff0c7b82 */ /* 0x000ee20000000800 */
[----:B------:R4:W-:Y:S01]  /*18880*/  STG.E.U16 desc[UR6][R88.64], R22 ;  /* 0x0000001658007986 */ /* 0x0009e2000c101506 */
[----:B------:R-:W-:-:S02]  /*18890*/  IMAD R73, R16, 0x120, RZ ;  /* 0x0000012010497824 */ /* 0x000fc400078e02ff */
[----:B0-----:R-:W-:Y:S02]  /*188a0*/  IMAD R72, R91, 0x120, R0 ;  /* 0x000001205b487824 */ /* 0x001fe400078e0200 */
[----:B-----5:R-:W-:Y:S02]  /*188b0*/  IMAD R75, R2, 0x91, RZ ;  /* 0x00000091024b7824 */ /* 0x020fe400078e02ff */
[----:B------:R-:W0:Y:S01]  /*188c0*/  LDC R115, c[0x0][0x278] ;  /* 0x00009e00ff737b82 */ /* 0x000e220000000800 */
[----:B----4-:R-:W-:-:S07]  /*188d0*/  IMAD R89, R20, 0x126, RZ ;  /* 0x0000012614597824 */ /* 0x010fce00078e02ff */
[----:B------:R-:W4:Y:S01]  /*188e0*/  LDC R2, c[0x0][0x278] ;  /* 0x00009e00ff027b82 */ /* 0x000f220000000800 */
[-C--:B------:R-:W-:Y:S02]  /*188f0*/  IADD3 RZ, P5, R89, R10.reuse, RZ ;  /* 0x0000000a59ff7210 */ /* 0x080fe40007fbe0ff */
[----:B------:R-:W-:-:S05]  /*18900*/  IADD3 RZ, P3, R73, R10, RZ ;  /* 0x0000000a49ff7210 */ /* 0x000fca0007f7e0ff */
[----:B------:R-:W5:Y:S01]  /*18910*/  LDC R16, c[0x0][0x278] ;  /* 0x00009e00ff107b82 */ /* 0x000f620000000800 */
[----:B------:R-:W-:Y:S01]  /*18920*/  IMAD R155, R18, 0x122, RZ ;  /* 0x00000122129b7824 */ /* 0x000fe200078e02ff */
[----:B------:R-:W-:-:S06]  /*18930*/  LEA.HI.X.SX32 R73, R125, R11, 0x1, P3 ;  /* 0x0000000b7d497211 */ /* 0x000fcc00018f0eff */
[----:B------:R-:W4:Y:S01]  /*18940*/  LDC R91, c[0x0][0x278] ;  /* 0x00009e00ff5b7b82 */ /* 0x000f220000000800 */
[----:B------:R-:W-:-:S07]  /*18950*/  IADD3 RZ, P3, R155, R10, RZ ;  /* 0x0000000a9bff7210 */ /* 0x000fce0007f7e0ff */
[----:B------:R-:W0:Y:S01]  /*18960*/  LDC R89, c[0x0][0x278] ;  /* 0x00009e00ff597b82 */ /* 0x000e220000000800 */
[----:B--2---:R-:W-:-:S07]  /*18970*/  IMAD R83, R14, 0x124, RZ ;  /* 0x000001240e537824 */ /* 0x004fce00078e02ff */
[----:B------:R-:W2:Y:S01]  /*18980*/  LDC R18, c[0x0][0x278] ;  /* 0x00009e00ff127b82 */ /* 0x000ea20000000800 */
[----:B------:R-:W-:-:S07]  /*18990*/  LEA.HI.X.SX32 R75, R75, R11, 0x1, P3 ;  /* 0x0000000b4b4b7211 */ /* 0x000fce00018f0eff */
[----:B------:R-:W2:Y:S01]  /*189a0*/  LDC R125, c[0x0][0x278] ;  /* 0x00009e00ff7d7b82 */ /* 0x000ea20000000800 */
[----:B-1----:R-:W-:Y:S01]  /*189b0*/  IMAD R74, R157, 0x122, R0 ;  /* 0x000001229d4a7824 */ /* 0x002fe200078e0200 */
[----:B------:R-:W-:-:S06]  /*189c0*/  PRMT R22, R76, 0x7632, R22 ;  /* 0x000076324c167816 */ /* 0x000fcc0000000016 */
[----:B------:R-:W1:Y:S01]  /*189d0*/  LDC R155, c[0x0][0x278] ;  /* 0x00009e00ff9b7b82 */ /* 0x000e620000000800 */
[----:B------:R-:W-:Y:S01]  /*189e0*/  IADD3 RZ, P3, R83, R10, RZ ;  /* 0x0000000a53ff7210 */ /* 0x000fe20007f7e0ff */
[----:B---3--:R-:W-:-:S06]  /*189f0*/  IMAD R83, R12, 0x93, RZ ;  /* 0x000000930c537824 */ /* 0x008fcc00078e02ff */
[----:B------:R-:W3:Y:S01]  /*18a00*/  LDC R20, c[0x0][0x278] ;  /* 0x00009e00ff147b82 */ /* 0x000ee20000000800 */
[----:B------:R4:W-:Y:S01]  /*18a10*/  STG.E.U16 desc[UR6][R72.64], R76 ;  /* 0x0000004c48007986 */ /* 0x0009e2000c101506 */
[----:B-----5:R-:W-:-:S03]  /*18a20*/  IMAD R157, R16, 0x128, RZ ;  /* 0x00000128109d7824 */ /* 0x020fc600078e02ff */
[----:B------:R5:W-:Y:S03]  /*18a30*/  STG.E.U16 desc[UR6][R74.64], R22 ;  /* 0x000000164a007986 */ /* 0x000be6000c101506 */
[----:B------:R-:W3:Y:S01]  /*18a40*/  LDC R14, c[0x0][0x278] ;  /* 0x00009e00ff0e7b82 */ /* 0x000ee20000000800 */
[----:B0-----:R-:W-:Y:S02]  /*18a50*/  IMAD R89, R89, 0x95, RZ ;  /* 0x0000009559597824 */ /* 0x001fe400078e02ff */
[----:B----4-:R-:W-:Y:S01]  /*18a60*/  IMAD R72, R115, 0x124, R0 ;  /* 0x0000012473487824 */ /* 0x010fe200078e0200 */
[----:B------:R-:W-:-:S04]  /*18a70*/  LEA.HI.X.SX32 R73, R167, R11, 0x1, P3 ;  /* 0x0000000ba7497211 */ /* 0x000fc800018f0eff */
[----:B------:R-:W0:Y:S01]  /*18a80*/  LDC R16, c[0x0][0x278] ;  /* 0x00009e00ff107b82 */ /* 0x000e220000000800 */
[----:B-----5:R-:W-:Y:S01]  /*18a90*/  LEA.HI.X.SX32 R75, R83, R11, 0x1, P5 ;  /* 0x0000000b534b7211 */ /* 0x020fe200028f0eff */
[----:B------:R-:W-:Y:S02]  /*18aa0*/  IMAD R83, R2, 0x12a, RZ ;  /* 0x0000012a02537824 */ /* 0x000fe400078e02ff */
[----:B------:R-:W-:-:S04]  /*18ab0*/  IMAD R74, R91, 0x126, R0 ;  /* 0x000001265b4a7824 */ /* 0x000fc800078e0200 */
[----:B------:R-:W4:Y:S01]  /*18ac0*/  LDC R2, c[0x0][0x278] ;  /* 0x00009e00ff027b82 */ /* 0x000f220000000800 */
[----:B------:R-:W-:Y:S01]  /*18ad0*/  IADD3 RZ, P5, R83, R10, RZ ;  /* 0x0000000a53ff7210 */ /* 0x000fe20007fbe0ff */
[----:B------:R5:W-:Y:S01]  /*18ae0*/  STG.E.U16 desc[UR6][R72.64], R77 ;  /* 0x0000004d48007986 */ /* 0x000be2000c101506 */
[----:B------:R-:W-:Y:S01]  /*18af0*/  PRMT R12, R77, 0x7632, R12 ;  /* 0x000076324d0c7816 */ /* 0x000fe2000000000c */
[----:B--2---:R-:W-:-:S04]  /*18b00*/  IMAD R82, R125, 0x128, R0 ;  /* 0x000001287d527824 */ /* 0x004fc800078e0200 */
[----:B------:R-:W2:Y:S01]  /*18b10*/  LDC R91, c[0x0][0x278] ;  /* 0x00009e00ff5b7b82 */ /* 0x000ea20000000800 */
[----:B-----5:R-:W-:-:S07]  /*18b20*/  IMAD R77, R18, 0x12e, RZ ;  /* 0x0000012e124d7824 */ /* 0x020fce00078e02ff */
[----:B------:R-:W5:Y:S01]  /*18b30*/  LDC R115, c[0x0][0x278] ;  /* 0x00009e00ff737b82 */ /* 0x000f620000000800 */
[----:B------:R-:W-:Y:S01]  /*18b40*/  LEA.HI.X.SX32 R73, R89, R11, 0x1, P5 ;  /* 0x0000000b59497211 */ /* 0x000fe200028f0eff */
[----:B-1----:R-:W-:-:S06]  /*18b50*/  IMAD R72, R155, 0x12a, R0 ;  /* 0x0000012a9b487824 */ /* 0x002fcc00078e0200 */
[----:B------:R-:W1:Y:S01]  /*18b60*/  LDC R18, c[0x0][0x278] ;  /* 0x00009e00ff127b82 */ /* 0x000e620000000800 */
[----:B---3--:R-:W-:Y:S01]  /*18b70*/  IMAD R155, R20, 0x130, RZ ;  /* 0x00000130149b7824 */ /* 0x008fe200078e02ff */
[----:B------:R-:W-:-:S06]  /*18b80*/  IADD3 RZ, P3, R157, R10, RZ ;  /* 0x0000000a9dff7210 */ /* 0x000fcc0007f7e0ff */
[----:B------:R-:W3:Y:S08]  /*18b90*/  LDC R125, c[0x0][0x278] ;  /* 0x00009e00ff7d7b82 */ /* 0x000ef00000000800 */
[----:B------:R-:W3:Y:S01]  /*18ba0*/  LDC R89, c[0x0][0x278] ;  /* 0x00009e00ff597b82 */ /* 0x000ee20000000800 */
[----:B------:R0:W-:Y:S01]  /*18bb0*/  STG.E.U16 desc[UR6][R74.64], R12 ;  /* 0x0000000c4a007986 */ /* 0x0001e2000c101506 */
[----:B------:R-:W-:-:S06]  /*18bc0*/  LEA.HI.X.SX32 R83, R173, R11, 0x1, P3 ;  /* 0x0000000bad537211 */ /* 0x000fcc00018f0eff */
[----:B------:R-:W3:Y:S01]  /*18bd0*/  LDC R20, c[0x0][0x278] ;  /* 0x00009e00ff147b82 */ /* 0x000ee20000000800 */
[----:B------:R-:W-:Y:S01]  /*18be0*/  PRMT R22, R78, 0x7632, R22 ;  /* 0x000076324e167816 */ /* 0x000fe20000000016 */
[----:B0-----:R-:W-:-:S06]  /*18bf0*/  IMAD R75, R14, 0x12c, RZ ;  /* 0x0000012c0e4b7824 */ /* 0x001fcc00078e02ff */
[----:B------:R-:W0:Y:S01]  /*18c00*/  LDC R12, c[0x0][0x278] ;  /* 0x00009e00ff0c7b82 */ /* 0x000e220000000800 */
[-C--:B------:R-:W-:Y:S01]  /*18c10*/  IADD3 RZ, P5, R77, R10.reuse, RZ ;  /* 0x0000000a4dff7210 */ /* 0x080fe20007fbe0ff */
[----:B------:R5:W-:Y:S01]  /*18c20*/  STG.E.U16 desc[UR6][R82.64], R78 ;  /* 0x0000004e52007986 */ /* 0x000be2000c101506 */
[----:B------:R-:W-:Y:S01]  /*18c30*/  IADD3 RZ, P3, R75, R10, RZ ;  /* 0x0000000a4bff7210 */ /* 0x000fe20007f7e0ff */
[----:B----4-:R-:W-:-:S04]  /*18c40*/  IMAD R77, R2, 0x97, RZ ;  /* 0x00000097024d7824 */ /* 0x010fc800078e02ff */
[----:B------:R-:W4:Y:S01]  /*18c50*/  LDC R14, c[0x0][0x278] ;  /* 0x00009e00ff0e7b82 */ /* 0x000f220000000800 */
[----:B------:R1:W-:Y:S01]  /*18c60*/  STG.E.U16 desc[UR6][R72.64], R22 ;  /* 0x0000001648007986 */ /* 0x0003e2000c101506 */
[----:B--2---:R-:W-:Y:S01]  /*18c70*/  IMAD R74, R91, 0x12c, R0 ;  /* 0x0000012c5b4a7824 */ /* 0x004fe200078e0200 */
[----:B------:R-:W-:Y:S01]  /*18c80*/  LEA.HI.X.SX32 R75, R171, R11, 0x1, P3 ;  /* 0x0000000bab4b7211 */ /* 0x000fe200018f0eff */
[----:B-----5:R-:W-:-:S04]  /*18c90*/  IMAD R83, R16, 0x132, RZ ;  /* 0x0000013210537824 */ /* 0x020fc800078e02ff */
[----:B------:R-:W2:Y:S01]  /*18ca0*/  LDC R16, c[0x0][0x278] ;  /* 0x00009e00ff107b82 */ /* 0x000ea20000000800 */
[----:B------:R-:W-:Y:S02]  /*18cb0*/  PRMT R2, R79, 0x7632, R2 ;  /* 0x000076324f027816 */ /* 0x000fe40000000002 */
[----:B------:R-:W-:Y:S01]  /*18cc0*/  IADD3 RZ, P3, R83, R10, RZ ;  /* 0x0000000a53ff7210 */ /* 0x000fe20007f7e0ff */
[----:B-1----:R-:W-:Y:S01]  /*18cd0*/  IMAD R72, R115, 0x12e, R0 ;  /* 0x0000012e73487824 */ /* 0x002fe200078e0200 */
[----:B------:R-:W-:-:S03]  /*18ce0*/  LEA.HI.X.SX32 R73, R77, R11, 0x1, P5 ;  /* 0x0000000b4d497211 */ /* 0x000fc600028f0eff */
[----:B------:R-:W1:Y:S01]  /*18cf0*/  LDC R22, c[0x0][0x278] ;  /* 0x00009e00ff167b82 */ /* 0x000e620000000800 */
[----:B------:R-:W-:Y:S01]  /*18d00*/  IMAD R83, R18, 0x134, RZ ;  /* 0x0000013412537824 */ /* 0x000fe200078e02ff */
[----:B------:R5:W-:Y:S01]  /*18d10*/  STG.E.U16 desc[UR6][R74.64], R79 ;  /* 0x0000004f4a007986 */ /* 0x000be2000c101506 */
[--C-:B---3--:R-:W-:Y:S02]  /*18d20*/  IMAD R76, R125, 0x130, R0.reuse ;  /* 0x000001307d4c7824 */ /* 0x108fe400078e0200 */
[----:B------:R-:W-:-:S03]  /*18d30*/  IMAD R82, R89, 0x132, R0 ;  /* 0x0000013259527824 */ /* 0x000fc600078e0200 */
[----:B------:R-:W3:Y:S01]  /*18d40*/  LDC R24, c[0x0][0x278] ;  /* 0x00009e00ff187b82 */ /* 0x000ee20000000800 */
[----:B------:R0:W-:Y:S01]  /*18d50*/  STG.E.U16 desc[UR6][R72.64], R2 ;  /* 0x0000000248007986 */ /* 0x0001e2000c101506 */
[----:B------:R-:W-:-:S06]  /*18d60*/  IADD3 RZ, P6, R155, R10, RZ ;  /* 0x0000000a9bff7210 */ /* 0x000fcc0007fde0ff */
[----:B------:R-:W3:Y:S01]  /*18d70*/  LDC R18, c[0x0][0x278] ;  /* 0x00009e00ff127b82 */ /* 0x000ee20000000800 */
[----:B-----5:R-:W-:-:S07]  /*18d80*/  IMAD R79, R20, 0x136, RZ ;  /* 0x00000136144f7824 */ /* 0x020fce00078e02ff */
[----:B------:R-:W5:Y:S01]  /*18d90*/  LDC R0, c[0x0][0x278] ;  /* 0x00009e00ff007b82 */ /* 0x000f620000000800 */
[----:B------:R-:W-:-:S07]  /*18da0*/  LEA.HI.X.SX32 R77, R127, R11, 0x1, P6 ;  /* 0x0000000b7f4d7211 */ /* 0x000fce00030f0eff */
[----:B0-----:R-:W0:Y:S01]  /*18db0*/  LDC R2, c[0x0][0x278] ;  /* 0x00009e00ff027b82 */ /* 0x001e220000000800 */
[----:B------:R-:W-:-:S07]  /*18dc0*/  IMAD R75, R12, 0x99, RZ ;  /* 0x000000990c4b7824 */ /* 0x000fce00078e02ff */
[----:B------:R-:W0:Y:S01]  /*18dd0*/  LDC R20, c[0x0][0x278] ;  /* 0x00009e00ff147b82 */ /* 0x000e220000000800 */
[----:B----4-:R-:W-:Y:S01]  /*18de0*/  IMAD R73, R14, 0x9b, RZ ;  /* 0x0000009b0e497824 */ /* 0x010fe200078e02ff */
[----:B------:R-:W-:-:S06]  /*18df0*/  IADD3 R14, P5, R83, R10, RZ ;  /* 0x0000000a530e7210 */ /* 0x000fcc0007fbe0ff */
[----:B------:R-:W4:Y:S01]  /*18e00*/  LDC R32, c[0x0][0x278] ;  /* 0x00009e00ff207b82 */ /* 0x000f220000000800 */
[----:B------:R2:W-:Y:S01]  /*18e10*/  STG.E.U16 desc[UR6][R76.64], R64 ;  /* 0x000000404c007986 */ /* 0x0005e2000c101506 */
[----:B------:R-:W-:Y:S02]  /*18e20*/  LEA.HI.X.SX32 R83, R75, R11, 0x1, P3 ;  /* 0x0000000b4b537211 */ /* 0x000fe400018f0eff */
[----:B------:R-:W-:-:S04]  /*18e30*/  IADD3 R72, P6, R79, R10, RZ ;  /* 0x0000000a4f487210 */ /* 0x000fc80007fde0ff */
[----:B------:R-:W4:Y:S01]  /*18e40*/  LDC R74, c[0x0][0x278] ;  /* 0x00009e00ff4a7b82 */ /* 0x000f220000000800 */
[----:B------:R-:W-:Y:S02]  /*18e50*/  LEA.HI.X.SX32 R15, R15, R11, 0x1, P5 ;  /* 0x0000000b0f0f7211 */ /* 0x000fe400028f0eff */
[----:B--2---:R-:W-:-:S05]  /*18e60*/  PRMT R64, R64, 0x7632, R64 ;  /* 0x0000763240407816 */ /* 0x004fca0000000040 */
[----:B------:R-:W2:Y:S01]  /*18e70*/  LDC R12, c[0x0][0x278] ;  /* 0x00009e00ff0c7b82 */ /* 0x000ea20000000800 */
[----:B------:R-:W-:Y:S01]  /*18e80*/  IMAD R77, R16, 0x138, RZ ;  /* 0x00000138104d7824 */ /* 0x000fe200078e02ff */
[----:B------:R-:W-:Y:S01]  /*18e90*/  LEA.HI.X.SX32 R73, R73, R11, 0x1, P6 ;  /* 0x0000000b49497211 */ /* 0x000fe200030f0eff */
[----:B-1----:R-:W-:Y:S01]  /*18ea0*/  IMAD R79, R22, 0x13a, RZ ;  /* 0x0000013a164f7824 */ /* 0x002fe200078e02ff */
[----:B------:R-:W-:Y:S01]  /*18eb0*/  PRMT R76, R65, 0x7632, R76 ;  /* 0x00007632414c7816 */ /* 0x000fe2000000004c */
[----:B------:R-:W-:Y:S03]  /*18ec0*/  STG.E.U16 desc[UR6][R82.64], R64 ;  /* 0x0000004052007986 */ /* 0x000fe6000c101506 */
[----:B------:R-:W1:Y:S01]  /*18ed0*/  LDC R34, c[0x0][0x278] ;  /* 0x00009e00ff227b82 */ /* 0x000e620000000800 */
[----:B------:R3:W-:Y:S01]  /*18ee0*/  STG.E.U16 desc[UR6][R14.64], R65 ;  /* 0x000000410e007986 */ /* 0x0007e2000c101506 */
[----:B-----5:R-:W-:-:S06]  /*18ef0*/  IMAD R75, R0, 0x9d, RZ ;  /* 0x0000009d004b7824 */ /* 0x020fcc00078e02ff */
[----:B------:R-:W5:Y:S01]  /*18f00*/  LDC R16, c[0x0][0x278] ;  /* 0x00009e00ff107b82 */ /* 0x000f620000000800 */
[----:B------:R0:W-:Y:S01]  /*18f10*/  STG.E.U16 desc[UR6][R72.64], R76 ;  /* 0x0000004c48007986 */ /* 0x0001e2000c101506 */
[----:B---3--:R-:W-:Y:S01]  /*18f20*/  IADD3 R14, P5, R77, R10, RZ ;  /* 0x0000000a4d0e7210 */ /* 0x008fe20007fbe0ff */
[----:B------:R-:W-:-:S05]  /*18f30*/  IMAD R65, R24, 0x13c, RZ ;  /* 0x0000013c18417824 */ /* 0x000fca00078e02ff */
[----:B------:R-:W3:Y:S01]  /*18f40*/  LDC R22, c[0x0][0x278] ;  /* 0x00009e00ff167b82 */ /* 0x000ee20000000800 */
[----:B------:R-:W-:Y:S01]  /*18f50*/  IMAD R77, R18, 0x13e, RZ ;  /* 0x0000013e124d7824 */ /* 0x000fe200078e02ff */
[-C--:B------:R-:W-:Y:S02]  /*18f60*/  IADD3 R64, P3, R79, R10.reuse, RZ ;  /* 0x0000000a4f407210 */ /* 0x080fe40007f7e0ff */
[-C--:B------:R-:W-:Y:S01]  /*18f70*/  LEA.HI.X.SX32 R15, R175, R11.reuse, 0x1, P5 ;  /* 0x0000000baf0f7211 */ /* 0x080fe200028f0eff */
[----:B0-----:R-:W-:Y:S01]  /*18f80*/  IMAD R73, R2, 0x9f, RZ ;  /* 0x0000009f02497824 */ /* 0x001fe200078e02ff */
[-C--:B------:R-:W-:Y:S02]  /*18f90*/  IADD3 R2, P5, R65, R10.reuse, RZ ;  /* 0x0000000a41027210 */ /* 0x080fe40007fbe0ff */
[----:B------:R-:W-:Y:S01]  /*18fa0*/  IADD3 R72, P6, R77, R10, RZ ;  /* 0x0000000a4d487210 */ /* 0x000fe20007fde0ff */
[----:B------:R-:W-:Y:S01]  /*18fb0*/  IMAD R77, R20, 0x140, RZ ;  /* 0x00000140144d7824 */ /* 0x000fe200078e02ff */
[-C--:B------:R-:W-:Y:S01]  /*18fc0*/  LEA.HI.X.SX32 R65, R75, R11.reuse, 0x1, P3 ;  /* 0x0000000b4b417211 */ /* 0x080fe200018f0eff */
[----:B------:R4:W-:Y:S01]  /*18fd0*/  STG.E.U16 desc[UR6][R14.64], R66 ;  /* 0x000000420e007986 */ /* 0x0009e2000c101506 */
[----:B------:R-:W-:Y:S01]  /*18fe0*/  PRMT R18, R66, 0x7632, R18 ;  /* 0x0000763242127816 */ /* 0x000fe20000000012 */
[----:B------:R-:W0:Y:S01]  /*18ff0*/  LDC R20, c[0x0][0x278] ;  /* 0x00009e00ff147b82 */ /* 0x000e220000000800 */
[----:B------:R-:W-:-:S03]  /*19000*/  LEA.HI.X.SX32 R3, R3, R11, 0x1, P5 ;  /* 0x0000000b03037211 */ /* 0x000fc600028f0eff */
[----:B------:R-:W-:Y:S01]  /*19010*/  STG.E.U16 desc[UR6][R64.64], R18 ;  /* 0x0000001240007986 */ /* 0x000fe2000c101506 */
[----:B------:R-:W-:-:S03]  /*19020*/  LEA.HI.X.SX32 R73, R73, R11, 0x1, P6 ;  /* 0x0000000b49497211 */ /* 0x000fc600030f0eff */
[----:B------:R-:W0:Y:S01]  /*19030*/  LDC R24, c[0x0][0x278] ;  /* 0x00009e00ff187b82 */ /* 0x000e220000000800 */
[----:B----4-:R-:W-:Y:S01]  /*19040*/  IMAD R15, R32, 0x142, RZ ;  /* 0x00000142200f7824 */ /* 0x010fe200078e02ff */
[----:B------:R-:W-:Y:S01]  /*19050*/  IADD3 R14, P5, R77, R10, RZ ;  /* 0x0000000a4d0e7210 */ /* 0x000fe20007fbe0ff */
[----:B------:R4:W-:Y:S01]  /*19060*/  STG.E.U16 desc[UR6][R2.64], R67 ;  /* 0x0000004302007986 */ /* 0x0009e2000c101506 */
[----:B------:R-:W-:Y:S01]  /*19070*/  PRMT R76, R67, 0x7632, R76 ;  /* 0x00007632434c7816 */ /* 0x000fe2000000004c */
[----:B--2---:R-:W-:-:S03]  /*19080*/  IMAD R75, R12, 0xa1, RZ ;  /* 0x000000a10c4b7824 */ /* 0x004fc600078e02ff */
[----:B------:R-:W2:Y:S01]  /*19090*/  LDC R0, c[0x0][0x278] ;  /* 0x00009e00ff007b82 */ /* 0x000ea20000000800 */
[----:B-1----:R-:W-:Y:S01]  /*190a0*/  IMAD R77, R34, 0x144, RZ ;  /* 0x00000144224d7824 */ /* 0x002fe200078e02ff */
[----:B------:R-:W-:Y:S01]  /*190b0*/  STG.E.U16 desc[UR6][R72.64], R76 ;  /* 0x0000004c48007986 */ /* 0x000fe2000c101506 */
[----:B----4-:R-:W-:Y:S01]  /*190c0*/  IMAD R3, R74, 0x146, RZ ;  /* 0x000001464a037824 */ /* 0x010fe200078e02ff */
[-C--:B------:R-:W-:Y:S01]  /*190d0*/  IADD3 R2, P3, R15, R10.reuse, RZ ;  /* 0x0000000a0f027210 */ /* 0x080fe20007f7e0ff */
[----:B-----5:R-:W-:Y:S01]  /*190e0*/  IMAD R65, R16, 0xa3, RZ ;  /* 0x000000a310417824 */ /* 0x020fe200078e02ff */
[-C--:B------:R-:W-:Y:S02]  /*190f0*/  LEA.HI.X.SX32 R15, R19, R11.reuse, 0x1, P5 ;  /* 0x0000000b130f7211 */ /* 0x080fe400028f0eff */
[----:B------:R-:W1:Y:S01]  /*19100*/  LDC R16, c[0x0][0x278] ;  /* 0x00009e00ff107b82 */ /* 0x000e620000000800 */
[----:B------:R-:W-:Y:S02]  /*19110*/  IADD3 R64, P6, R3, R10, RZ ;  /* 0x0000000a03407210 */ /* 0x000fe40007fde0ff */
[----:B------:R-:W-:Y:S01]  /*19120*/  LEA.HI.X.SX32 R3, R75, R11, 0x1, P3 ;  /* 0x0000000b4b037211 */ /* 0x000fe200018f0eff */
[----:B------:R3:W-:Y:S01]  /*19130*/  STG.E.U16 desc[UR6][R14.64], R68 ;  /* 0x000000440e007986 */ /* 0x0007e2000c101506 */
[----:B------:R-:W-:-:S03]  /*19140*/  PRMT R34, R68, 0x7632, R34 ;  /* 0x0000763244227816 */ /* 0x000fc60000000022 */
[----:B------:R-:W4:Y:S02]  /*19150*/  LDC R12, c[0x0][0x278] ;  /* 0x00009e00ff0c7b82 */ /* 0x000f240000000800 */
[----:B------:R5:W-:Y:S01]  /*19160*/  STG.E.U16 desc[UR6][R2.64], R34 ;  /* 0x0000002202007986 */ /* 0x000be2000c101506 */
[----:B---3--:R-:W-:-:S05]  /*19170*/  IMAD R15, R22, 0x148, RZ ;  /* 0x00000148160f7824 */ /* 0x008fca00078e02ff */
[----:B------:R-:W3:Y:S01]  /*19180*/  LDC R32, c[0x0][0x278] ;  /* 0x00009e00ff207b82 */ /* 0x000ee20000000800 */
[----:B-----5:R-:W-:-:S07]  /*19190*/  IADD3 R2, P3, R15, R10, RZ ;  /* 0x0000000a0f027210 */ /* 0x020fce0007f7e0ff */
[----:B------:R-:W5:Y:S01]  /*191a0*/  LDC R22, c[0x0][0x278] ;  /* 0x00009e00ff167b82 */ /* 0x000f620000000800 */
[----:B------:R-:W-:Y:S02]  /*191b0*/  LEA.HI.X.SX32 R3, R9, R11, 0x1, P3 ;  /* 0x0000000b09037211 */ /* 0x000fe400018f0eff */
[----:B------:R-:W-:-:S05]  /*191c0*/  IADD3 R18, P5, R77, R10, RZ ;  /* 0x0000000a4d127210 */ /* 0x000fca0007fbe0ff */
[----:B------:R-:W1:Y:S01]  /*191d0*/  LDC R9, c[0x0][0x278] ;  /* 0x00009e00ff097b82 */ /* 0x000e620000000800 */
[----:B0-----:R-:W-:Y:S02]  /*191e0*/  IMAD R67, R20, 0x14a, RZ ;  /* 0x0000014a14437824 */ /* 0x001fe400078e02ff */
[----:B------:R-:W-:Y:S01]  /*191f0*/  IMAD R73, R24, 0x14c, RZ ;  /* 0x0000014c18497824 */ /* 0x000fe200078e02ff */
[-C--:B------:R-:W-:Y:S01]  /*19200*/  LEA.HI.X.SX32 R19, R117, R11.reuse, 0x1, P5 ;  /* 0x0000000b75137211 */ /* 0x080fe200028f0eff */
[----:B--2---:R-:W-:Y:S01]  /*19210*/  IMAD R15, R0, 0xa5, RZ ;  /* 0x000000a5000f7824 */ /* 0x004fe200078e02ff */
[----:B------:R-:W-:Y:S02]  /*19220*/  LEA.HI.X.SX32 R65, R65, R11, 0x1, P6 ;  /* 0x0000000b41417211 */ /* 0x000fe400030f0eff */
[----:B------:R-:W0:Y:S01]  /*19230*/  LDC R24, c[0x0][0x278] ;  /* 0x00009e00ff187b82 */ /* 0x000e220000000800 */
[----:B------:R-:W-:Y:S02]  /*19240*/  PRMT R66, R69, 0x7632, R66 ;  /* 0x0000763245427816 */ /* 0x000fe40000000042 */
[----:B------:R-:W-:-:S05]  /*19250*/  IADD3 R14, P5, R67, R10, RZ ;  /* 0x0000000a430e7210 */ /* 0x000fca0007fbe0ff */
[----:B------:R-:W2:Y:S01]  /*19260*/  LDC R20, c[0x0][0x278] ;  /* 0x00009e00ff147b82 */ /* 0x000ea20000000800 */
[----:B------:R-:W-:Y:S01]  /*19270*/  STG.E.U16 desc[UR6][R18.64], R69 ;  /* 0x0000004512007986 */ /* 0x000fe2000c101506 */
[----:B------:R-:W-:-:S03]  /*19280*/  LEA.HI.X.SX32 R15, R15, R11, 0x1, P5 ;  /* 0x0000000b0f0f7211 */ /* 0x000fc600028f0eff */
[----:B------:R4:W-:Y:S03]  /*19290*/  STG.E.U16 desc[UR6][R64.64], R66 ;  /* 0x0000004240007986 */ /* 0x0009e6000c101506 */
[----:B------:R-:W2:Y:S01]  /*192a0*/  LDC R34, c[0x0][0x278] ;  /* 0x00009e00ff227b82 */ /* 0x000ea20000000800 */
[----:B------:R3:W-:Y:S01]  /*192b0*/  STG.E.U16 desc[UR6][R2.64], R70 ;  /* 0x0000004602007986 */ /* 0x0007e2000c101506 */
[----:B-1----:R-:W-:-:S06]  /*192c0*/  IMAD R9, R9, 0xa9, RZ ;  /* 0x000000a909097824 */ /* 0x002fcc00078e02ff */
[----:B------:R-:W1:Y:S01]  /*192d0*/  LDC R0, c[0x0][0x278] ;  /* 0x00009e00ff007b82 */ /* 0x000e620000000800 */
[----:B----4-:R-:W-:Y:S01]  /*192e0*/  PRMT R66, R70, 0x7632, R66 ;  /* 0x0000763246427816 */ /* 0x010fe20000000042 */
[----:B------:R-:W-:Y:S01]  /*192f0*/  IMAD R65, R16, 0x14e, RZ ;  /* 0x0000014e10417824 */ /* 0x000fe200078e02ff */
[-C--:B------:R-:W-:Y:S01]  /*19300*/  IADD3 R18, P6, R73, R10.reuse, RZ ;  /* 0x0000000a49127210 */ /* 0x080fe20007fde0ff */
[----:B---3--:R-:W-:Y:S02]  /*19310*/  IMAD R3, R12, 0xa7, RZ ;  /* 0x000000a70c037824 */ /* 0x008fe400078e02ff */
[----:B------:R5:W-:Y:S01]  /*19320*/  STG.E.U16 desc[UR6][R14.64], R66 ;  /* 0x000000420e007986 */ /* 0x000be2000c101506 */
[----:B------:R-:W-:Y:S01]  /*19330*/  IADD3 R2, P5, R65, R10, RZ ;  /* 0x0000000a41027210 */ /* 0x000fe20007fbe0ff */
[----:B------:R-:W3:Y:S01]  /*19340*/  LDC R64, c[0x0][0x278] ;  /* 0x00009e00ff407b82 */ /* 0x000ee20000000800 */
[-C--:B------:R-:W-:Y:S02]  /*19350*/  LEA.HI.X.SX32 R19, R119, R11.reuse, 0x1, P6 ;  /* 0x0000000b77137211 */ /* 0x080fe400030f0eff */
[----:B------:R-:W-:Y:S01]  /*19360*/  LEA.HI.X.SX32 R3, R3, R11, 0x1, P5 ;  /* 0x0000000b03037211 */ /* 0x000fe200028f0eff */
[----:B------:R-:W-:-:S04]  /*19370*/  IMAD R67, R32, 0x150, RZ ;  /* 0x0000015020437824 */ /* 0x000fc800078e02ff */
[----:B------:R-:W4:Y:S01]  /*19380*/  LDC R16, c[0x0][0x278] ;  /* 0x00009e00ff107b82 */ /* 0x000f220000000800 */
[----:B-----5:R-:W-:-:S05]  /*19390*/  IMAD R15, R22, 0x152, RZ ;  /* 0x00000152160f7824 */ /* 0x020fca00078e02ff */
[----:B------:R-:W-:Y:S02]  /*193a0*/  IADD3 R14, P5, R15, R10, RZ ;  /* 0x0000000a0f0e7210 */ /* 0x000fe40007fbe0ff */
[----:B------:R-:W5:Y:S01]  /*193b0*/  LDC R32, c[0x0][0x278] ;  /* 0x00009e00ff207b82 */ /* 0x000f620000000800 */
[----:B------:R2:W-:Y:S01]  /*193c0*/  STG.E.U16 desc[UR6][R18.64], R71 ;  /* 0x0000004712007986 */ /* 0x0005e2000c101506 */
[----:B------:R-:W-:Y:S01]  /*193d0*/  LEA.HI.X.SX32 R15, R9, R11, 0x1, P5 ;  /* 0x0000000b090f7211 */ /* 0x000fe200028f0eff */
[----:B0-----:R-:W-:-:S05]  /*193e0*/  IMAD R9, R24, 0x156, RZ ;  /* 0x0000015618097824 */ /* 0x001fca00078e02ff */
[----:B------:R-:W0:Y:S01]  /*193f0*/  LDC R22, c[0x0][0x278] ;  /* 0x00009e00ff167b82 */ /* 0x000e220000000800 */
[----:B------:R-:W-:Y:S01]  /*19400*/  IADD3 R12, P3, R67, R10, RZ ;  /* 0x0000000a430c7210 */ /* 0x000fe20007f7e0ff */
[----:B--2---:R-:W-:-:S06]  /*19410*/  IMAD R19, R20, 0x154, RZ ;  /* 0x0000015414137824 */ /* 0x004fcc00078e02ff */
[----:B------:R-:W2:Y:S01]  /*19420*/  LDC R24, c[0x0][0x278] ;  /* 0x00009e00ff187b82 */ /* 0x000ea20000000800 */
[----:B------:R-:W-:-:S07]  /*19430*/  PRMT R68, R71, 0x7632, R68 ;  /* 0x0000763247447816 */ /* 0x000fce0000000044 */
[----:B------:R-:W2:Y:S01]  /*19440*/  LDC R20, c[0x0][0x278] ;  /* 0x00009e00ff147b82 */ /* 0x000ea20000000800 */
[-C--:B------:R-:W-:Y:S01]  /*19450*/  LEA.HI.X.SX32 R13, R13, R11.reuse, 0x1, P3 ;  /* 0x0000000b0d0d7211 */ /* 0x080fe200018f0eff */
[----:B------:R-:W-:Y:S01]  /*19460*/  IMAD R67, R34, 0x158, RZ ;  /* 0x0000015822437824 */ /* 0x000fe200078e02ff */
[-C--:B------:R-:W-:Y:S01]  /*19470*/  IADD3 R18, P6, R19, R10.reuse, RZ ;  /* 0x0000000a13127210 */ /* 0x080fe20007fde0ff */
[----:B------:R1:W-:Y:S04]  /*19480*/  STG.E.U16 desc[UR6][R2.64], R68 ;  /* 0x0000004402007986 */ /* 0x0003e8000c101506 */
[----:B------:R-:W2:Y:S01]  /*19490*/  LDC R65, c[0x0][0x278] ;  /* 0x00009e00ff417b82 */ /* 0x000ea20000000800 */
[----:B------:R-:W-:Y:S01]  /*194a0*/  PRMT R66, R56, 0x7632, R66 ;  /* 0x0000763238427816 */ /* 0x000fe20000000042 */
[----:B------:R5:W-:Y:S01]  /*194b0*/  STG.E.U16 desc[UR6][R12.64], R56 ;  /* 0x000000380c007986 */ /* 0x000be2000c101506 */
[----:B---3--:R-:W-:Y:S01]  /*194c0*/  IMAD R69, R64, 0x15a, RZ ;  /* 0x0000015a40457824 */ /* 0x008fe200078e02ff */
[-C--:B------:R-:W-:Y:S01]  /*194d0*/  LEA.HI.X.SX32 R19, R177, R11.reuse, 0x1, P6 ;  /* 0x0000000bb1137211 */ /* 0x080fe200030f0eff */
[----:B-1----:R-:W-:Y:S01]  /*194e0*/  IMAD R3, R0, 0xab, RZ ;  /* 0x000000ab00037824 */ /* 0x002fe200078e02ff */
[-C--:B------:R-:W-:Y:S01]  /*194f0*/  IADD3 R2, P3, R9, R10.reuse, RZ ;  /* 0x0000000a09027210 */ /* 0x080fe20007f7e0ff */
[----:B----4-:R-:W-:Y:S01]  /*19500*/  IMAD R9, R16, 0xad, RZ ;  /* 0x000000ad10097824 */ /* 0x010fe200078e02ff */
[----:B------:R-:W-:Y:S01]  /*19510*/  PRMT R16, R57, 0x7632, R16 ;  /* 0x0000763239107816 */ /* 0x000fe20000000010 */
[----:B------:R-:W1:Y:S01]  /*19520*/  LDC R34, c[0x0][0x278] ;  /* 0x00009e00ff227b82 */ /* 0x000e620000000800 */
[----:B-----5:R-:W-:Y:S01]  /*19530*/  IADD3 R12, P5, R67, R10, RZ ;  /* 0x0000000a430c7210 */ /* 0x020fe20007fbe0ff */
[----:B------:R3:W-:Y:S01]  /*19540*/  STG.E.U16 desc[UR6][R14.64], R66 ;  /* 0x000000420e007986 */ /* 0x0007e2000c101506 */
[----:B------:R-:W-:-:S02]  /*19550*/  LEA.HI.X.SX32 R3, R3, R11, 0x1, P3 ;  /* 0x0000000b03037211 */ /* 0x000fc400018f0eff */
[-C--:B------:R-:W-:Y:S01]  /*19560*/  LEA.HI.X.SX32 R13, R101, R11.reuse, 0x1, P5 ;  /* 0x0000000b650d7211 */ /* 0x080fe200028f0eff */
[----:B------:R4:W-:Y:S01]  /*19570*/  STG.E.U16 desc[UR6][R18.64], R57 ;  /* 0x0000003912007986 */ /* 0x0009e2000c101506 */
[----:B0-----:R-:W-:Y:S01]  /*19580*/  IMAD R67, R22, 0x15c, RZ ;  /* 0x0000015c16437824 */ /* 0x001fe200078e02ff */
[----:B------:R-:W0:Y:S02]  /*19590*/  LDC R56, c[0x0][0x278] ;  /* 0x00009e00ff387b82 */ /* 0x000e240000000800 */
[----:B------:R-:W-:Y:S01]  /*195a0*/  STG.E.U16 desc[UR6][R2.64], R16 ;  /* 0x0000001002007986 */ /* 0x000fe2000c101506 */
[----:B---3--:R-:W-:Y:S01]  /*195b0*/  IADD3 R14, P6, R69, R10, RZ ;  /* 0x0000000a450e7210 */ /* 0x008fe20007fde0ff */
[----:B------:R-:W-:Y:S02]  /*195c0*/  IMAD R69, R32, 0x15e, RZ ;  /* 0x0000015e20457824 */ /* 0x000fe400078e02ff */
[----:B------:R3:W-:Y:S02]  /*195d0*/  STG.E.U16 desc[UR6][R12.64], R58 ;  /* 0x0000003a0c007986 */ /* 0x0007e4000c101506 */
[----:B------:R-:W5:Y:S01]  /*195e0*/  LDC R22, c[0x0][0x278] ;  /* 0x00009e00ff167b82 */ /* 0x000f620000000800 */
[----:B------:R-:W-:-:S02]  /*195f0*/  LEA.HI.X.SX32 R15, R9, R11, 0x1, P6 ;  /* 0x0000000b090f7211 */ /* 0x000fc400030f0eff */
[----:B----4-:R-:W-:Y:S01]  /*19600*/  PRMT R18, R58, 0x7632, R18 ;  /* 0x000076323a127816 */ /* 0x010fe20000000012 */
[----:B--2---:R-:W-:-:S04]  /*19610*/  IMAD R9, R20, 0xaf, RZ ;  /* 0x000000af14097824 */ /* 0x004fc800078e02ff */
[----:B------:R-:W2:Y:S01]  /*19620*/  LDC R19, c[0x0][0x278] ;  /* 0x00009e00ff137b82 */ /* 0x000ea20000000800 */
[----:B---3--:R-:W-:Y:S01]  /*19630*/  IMAD R13, R24, 0x162, RZ ;  /* 0x00000162180d7824 */ /* 0x008fe200078e02ff */
[-C--:B------:R-:W-:Y:S01]  /*19640*/  IADD3 R12, P3, R69, R10.reuse, RZ ;  /* 0x0000000a450c7210 */ /* 0x080fe20007f7e0ff */
[----:B------:R3:W-:Y:S05]  /*19650*/  STG.E.U16 desc[UR6][R14.64], R18 ;  /* 0x000000120e007986 */ /* 0x0007ea000c101506 */
[----:B------:R-:W4:Y:S01]  /*19660*/  LDC R57, c[0x0][0x278] ;  /* 0x00009e00ff397b82 */ /* 0x000f220000000800 */
[----:B------:R-:W-:Y:S01]  /*19670*/  IADD3 R2, P5, R67, R10, RZ ;  /* 0x0000000a43027210 */ /* 0x000fe20007fbe0ff */
[----:B------:R-:W-:-:S06]  /*19680*/  IMAD R65, R65, 0x160, RZ ;  /* 0x0000016041417824 */ /* 0x000fcc00078e02ff */
[----:B------:R-:W0:Y:S01]  /*19690*/  LDC R0, c[0x0][0x278] ;  /* 0x00009e00ff007b82 */ /* 0x000e220000000800 */
[----:B---3--:R-:W-:Y:S02]  /*196a0*/  IADD3 R18, P6, R13, R10, RZ ;  /* 0x0000000a0d127210 */ /* 0x008fe40007fde0ff */
[----:B------:R-:W-:-:S05]  /*196b0*/  LEA.HI.X.SX32 R13, R9, R11, 0x1, P3 ;  /* 0x0000000b090d7211 */ /* 0x000fca00018f0eff */
[----:B------:R-:W3:Y:S01]  /*196c0*/  LDC R9, c[0x0][0x278] ;  /* 0x00009e00ff097b82 */ /* 0x000ee20000000800 */
[----:B------:R-:W-:Y:S02]  /*196d0*/  LEA.HI.X.SX32 R3, R121, R11, 0x1, P5 ;  /* 0x0000000b79037211 */ /* 0x000fe400028f0eff */
[----:B------:R-:W-:Y:S02]  /*196e0*/  IADD3 R14, P5, R65, R10, RZ ;  /* 0x0000000a410e7210 */ /* 0x000fe40007fbe0ff */
[----:B------:R-:W-:-:S03]  /*196f0*/  PRMT R64, R59, 0x7632, R64 ;  /* 0x000076323b407816 */ /* 0x000fc60000000040 */
[----:B------:R-:W3:Y:S01]  /*19700*/  LDC R24, c[0x0][0x278] ;  /* 0x00009e00ff187b82 */ /* 0x000ee20000000800 */
[----:B------:R1:W-:Y:S01]  /*19710*/  STG.E.U16 desc[UR6][R2.64], R59 ;  /* 0x0000003b02007986 */ /* 0x0003e2000c101506 */
[----:B------:R-:W-:Y:S01]  /*19720*/  LEA.HI.X.SX32 R15, R5, R11, 0x1, P5 ;  /* 0x0000000b050f7211 */ /* 0x000fe200028f0eff */
[----:B--2---:R-:W-:-:S05]  /*19730*/  IMAD R19, R19, 0xb1, RZ ;  /* 0x000000b113137824 */ /* 0x004fca00078e02ff */
[----:B------:R-:W2:Y:S01]  /*19740*/  LDC R32, c[0x0][0x278] ;  /* 0x00009e00ff207b82 */ /* 0x000ea20000000800 */
[----:B------:R-:W-:Y:S01]  /*19750*/  STG.E.U16 desc[UR6][R12.64], R64 ;  /* 0x000000400c007986 */ /* 0x000fe2000c101506 */
[----:B-1----:R-:W-:-:S06]  /*19760*/  IMAD R3, R34, 0x164, RZ ;  /* 0x0000016422037824 */ /* 0x002fcc00078e02ff */
[----:B------:R-:W1:Y:S01]  /*19770*/  LDC R58, c[0x0][0x278] ;  /* 0x00009e00ff3a7b82 */ /* 0x000e620000000800 */
[----:B------:R5:W-:Y:S01]  /*19780*/  STG.E.U16 desc[UR6][R14.64], R60 ;  /* 0x0000003c0e007986 */ /* 0x000be2000c101506 */
[----:B------:R-:W-:-:S06]  /*19790*/  IADD3 R2, P5, R3, R10, RZ ;  /* 0x0000000a03027210 */ /* 0x000fcc0007fbe0ff */
[----:B------:R-:W1:Y:S01]  /*197a0*/  LDC R34, c[0x0][0x278] ;  /* 0x00009e00ff227b82 */ /* 0x000e620000000800 */
[----:B------:R-:W-:Y:S01]  /*197b0*/  LEA.HI.X.SX32 R19, R19, R11, 0x1, P6 ;  /* 0x0000000b13137211 */ /* 0x000fe200030f0eff */
[----:B-----5:R-:W-:-:S06]  /*197c0*/  IMAD R15, R22, 0x168, RZ ;  /* 0x00000168160f7824 */ /* 0x020fcc00078e02ff */
[----:B------:R-:W5:Y:S01]  /*197d0*/  LDC R16, c[0x0][0x278] ;  /* 0x00009e00ff107b82 */ /* 0x000f620000000800 */
[----:B------:R-:W-:Y:S01]  /*197e0*/  PRMT R65, R60, 0x7632, R65 ;  /* 0x000076323c417816 */ /* 0x000fe20000000041 */
[----:B----4-:R-:W-:Y:S01]  /*197f0*/  IMAD R57, R57, 0x16a, RZ ;  /* 0x0000016a39397824 */ /* 0x010fe200078e02ff */
[----:B------:R-:W-:Y:S01]  /*19800*/  LEA.HI.X.SX32 R3, R179, R11, 0x1, P5 ;  /* 0x0000000bb3037211 */ /* 0x000fe200028f0eff */
[----:B0-----:R-:W-:-:S04]  /*19810*/  IMAD R59, R56, 0x166, RZ ;  /* 0x00000166383b7824 */ /* 0x001fc800078e02ff */
[----:B------:R-:W0:Y:S01]  /*19820*/  LDC R20, c[0x0][0x278] ;  /* 0x00009e00ff147b82 */ /* 0x000e220000000800 */
[----:B------:R-:W-:Y:S01]  /*19830*/  IADD3 R14, P5, R15, R10, RZ ;  /* 0x0000000a0f0e7210 */ /* 0x000fe20007fbe0ff */
[----:B------:R4:W-:Y:S01]  /*19840*/  STG.E.U16 desc[UR6][R18.64], R65 ;  /* 0x0000004112007986 */ /* 0x0009e2000c101506 */
[----:B---3--:R-:W-:-:S05]  /*19850*/  IMAD R9, R9, 0xb5, RZ ;  /* 0x000000b509097824 */ /* 0x008fca00078e02ff */
[----:B------:R-:W3:Y:S01]  /*19860*/  LDC R22, c[0x0][0x278] ;  /* 0x00009e00ff167b82 */ /* 0x000ee20000000800 */
[----:B------:R-:W-:Y:S01]  /*19870*/  IMAD R5, R0, 0xb3, RZ ;  /* 0x000000b300057824 */ /* 0x000fe200078e02ff */
[-C--:B------:R-:W-:Y:S02]  /*19880*/  LEA.HI.X.SX32 R15, R23, R11.reuse, 0x1, P5 ;  /* 0x0000000b170f7211 */ /* 0x080fe400028f0eff */
[-C--:B------:R-:W-:Y:S02]  /*19890*/  IADD3 R12, P3, R59, R10.reuse, RZ ;  /* 0x0000000a3b0c7210 */ /* 0x080fe40007f7e0ff */
[----:B----4-:R-:W-:Y:S02]  /*198a0*/  IADD3 R18, P6, R57, R10, RZ ;  /* 0x0000000a39127210 */ /* 0x010fe40007fde0ff */
[----:B------:R-:W4:Y:S01]  /*198b0*/  LDC R23, c[0x0][0x278] ;  /* 0x00009e00ff177b82 */ /* 0x000f220000000800 */
[-C--:B------:R-:W-:Y:S02]  /*198c0*/  LEA.HI.X.SX32 R13, R5, R11.reuse, 0x1, P3 ;  /* 0x0000000b050d7211 */ /* 0x080fe400018f0eff */
[----:B------:R-:W-:Y:S01]  /*198d0*/  LEA.HI.X.SX32 R19, R9, R11, 0x1, P6 ;  /* 0x0000000b09137211 */ /* 0x000fe200030f0eff */
[----:B------:R-:W-:Y:S01]  /*198e0*/  IMAD R9, R24, 0x16c, RZ ;  /* 0x0000016c18097824 */ /* 0x000fe200078e02ff */
[----:B------:R-:W-:-:S03]  /*198f0*/  PRMT R56, R61, 0x7632, R56 ;  /* 0x000076323d387816 */ /* 0x000fc60000000038 */
[----:B------:R-:W4:Y:S01]  /*19900*/  LDC R0, c[0x0][0x278] ;  /* 0x00009e00ff007b82 */ /* 0x000f220000000800 */
[----:B------:R2:W-:Y:S01]  /*19910*/  STG.E.U16 desc[UR6][R2.64], R61 ;  /* 0x0000003d02007986 */ /* 0x0005e2000c101506 */
[----:B------:R-:W-:-:S06]  /*19920*/  PRMT R57, R62, 0x7632, R57 ;  /* 0x000076323e397816 */ /* 0x000fcc0000000039 */
[----:B------:R-:W4:Y:S01]  /*19930*/  LDC R24, c[0x0][0x278] ;  /* 0x00009e00ff187b82 */ /* 0x000f220000000800 */
[----:B------:R1:W-:Y:S01]  /*19940*/  STG.E.U16 desc[UR6][R12.64], R56 ;  /* 0x000000380c007986 */ /* 0x0003e2000c101506 */
[----:B--2---:R-:W-:-:S03]  /*19950*/  IMAD R3, R32, 0x16e, RZ ;  /* 0x0000016e20037824 */ /* 0x004fc600078e02ff */
[----:B------:R2:W-:Y:S01]  /*19960*/  STG.E.U16 desc[UR6][R14.64], R62 ;  /* 0x0000003e0e007986 */ /* 0x0005e2000c101506 */
[-C--:B------:R-:W-:Y:S01]  /*19970*/  IADD3 R2, P5, R9, R10.reuse, RZ ;  /* 0x0000000a09027210 */ /* 0x080fe20007fbe0ff */
[----:B-----5:R-:W-:Y:S02]  /*19980*/  IMAD R5, R16, 0xb7, RZ ;  /* 0x000000b710057824 */ /* 0x020fe400078e02ff */
[----:B-1----:R-:W-:Y:S01]  /*19990*/  IMAD R13, R58, 0x170, RZ ;  /* 0x000001703a0d7824 */ /* 0x002fe200078e02ff */
[-C--:B------:R-:W-:Y:S01]  /*199a0*/  IADD3 R12, P3, R3, R10.reuse, RZ ;  /* 0x0000000a030c7210 */ /* 0x080fe20007f7e0ff */
[----:B--2---:R-:W-:Y:S01]  /*199b0*/  IMAD R15, R34, 0x172, RZ ;  /* 0x00000172220f7824 */ /* 0x004fe200078e02ff */
[-C--:B------:R-:W-:Y:S01]  /*199c0*/  LEA.HI.X.SX32 R3, R25, R11.reuse, 0x1, P5 ;  /* 0x0000000b19037211 */ /* 0x080fe200028f0eff */
[----:B0-----:R-:W-:Y:S01]  /*199d0*/  IMAD R9, R20, 0xb9, RZ ;  /* 0x000000b914097824 */ /* 0x001fe200078e02ff */
[-C--:B------:R-:W-:Y:S01]  /*199e0*/  IADD3 R14, P5, R13, R10.reuse, RZ ;  /* 0x0000000a0d0e7210 */ /* 0x080fe20007fbe0ff */
[----:B------:R0:W-:Y:S01]  /*199f0*/  STG.E.U16 desc[UR6][R18.64], R57 ;  /* 0x0000003912007986 */ /* 0x0001e2000c101506 */
[----:B------:R-:W-:Y:S01]  /*19a00*/  IADD3 R16, P6, R15, R10, RZ ;  /* 0x0000000a0f107210 */ /* 0x000fe20007fde0ff */
[----:B------:R-:W1:Y:S01]  /*19a10*/  LDC R20, c[0x0][0x278] ;  /* 0x00009e00ff147b82 */ /* 0x000e620000000800 */
[-C--:B------:R-:W-:Y:S01]  /*19a20*/  LEA.HI.X.SX32 R13, R5, R11.reuse, 0x1, P3 ;  /* 0x0000000b050d7211 */ /* 0x080fe200018f0eff */
[----:B---3--:R-:W-:Y:S01]  /*19a30*/  IMAD R5, R22, 0x174, RZ ;  /* 0x0000017416057824 */ /* 0x008fe200078e02ff */
[----:B------:R-:W-:-:S02]  /*19a40*/  LEA.HI.X.SX32 R15, R17, R11, 0x1, P5 ;  /* 0x0000000b110f7211 */ /* 0x000fc400028f0eff */
[----:B------:R-:W-:-:S03]  /*19a50*/  LEA.HI.X.SX32 R17, R9, R11, 0x1, P6 ;  /* 0x0000000b09117211 */ /* 0x000fc600030f0eff */
[----:B0-----:R-:W0:Y:S01]  /*19a60*/  LDC R19, c[0x0][0x278] ;  /* 0x00009e00ff137b82 */ /* 0x001e220000000800 */
[----:B------:R4:W-:Y:S01]  /*19a70*/  STG.E.U16 desc[UR6][R2.64], R63 ;  /* 0x0000003f02007986 */ /* 0x0009e2000c101506 */
[----:B------:R-:W-:-:S06]  /*19a80*/  PRMT R18, R63, 0x7632, R18 ;  /* 0x000076323f127816 */ /* 0x000fcc0000000012 */
[----:B------:R-:W2:Y:S01]  /*19a90*/  LDC R9, c[0x0][0x278] ;  /* 0x00009e00ff097b82 */ /* 0x000ea20000000800 */
[----:B------:R-:W-:Y:S01]  /*19aa0*/  PRMT R32, R52, 0x7632, R32 ;  /* 0x0000763234207816 */ /* 0x000fe20000000020 */
[----:B----4-:R-:W-:Y:S01]  /*19ab0*/  IMAD R3, R23, 0x176, RZ ;  /* 0x0000017617037824 */ /* 0x010fe200078e02ff */
[----:B------:R-:W-:-:S05]  /*19ac0*/  IADD3 R2, P3, R5, R10, RZ ;  /* 0x0000000a05027210 */ /* 0x000fca0007f7e0ff */
[----:B------:R-:W3:Y:S01]  /*19ad0*/  LDC R22, c[0x0][0x278] ;  /* 0x00009e00ff167b82 */ /* 0x000ee20000000800 */
[----:B------:R-:W-:Y:S01]  /*19ae0*/  IMAD R5, R0, 0xbb, RZ ;  /* 0x000000bb00057824 */ /* 0x000fe200078e02ff */
[----:B------:R4:W-:Y:S01]  /*19af0*/  STG.E.U16 desc[UR6][R12.64], R18 ;  /* 0x000000120c007986 */ /* 0x0009e2000c101506 */
[----:B------:R-:W-:-:S05]  /*19b00*/  IMAD R25, R24, 0x178, RZ ;  /* 0x0000017818197824 */ /* 0x000fca00078e02ff */
[----:B------:R-:W5:Y:S01]  /*19b10*/  LDC R23, c[0x0][0x278] ;  /* 0x00009e00ff177b82 */ /* 0x000f620000000800 */
[----:B------:R1:W-:Y:S07]  /*19b20*/  STG.E.U16 desc[UR6][R14.64], R52 ;  /* 0x000000340e007986 */ /* 0x0003ee000c101506 */
[----:B------:R-:W3:Y:S01]  /*19b30*/  LDC R0, c[0x0][0x278] ;  /* 0x00009e00ff007b82 */ /* 0x000ee20000000800 */
[----:B------:R0:W-:Y:S01]  /*19b40*/  STG.E.U16 desc[UR6][R16.64], R32 ;  /* 0x0000002010007986 */ /* 0x0001e2000c101506 */
[----:B----4-:R-:W-:-:S02]  /*19b50*/  IADD3 R12, P5, R3, R10, RZ ;  /* 0x0000000a030c7210 */ /* 0x010fc40007fbe0ff */
[----:B-1----:R-:W-:-:S04]  /*19b60*/  IADD3 R14, P6, R25, R10, RZ ;  /* 0x0000000a190e7210 */ /* 0x002fc80007fde0ff */
[----:B------:R-:W1:Y:S01]  /*19b70*/  LDC R24, c[0x0][0x278] ;  /* 0x00009e00ff187b82 */ /* 0x000e620000000800 */
[----:B------:R-:W-:-:S07]  /*19b80*/  LEA.HI.X.SX32 R3, R181, R11, 0x1, P3 ;  /* 0x0000000bb5037211 */ /* 0x000fce00018f0eff */
[----:B0-----:R-:W0:Y:S01]  /*19b90*/  LDC R32, c[0x0][0x278] ;  /* 0x00009e00ff207b82 */ /* 0x001e220000000800 */
[----:B------:R-:W-:Y:S02]  /*19ba0*/  LEA.HI.X.SX32 R13, R5, R11, 0x1, P5 ;  /* 0x0000000b050d7211 */ /* 0x000fe400028f0eff */
[----:B------:R-:W-:-:S05]  /*19bb0*/  PRMT R16, R53, 0x7632, R16 ;  /* 0x0000763235107816 */ /* 0x000fca0000000010 */
[----:B------:R-:W4:Y:S01]  /*19bc0*/  LDC R25, c[0x0][0x278] ;  /* 0x00009e00ff197b82 */ /* 0x000f220000000800 */
[----:B------:R-:W-:Y:S01]  /*19bd0*/  LEA.HI.X.SX32 R15, R129, R11, 0x1, P6 ;  /* 0x0000000b810f7211 */ /* 0x000fe200030f0eff */
[----:B------:R-:W-:Y:S01]  /*19be0*/  IMAD R5, R19, 0x17a, RZ ;  /* 0x0000017a13057824 */ /* 0x000fe200078e02ff */
[----:B------:R2:W-:Y:S01]  /*19bf0*/  STG.E.U16 desc[UR6][R2.64], R53 ;  /* 0x0000003502007986 */ /* 0x0005e2000c101506 */
[----:B------:R-:W-:-:S03]  /*19c00*/  IMAD R17, R20, 0x17c, RZ ;  /* 0x0000017c14117824 */ /* 0x000fc600078e02ff */
[----:B------:R5:W-:Y:S01]  /*19c10*/  STG.E.U16 desc[UR6][R12.64], R16 ;  /* 0x000000100c007986 */ /* 0x000be2000c101506 */
[----:B------:R-:W4:Y:S03]  /*19c20*/  LDC R18, c[0x0][0x278] ;  /* 0x00009e00ff127b82 */ /* 0x000f260000000800 */
[----:B------:R3:W-:Y:S01]  /*19c30*/  STG.E.U16 desc[UR6][R14.64], R54 ;  /* 0x000000360e007986 */ /* 0x0007e2000c101506 */
[----:B--2---:R-:W-:-:S04]  /*19c40*/  IMAD R3, R9, 0xbd, RZ ;  /* 0x000000bd09037824 */ /* 0x004fc800078e02ff */
[----:B------:R-:W2:Y:S01]  /*19c50*/  LDC R20, c[0x0][0x278] ;  /* 0x00009e00ff147b82 */ /* 0x000ea20000000800 */
[-C--:B------:R-:W-:Y:S01]  /*19c60*/  IADD3 R2, P5, R5, R10.reuse, RZ ;  /* 0x0000000a05027210 */ /* 0x080fe20007fbe0ff */
[----:B-----5:R-:W-:Y:S01]  /*19c70*/  IMAD R23, R23, 0x180, RZ ;  /* 0x0000018017177824 */ /* 0x020fe200078e02ff */
[----:B------:R-:W-:Y:S01]  /*19c80*/  IADD3 R12, P3, R17, R10, RZ ;  /* 0x0000000a110c7210 */ /* 0x000fe20007f7e0ff */
[----:B---3--:R-:W-:-:S04]  /*19c90*/  IMAD R15, R22, 0x17e, RZ ;  /* 0x0000017e160f7824 */ /* 0x008fc800078e02ff */
[----:B------:R-:W3:Y:S01]  /*19ca0*/  LDC R19, c[0x0][0x278] ;  /* 0x00009e00ff137b82 */ /* 0x000ee20000000800 */
[-C--:B------:R-:W-:Y:S01]  /*19cb0*/  LEA.HI.X.SX32 R3, R3, R11.reuse, 0x1, P5 ;  /* 0x0000000b03037211 */ /* 0x080fe200028f0eff */
[----:B------:R-:W-:Y:S01]  /*19cc0*/  IMAD R5, R0, 0xbf, RZ ;  /* 0x000000bf00057824 */ /* 0x000fe200078e02ff */
[-C--:B------:R-:W-:Y:S02]  /*19cd0*/  IADD3 R14, P5, R15, R10.reuse, RZ ;  /* 0x0000000a0f0e7210 */ /* 0x080fe40007fbe0ff */
[----:B------:R-:W-:Y:S02]  /*19ce0*/  PRMT R34, R54, 0x7632, R34 ;  /* 0x0000763236227816 */ /* 0x000fe40000000022 */
[----:B------:R-:W-:Y:S01]  /*19cf0*/  IADD3 R16, P6, R23, R10, RZ ;  /* 0x0000000a17107210 */ /* 0x000fe20007fde0ff */
[----:B------:R-:W5:Y:S01]  /*19d00*/  LDC R22, c[0x0][0x278] ;  /* 0x00009e00ff167b82 */ /* 0x000f620000000800 */
[-C--:B------:R-:W-:Y:S01]  /*19d10*/  LEA.HI.X.SX32 R13, R123, R11.reuse, 0x1, P3 ;  /* 0x0000000b7b0d7211 */ /* 0x080fe200018f0eff */
[----:B0-----:R-:W-:Y:S01]  /*19d20*/  IMAD R9, R32, 0x186, RZ ;  /* 0x0000018620097824 */ /* 0x001fe200078e02ff */
[----:B------:R-:W-:-:S02]  /*19d30*/  LEA.HI.X.SX32 R15, R5, R11, 0x1, P5 ;  /* 0x0000000b050f7211 */ /* 0x000fc400028f0eff */
[----:B------:R-:W-:Y:S01]  /*19d40*/  PRMT R52, R55, 0x7632, R52 ;  /* 0x0000763237347816 */ /* 0x000fe20000000034 */
[----:B-1----:R-:W-:Y:S02]  /*19d50*/  IMAD R5, R24, 0x182, RZ ;  /* 0x0000018218057824 */ /* 0x002fe400078e02ff */
[----:B------:R-:W0:Y:S01]  /*19d60*/  LDC R23, c[0x0][0x278] ;  /* 0x00009e00ff177b82 */ /* 0x000e220000000800 */
[----:B------:R-:W-:Y:S01]  /*19d70*/  STG.E.U16 desc[UR6][R2.64], R34 ;  /* 0x0000002202007986 */ /* 0x000fe2000c101506 */
[----:B----4-:R-:W-:Y:S01]  /*19d80*/  IMAD R25, R25, 0x184, RZ ;  /* 0x0000018419197824 */ /* 0x010fe200078e02ff */
[----:B------:R-:W-:Y:S02]  /*19d90*/  LEA.HI.X.SX32 R17, R185, R11, 0x1, P6 ;  /* 0x0000000bb9117211 */ /* 0x000fe400030f0eff */
[----:B------:R1:W-:Y:S03]  /*19da0*/  STG.E.U16 desc[UR6][R12.64], R55 ;  /* 0x000000370c007986 */ /* 0x0003e6000c101506 */
[----:B------:R-:W4:Y:S01]  /*19db0*/  LDC R0, c[0x0][0x278] ;  /* 0x00009e00ff007b82 */ /* 0x000f220000000800 */
[----:B------:R2:W-:Y:S07]  /*19dc0*/  STG.E.U16 desc[UR6][R14.64], R52 ;  /* 0x000000340e007986 */ /* 0x0005ee000c101506 */
[----:B------:R-:W4:Y:S01]  /*19dd0*/  LDC R24, c[0x0][0x278] ;  /* 0x00009e00ff187b82 */ /* 0x000f220000000800 */
[----:B-1----:R-:W-:-:S02]  /*19de0*/  IADD3 R12, P5, R25, R10, RZ ;  /* 0x0000000a190c7210 */ /* 0x002fc40007fbe0ff */
[----:B--2---:R-:W-:-:S05]  /*19df0*/  IADD3 R14, P6, R9, R10, RZ ;  /* 0x0000000a090e7210 */ /* 0x004fca0007fde0ff */
[----:B------:R-:W1:Y:S01]  /*19e00*/  LDC R9, c[0x0][0x278] ;  /* 0x00009e00ff097b82 */ /* 0x000e620000000800 */
[----:B------:R2:W-:Y:S01]  /*19e10*/  STG.E.U16 desc[UR6][R16.64], R92 ;  /* 0x0000005c10007986 */ /* 0x0005e2000c101506 */
[----:B------:R-:W-:Y:S01]  /*19e20*/  IMAD R3, R18, 0xc1, RZ ;  /* 0x000000c112037824 */ /* 0x000fe200078e02ff */
[----:B------:R-:W-:-:S05]  /*19e30*/  IADD3 R2, P3, R5, R10, RZ ;  /* 0x0000000a05027210 */ /* 0x000fca0007f7e0ff */
[----:B------:R-:W1:Y:S01]  /*19e40*/  LDC R25, c[0x0][0x278] ;  /* 0x00009e00ff197b82 */ /* 0x000e620000000800 */
[----:B---3--:R-:W-:Y:S02]  /*19e50*/  IMAD R5, R19, 0xc3, RZ ;  /* 0x000000c313057824 */ /* 0x008fe400078e02ff */
[----:B--2---:R-:W-:-:S05]  /*19e60*/  IMAD R17, R20, 0x188, RZ ;  /* 0x0000018814117824 */ /* 0x004fca00078e02ff */
[----:B------:R-:W2:Y:S01]  /*19e70*/  LDC R32, c[0x0][0x278] ;  /* 0x00009e00ff207b82 */ /* 0x000ea20000000800 */
[----:B------:R-:W-:Y:S02]  /*19e80*/  LEA.HI.X.SX32 R3, R3, R11, 0x1, P3 ;  /* 0x0000000b03037211 */ /* 0x000fe400018f0eff */
[----:B------:R-:W-:-:S05]  /*19e90*/  PRMT R92, R92, 0x7632, R92 ;  /* 0x000076325c5c7816 */ /* 0x000fca000000005c */
[----:B------:R-:W3:Y:S01]  /*19ea0*/  LDC R20, c[0x0][0x278] ;  /* 0x00009e00ff147b82 */ /* 0x000ee20000000800 */
[----:B------:R-:W-:-:S07]  /*19eb0*/  LEA.HI.X.SX32 R13, R35, R11, 0x1, P5 ;  /* 0x0000000b230d7211 */ /* 0x000fce00028f0eff */
[----:B------:R-:W3:Y:S01]  /*19ec0*/  LDC R34, c[0x0][0x278] ;  /* 0x00009e00ff227b82 */ /* 0x000ee20000000800 */
[----:B------:R-:W-:Y:S01]  /*19ed0*/  LEA.HI.X.SX32 R15, R5, R11, 0x1, P6 ;  /* 0x0000000b050f7211 */ /* 0x000fe200030f0eff */
[----:B------:R0:W-:Y:S06]  /*19ee0*/  STG.E.U16 desc[UR6][R2.64], R92 ;  /* 0x0000005c02007986 */ /* 0x0001ec000c101506 */
[----:B------:R-:W3:Y:S01]  /*19ef0*/  LDC R18, c[0x0][0x278] ;  /* 0x00009e00ff127b82 */ /* 0x000ee20000000800 */
[----:B------:R-:W-:Y:S01]  /*19f00*/  PRMT R16, R93, 0x7632, R16 ;  /* 0x000076325d107816 */ /* 0x000fe20000000010 */
[----:B-----5:R-:W-:-:S06]  /*19f10*/  IMAD R35, R22, 0x18a, RZ ;  /* 0x0000018a16237824 */ /* 0x020fcc00078e02ff */
[----:B------:R-:W5:Y:S01]  /*19f20*/  LDC R19, c[0x0][0x278] ;  /* 0x00009e00ff137b82 */ /* 0x000f620000000800 */
[-C--:B0-----:R-:W-:Y:S01]  /*19f30*/  IADD3 R2, P5, R17, R10.reuse, RZ ;  /* 0x0000000a11027210 */ /* 0x081fe20007fbe0ff */
[----:B------:R-:W-:Y:S01]  /*19f40*/  IMAD R23, R23, 0x18c, RZ ;  /* 0x0000018c17177824 */ /* 0x000fe200078e02ff */
[----:B------:R0:W-:Y:S01]  /*19f50*/  STG.E.U16 desc[UR6][R12.64], R93 ;  /* 0x0000005d0c007986 */ /* 0x0001e2000c101506 */
[----:B----4-:R-:W-:Y:S01]  /*19f60*/  IMAD R5, R0, 0xc5, RZ ;  /* 0x000000c500057824 */ /* 0x010fe200078e02ff */
[----:B------:R-:W-:Y:S01]  /*19f70*/  LEA.HI.X.SX32 R3, R183, R11, 0x1, P5 ;  /* 0x0000000bb7037211 */ /* 0x000fe200028f0eff */
[----:B------:R-:W-:Y:S02]  /*19f80*/  IMAD R17, R24, 0x18e, RZ ;  /* 0x0000018e18117824 */ /* 0x000fe400078e02ff */
[----:B------:R-:W4:Y:S01]  /*19f90*/  LDC R22, c[0x0][0x278] ;  /* 0x00009e00ff167b82 */ /* 0x000f220000000800 */
[----:B------:R2:W-:Y:S01]  /*19fa0*/  STG.E.U16 desc[UR6][R14.64], R16 ;  /* 0x000000100e007986 */ /* 0x0005e2000c101506 */
[----:B-1----:R-:W-:Y:S01]  /*19fb0*/  IMAD R9, R9, 0xc7, RZ ;  /* 0x000000c709097824 */ /* 0x002fe200078e02ff */
[----:B0-----:R-:W-:-:S05]  /*19fc0*/  IADD3 R12, P3, R35, R10, RZ ;  /* 0x0000000a230c7210 */ /* 0x001fca0007f7e0ff */
[----:B------:R-:W0:Y:S01]  /*19fd0*/  LDC R0, c[0x0][0x278] ;  /* 0x00009e00ff007b82 */ /* 0x000e220000000800 */
[----:B------:R-:W-:Y:S02]  /*19fe0*/  PRMT R35, R94, 0x7632, R35 ;  /* 0x000076325e237816 */ /* 0x000fe40000000023 */
[-C--:B--2---:R-:W-:Y:S02]  /*19ff0*/  IADD3 R14, P5, R23, R10.reuse, RZ ;  /* 0x0000000a170e7210 */ /* 0x084fe40007fbe0ff */
[----:B------:R-:W-:Y:S01]  /*1a000*/  IADD3 R16, P6, R17, R10, RZ ;  /* 0x0000000a11107210 */ /* 0x000fe20007fde0ff */
[----:B------:R-:W-:Y:S01]  /*1a010*/  IMAD R25, R25, 0x190, RZ ;  /* 0x0000019019197824 */ /* 0x000fe200078e02ff */
[-C--:B------:R-:W-:Y:S01]  /*1a020*/  LEA.HI.X.SX32 R13, R5, R11.reuse, 0x1, P3 ;  /* 0x0000000b050d7211 */ /* 0x080fe200018f0eff */
[----:B------:R-:W1:Y:S01]  /*1a030*/  LDC R23, c[0x0][0x278] ;  /* 0x00009e00ff177b82 */ /* 0x000e620000000800 */
[-C--:B------:R-:W-:Y:S01]  /*1a040*/  LEA.HI.X.SX32 R15, R33, R11.reuse, 0x1, P5 ;  /* 0x0000000b210f7211 */ /* 0x080fe200028f0eff */
[----:B------:R2:W-:Y:S01]  /*1a050*/  STG.E.U16 desc[UR6][R2.64], R94 ;  /* 0x0000005e02007986 */ /* 0x0005e2000c101506 */
[----:B------:R-:W-:-:S02]  /*1a060*/  LEA.HI.X.SX32 R17, R9, R11, 0x1, P6 ;  /* 0x0000000b09117211 */ /* 0x000fc400030f0eff */
[----:B------:R-:W-:Y:S01]  /*1a070*/  PRMT R9, R95, 0x7632, R9 ;  /* 0x000076325f097816 */ /* 0x000fe20000000009 */
[----:B------:R3:W-:Y:S02]  /*1a080*/  STG.E.U16 desc[UR6][R12.64], R35 ;  /* 0x000000230c007986 */ /* 0x0007e4000c101506 */
[----:B------:R-:W1:Y:S02]  /*1a090*/  LDC R24, c[0x0][0x278] ;  /* 0x00009e00ff187b82 */ /* 0x000e640000000800 */
[----:B------:R5:W-:Y:S01]  /*1a0a0*/  STG.E.U16 desc[UR6][R14.64], R95 ;  /* 0x0000005f0e007986 */ /* 0x000be2000c101506 */
[----:B--2---:R-:W-:Y:S01]  /*1a0b0*/  IMAD R3, R32, 0x192, RZ ;  /* 0x0000019220037824 */ /* 0x004fe200078e02ff */
[-C--:B------:R-:W-:Y:S01]  /*1a0c0*/  IADD3 R2, P5, R25, R10.reuse, RZ ;  /* 0x0000000a19027210 */ /* 0x080fe20007fbe0ff */
[----:B---3--:R-:W-:Y:S02]  /*1a0d0*/  IMAD R5, R18, 0xc9, RZ ;  /* 0x000000c912057824 */ /* 0x008fe400078e02ff */
[----:B------:R-:W-:Y:S01]  /*1a0e0*/  IMAD R13, R34, 0x194, RZ ;  /* 0x00000194220d7824 */ /* 0x000fe200078e02ff */
[----:B------:R2:W-:Y:S01]  /*1a0f0*/  STG.E.U16 desc[UR6][R16.64], R9 ;  /* 0x0000000910007986 */ /* 0x0005e2000c101506 */
[----:B-----5:R-:W-:Y:S01]  /*1a100*/  IMAD R15, R20, 0x196, RZ ;  /* 0x00000196140f7824 */ /* 0x020fe200078e02ff */
[----:B------:R-:W-:Y:S01]  /*1a110*/  IADD3 R12, P3, R3, R10, RZ ;  /* 0x0000000a030c7210 */ /* 0x000fe20007f7e0ff */
[----:B------:R-:W3:Y:S01]  /*1a120*/  LDC R20, c[0x0][0x278] ;  /* 0x00009e00ff147b82 */ /* 0x000ee20000000800 */
[----:B------:R-:W-:-:S02]  /*1a130*/  LEA.HI.X.SX32 R3, R27, R11, 0x1, P5 ;  /* 0x0000000b1b037211 */ /* 0x000fc400028f0eff */
[-C--:B------:R-:W-:Y:S01]  /*1a140*/  IADD3 R14, P5, R13, R10.reuse, RZ ;  /* 0x0000000a0d0e7210 */ /* 0x080fe20007fbe0ff */
[----:B--2---:R-:W-:Y:S01]  /*1a150*/  IMAD R9, R19, 0xcb, RZ ;  /* 0x000000cb13097824 */ /* 0x004fe200078e02ff */
[----:B------:R-:W-:-:S03]  /*1a160*/  IADD3 R16, P6, R15, R10, RZ ;  /* 0x0000000a0f107210 */ /* 0x000fc60007fde0ff */
[----:B------:R-:W2:Y:S01]  /*1a170*/  LDC R19, c[0x0][0x278] ;  /* 0x00009e00ff137b82 */ /* 0x000ea20000000800 */
[-C--:B------:R-:W-:Y:S01]  /*1a180*/  LEA.HI.X.SX32 R13, R5, R11.reuse, 0x1, P3 ;  /* 0x0000000b050d7211 */ /* 0x080fe200018f0eff */
[----:B------:R4:W-:Y:S01]  /*1a190*/  STG.E.U16 desc[UR6][R2.64], R48 ;  /* 0x0000003002007986 */ /* 0x0009e2000c101506 */
[----:B------:R-:W-:Y:S02]  /*1a1a0*/  PRMT R5, R48, 0x7632, R5 ;  /* 0x0000763230057816 */ /* 0x000fe40000000005 */
[----:B------:R-:W-:-:S03]  /*1a1b0*/  LEA.HI.X.SX32 R17, R9, R11, 0x1, P6 ;  /* 0x0000000b09117211 */ /* 0x000fc600030f0eff */
[----:B------:R-:W5:Y:S01]  /*1a1c0*/  LDC R9, c[0x0][0x278] ;  /* 0x00009e00ff097b82 */ /* 0x000f620000000800 */
[----:B------:R0:W-:Y:S01]  /*1a1d0*/  STG.E.U16 desc[UR6][R12.64], R5 ;  /* 0x000000050c007986 */ /* 0x0001e2000c101506 */
[----:B----4-:R-:W-:-:S06]  /*1a1e0*/  IMAD R3, R22, 0x198, RZ ;  /* 0x0000019816037824 */ /* 0x010fcc00078e02ff */
[----:B------:R-:W4:Y:S01]  /*1a1f0*/  LDC R22, c[0x0][0x278] ;  /* 0x00009e00ff167b82 */ /* 0x000f220000000800 */
[----:B------:R-:W-:Y:S01]  /*1a200*/  IADD3 R2, P3, R3, R10, RZ ;  /* 0x0000000a03027210 */ /* 0x000fe20007f7e0ff */
[----:B0-----:R-:W-:-:S06]  /*1a210*/  IMAD R5, R0, 0xcd, RZ ;  /* 0x000000cd00057824 */ /* 0x001fcc00078e02ff */
[----:B------:R-:W0:Y:S01]  /*1a220*/  LDC R0, c[0x0][0x278] ;  /* 0x00009e00ff007b82 */ /* 0x000e220000000800 */
[----:B-1----:R-:W-:Y:S01]  /*1a230*/  IMAD R25, R23, 0x19a, RZ ;  /* 0x0000019a17197824 */ /* 0x002fe200078e02ff */
[-C--:B------:R-:W-:Y:S01]  /*1a240*/  LEA.HI.X.SX32 R3, R21, R11.reuse, 0x1, P3 ;  /* 0x0000000b15037211 */ /* 0x080fe200018f0eff */
[----:B------:R-:W-:Y:S01]  /*1a250*/  IMAD R27, R24, 0x19c, RZ ;  /* 0x0000019c181b7824 */ /* 0x000fe200078e02ff */
[----:B------:R-:W-:-:S04]  /*1a260*/  LEA.HI.X.SX32 R15, R131, R11, 0x1, P5 ;  /* 0x0000000b830f7211 */ /* 0x000fc800028f0eff */
[----:B------:R-:W1:Y:S01]  /*1a270*/  LDC R23, c[0x0][0x278] ;  /* 0x00009e00ff177b82 */ /* 0x000e620000000800 */
[----:B------:R-:W-:-:S07]  /*1a280*/  IADD3 R12, P5, R25, R10, RZ ;  /* 0x0000000a190c7210 */ /* 0x000fce0007fbe0ff */
[----:B------:R-:W1:Y:S01]  /*1a290*/  LDC R21, c[0x0][0x278] ;  /* 0x00009e00ff157b82 */ /* 0x000e620000000800 */
[----:B------:R-:W-:Y:S01]  /*1a2a0*/  PRMT R18, R49, 0x7632, R18 ;  /* 0x0000763231127816 */ /* 0x000fe20000000012 */
[----:B------:R3:W-:Y:S01]  /*1a2b0*/  STG.E.U16 desc[UR6][R14.64], R49 ;  /* 0x000000310e007986 */ /* 0x0007e2000c101506 */
[----:B------:R-:W-:-:S05]  /*1a2c0*/  LEA.HI.X.SX32 R13, R5, R11, 0x1, P5 ;  /* 0x0000000b050d7211 */ /* 0x000fca00028f0eff */
[----:B------:R-:W1:Y:S01]  /*1a2d0*/  LDC R24, c[0x0][0x278] ;  /* 0x00009e00ff187b82 */ /* 0x000e620000000800 */
[----:B--2---:R-:W-:Y:S01]  /*1a2e0*/  IMAD R5, R19, 0x19e, RZ ;  /* 0x0000019e13057824 */ /* 0x004fe200078e02ff */
[----:B------:R2:W-:Y:S01]  /*1a2f0*/  STG.E.U16 desc[UR6][R16.64], R18 ;  /* 0x0000001210007986 */ /* 0x0005e2000c101506 */
[----:B---3--:R-:W-:-:S03]  /*1a300*/  IADD3 R14, P6, R27, R10, RZ ;  /* 0x0000000a1b0e7210 */ /* 0x008fc60007fde0ff */
[----:B------:R5:W-:Y:S02]  /*1a310*/  STG.E.U16 desc[UR6][R2.64], R50 ;  /* 0x0000003202007986 */ /* 0x000be4000c101506 */
[----:B------:R-:W3:Y:S01]  /*1a320*/  LDC R25, c[0x0][0x278] ;  /* 0x00009e00ff197b82 */ /* 0x000ee20000000800 */
[----:B------:R-:W-:Y:S02]  /*1a330*/  LEA.HI.X.SX32 R15, R187, R11, 0x1, P6 ;  /* 0x0000000bbb0f7211 */ /* 0x000fe400030f0eff */
[----:B--2---:R-:W-:Y:S01]  /*1a340*/  PRMT R16, R50, 0x7632, R16 ;  /* 0x0000763232107816 */ /* 0x004fe20000000010 */
[----:B------:R-:W-:-:S04]  /*1a350*/  IMAD R17, R20, 0x1a0, RZ ;  /* 0x000001a014117824 */ /* 0x000fc800078e02ff */
[----:B------:R-:W2:Y:S01]  /*1a360*/  LDC R18, c[0x0][0x278] ;  /* 0x00009e00ff127b82 */ /* 0x000ea20000000800 */
[----:B-----5:R-:W-:Y:S01]  /*1a370*/  IMAD R3, R9, 0xcf, RZ ;  /* 0x000000cf09037824 */ /* 0x020fe200078e02ff */
[----:B------:R-:W-:Y:S01]  /*1a380*/  IADD3 R2, P5, R5, R10, RZ ;  /* 0x0000000a05027210 */ /* 0x000fe20007fbe0ff */
[----:B----4-:R-:W-:Y:S01]  /*1a390*/  IMAD R9, R22, 0x1a2, RZ ;  /* 0x000001a216097824 */ /* 0x010fe200078e02ff */
[----:B------:R4:W-:Y:S01]  /*1a3a0*/  STG.E.U16 desc[UR6][R12.64], R16 ;  /* 0x000000100c007986 */ /* 0x0009e2000c101506 */
[----:B0-----:R-:W-:-:S03]  /*1a3b0*/  IMAD R5, R0, 0xd1, RZ ;  /* 0x000000d100057824 */ /* 0x001fc600078e02ff */
[----:B------:R-:W0:Y:S01]  /*1a3c0*/  LDC R19, c[0x0][0x278] ;  /* 0x00009e00ff137b82 */ /* 0x000e220000000800 */
[----:B------:R-:W-:Y:S01]  /*1a3d0*/  LEA.HI.X.SX32 R3, R3, R11, 0x1, P5 ;  /* 0x0000000b03037211 */ /* 0x000fe200028f0eff */
[----:B------:R5:W-:Y:S01]  /*1a3e0*/  STG.E.U16 desc[UR6][R14.64], R51 ;  /* 0x000000330e007986 */ /* 0x000be2000c101506 */
[----:B-1----:R-:W-:Y:S01]  /*1a3f0*/  IMAD R23, R23, 0x1a4, RZ ;  /* 0x000001a417177824 */ /* 0x002fe200078e02ff */
[----:B------:R-:W-:-:S04]  /*1a400*/  PRMT R27, R51, 0x7632, R27 ;  /* 0x00007632331b7816 */ /* 0x000fc8000000001b */
[----:B------:R-:W1:Y:S01]  /*1a410*/  LDC R20, c[0x0][0x278] ;  /* 0x00009e00ff147b82 */ /* 0x000e620000000800 */
[-C--:B----4-:R-:W-:Y:S02]  /*1a420*/  IADD3 R12, P3, R17, R10.reuse, RZ ;  /* 0x0000000a110c7210 */ /* 0x090fe40007f7e0ff */
[----:B-----5:R-:W-:-:S05]  /*1a430*/  IADD3 R14, P5, R9, R10, RZ ;  /* 0x0000000a090e7210 */ /* 0x020fca0007fbe0ff */
[----:B------:R-:W4:Y:S01]  /*1a440*/  LDC R0, c[0x0][0x278] ;  /* 0x00009e00ff007b82 */ /* 0x000f220000000800 */
[-C--:B------:R-:W-:Y:S01]  /*1a450*/  LEA.HI.X.SX32 R15, R5, R11.reuse, 0x1, P5 ;  /* 0x0000000b050f7211 */ /* 0x080fe200028f0eff */
[----:B------:R-:W-:Y:S01]  /*1a460*/  IMAD R5, R21, 0x1a6, RZ ;  /* 0x000001a615057824 */ /* 0x000fe200078e02ff */
[----:B------:R-:W-:Y:S01]  /*1a470*/  LEA.HI.X.SX32 R13, R141, R11, 0x1, P3 ;  /* 0x0000000b8d0d7211 */ /* 0x000fe200018f0eff */
[----:B------:R-:W-:-:S04]  /*1a480*/  IMAD R9, R24, 0x1a8, RZ ;  /* 0x000001a818097824 */ /* 0x000fc800078e02ff */
[----:B------:R-:W5:Y:S01]  /*1a490*/  LDC R21, c[0x0][0x278] ;  /* 0x00009e00ff157b82 */ /* 0x000f620000000800 */
[-C--:B------:R-:W-:Y:S01]  /*1a4a0*/  IADD3 R16, P6, R23, R10.reuse, RZ ;  /* 0x0000000a17107210 */ /* 0x080fe20007fde0ff */
[----:B------:R-:W-:Y:S06]  /*1a4b0*/  STG.E.U16 desc[UR6][R2.64], R27 ;  /* 0x0000001b02007986 */ /* 0x000fec000c101506 */
[----:B------:R-:W4:Y:S01]  /*1a4c0*/  LDC R22, c[0x0][0x278] ;  /* 0x00009e00ff167b82 */ /* 0x000f220000000800 */
[----:B------:R3:W-:Y:S07]  /*1a4d0*/  STG.E.U16 desc[UR6][R12.64], R44 ;  /* 0x0000002c0c007986 */ /* 0x0007ee000c101506 */
[----:B------:R-:W4:Y:S01]  /*1a4e0*/  LDC R23, c[0x0][0x278] ;  /* 0x00009e00ff177b82 */ /* 0x000f220000000800 */
[----:B---3--:R-:W-:-:S07]  /*1a4f0*/  IADD3 R12, P5, R9, R10, RZ ;  /* 0x0000000a090c7210 */ /* 0x008fce0007fbe0ff */
[----:B------:R-:W3:Y:S01]  /*1a500*/  LDC R9, c[0x0][0x278] ;  /* 0x00009e00ff097b82 */ /* 0x000ee20000000800 */
[----:B------:R-:W-:Y:S01]  /*1a510*/  PRMT R32, R44, 0x7632, R32 ;  /* 0x000076322c207816 */ /* 0x000fe20000000020 */
[----:B------:R-:W-:Y:S01]  /*1a520*/  IMAD R25, R25, 0x1aa, RZ ;  /* 0x000001aa19197824 */ /* 0x000fe200078e02ff */
[-C--:B------:R-:W-:Y:S01]  /*1a530*/  LEA.HI.X.SX32 R17, R143, R11.reuse, 0x1, P6 ;  /* 0x0000000b8f117211 */ /* 0x080fe200030f0eff */
[----:B--2---:R-:W-:Y:S01]  /*1a540*/  IMAD R3, R18, 0xd3, RZ ;  /* 0x000000d312037824 */ /* 0x004fe200078e02ff */
[----:B------:R-:W-:Y:S01]  /*1a550*/  IADD3 R2, P3, R5, R10, RZ ;  /* 0x0000000a05027210 */ /* 0x000fe20007f7e0ff */
[----:B------:R2:W-:Y:S01]  /*1a560*/  STG.E.U16 desc[UR6][R14.64], R32 ;  /* 0x000000200e007986 */ /* 0x0005e2000c101506 */
[----:B0-----:R-:W-:Y:S01]  /*1a570*/  IMAD R5, R19, 0xd5, RZ ;  /* 0x000000d513057824 */ /* 0x001fe200078e02ff */
[----:B------:R-:W0:Y:S01]  /*1a580*/  LDC R24, c[0x0][0x278] ;  /* 0x00009e00ff187b82 */ /* 0x000e220000000800 */
[-C--:B------:R-:W-:Y:S01]  /*1a590*/  LEA.HI.X.SX32 R3, R3, R11.reuse, 0x1, P3 ;  /* 0x0000000b03037211 */ /* 0x080fe200018f0eff */
[----:B------:R1:W-:Y:S01]  /*1a5a0*/  STG.E.U16 desc[UR6][R16.64], R45 ;  /* 0x0000002d10007986 */ /* 0x0003e2000c101506 */
[----:B------:R-:W-:Y:S01]  /*1a5b0*/  LEA.HI.X.SX32 R13, R133, R11, 0x1, P5 ;  /* 0x0000000b850d7211 */ /* 0x000fe200028f0eff */
[----:B-----5:R-:W-:-:S04]  /*1a5c0*/  IMAD R21, R21, 0x1b2, RZ ;  /* 0x000001b215157824 */ /* 0x020fc800078e02ff */
[----:B------:R-:W5:Y:S01]  /*1a5d0*/  LDC R18, c[0x0][0x278] ;  /* 0x00009e00ff127b82 */ /* 0x000f620000000800 */
[----:B--2---:R-:W-:Y:S02]  /*1a5e0*/  IADD3 R14, P6, R25, R10, RZ ;  /* 0x0000000a190e7210 */ /* 0x004fe40007fde0ff */
[----:B-1----:R-:W-:-:S05]  /*1a5f0*/  PRMT R45, R45, 0x7632, R45 ;  /* 0x000076322d2d7816 */ /* 0x002fca000000002d */
[----:B------:R-:W1:Y:S01]  /*1a600*/  LDC R32, c[0x0][0x278] ;  /* 0x00009e00ff207b82 */ /* 0x000e620000000800 */
[----:B------:R-:W-:Y:S01]  /*1a610*/  LEA.HI.X.SX32 R15, R5, R11, 0x1, P6 ;  /* 0x0000000b050f7211 */ /* 0x000fe200030f0eff */
[----:B------:R-:W-:Y:S01]  /*1a620*/  IMAD R17, R20, 0x1ac, RZ ;  /* 0x000001ac14117824 */ /* 0x000fe200078e02ff */
[----:B------:R-:W-:Y:S01]  /*1a630*/  PRMT R16, R46, 0x7632, R16 ;  /* 0x000076322e107816 */ /* 0x000fe20000000010 */
[----:B----4-:R-:W-:Y:S01]  /*1a640*/  IMAD R5, R0, 0xd7, RZ ;  /* 0x000000d700057824 */ /* 0x010fe200078e02ff */
[----:B------:R2:W-:Y:S01]  /*1a650*/  STG.E.U16 desc[UR6][R2.64], R45 ;  /* 0x0000002d02007986 */ /* 0x0005e2000c101506 */
[----:B------:R-:W-:Y:S02]  /*1a660*/  IMAD R19, R22, 0x1ae, RZ ;  /* 0x000001ae16137824 */ /* 0x000fe400078e02ff */
[----:B------:R-:W4:Y:S01]  /*1a670*/  LDC R0, c[0x0][0x278] ;  /* 0x00009e00ff007b82 */ /* 0x000f220000000800 */
[----:B------:R0:W-:Y:S01]  /*1a680*/  STG.E.U16 desc[UR6][R12.64], R46 ;  /* 0x0000002e0c007986 */ /* 0x0001e2000c101506 */
[----:B------:R-:W-:-:S03]  /*1a690*/  IMAD R23, R23, 0x1b0, RZ ;  /* 0x000001b017177824 */ /* 0x000fc600078e02ff */
[----:B------:R0:W-:Y:S03]  /*1a6a0*/  STG.E.U16 desc[UR6][R14.64], R16 ;  /* 0x000000100e007986 */ /* 0x0001e6000c101506 */
[----:B------:R-:W5:Y:S01]  /*1a6b0*/  LDC R25, c[0x0][0x278] ;  /* 0x00009e00ff197b82 */ /* 0x000f620000000800 */
[-C--:B--2---:R-:W-:Y:S01]  /*1a6c0*/  IADD3 R2, P5, R17, R10.reuse, RZ ;  /* 0x0000000a11027210 */ /* 0x084fe20007fbe0ff */
[----:B---3--:R-:W-:Y:S01]  /*1a6d0*/  IMAD R9, R9, 0xd9, RZ ;  /* 0x000000d909097824 */ /* 0x008fe200078e02ff */
[----:B0-----:R-:W-:-:S05]  /*1a6e0*/  IADD3 R12, P3, R19, R10, RZ ;  /* 0x0000000a130c7210 */ /* 0x001fca0007f7e0ff */
[----:B------:R-:W0:Y:S01]  /*1a6f0*/  LDC R27, c[0x0][0x278] ;  /* 0x00009e00ff1b7b82 */ /* 0x000e220000000800 */
[-C--:B------:R-:W-:Y:S02]  /*1a700*/  IADD3 R16, P6, R21, R10.reuse, RZ ;  /* 0x0000000a15107210 */ /* 0x080fe40007fde0ff */
[----:B------:R-:W-:Y:S02]  /*1a710*/  LEA.HI.X.SX32 R3, R147, R11, 0x1, P5 ;  /* 0x0000000b93037211 */ /* 0x000fe400028f0eff */
[----:B------:R-:W-:-:S03]  /*1a720*/  IADD3 R14, P5, R23, R10, RZ ;  /* 0x0000000a170e7210 */ /* 0x000fc60007fbe0ff */
[----:B------:R-:W2:Y:S01]  /*1a730*/  LDC R21, c[0x0][0x278] ;  /* 0x00009e00ff157b82 */ /* 0x000ea20000000800 */
[-C--:B------:R-:W-:Y:S02]  /*1a740*/  LEA.HI.X.SX32 R13, R5, R11.reuse, 0x1, P3 ;  /* 0x0000000b050d7211 */ /* 0x080fe400018f0eff */
[----:B------:R-:W-:Y:S02]  /*1a750*/  PRMT R5, R47, 0x7632, R5 ;  /* 0x000076322f057816 */ /* 0x000fe40000000005 */
[-C--:B------:R-:W-:Y:S02]  /*1a760*/  LEA.HI.X.SX32 R15, R103, R11.reuse, 0x1, P5 ;  /* 0x0000000b670f7211 */ /* 0x080fe400028f0eff */
[----:B------:R-:W-:Y:S01]  /*1a770*/  LEA.HI.X.SX32 R17, R9, R11, 0x1, P6 ;  /* 0x0000000b09117211 */ /* 0x000fe200030f0eff */
[----:B------:R3:W-:Y:S01]  /*1a780*/  STG.E.U16 desc[UR6][R2.64], R47 ;  /* 0x0000002f02007986 */ /* 0x0007e2000c101506 */
[----:B------:R-:W-:Y:S01]  /*1a790*/  PRMT R9, R40, 0x7632, R9 ;  /* 0x0000763228097816 */ /* 0x000fe20000000009 */
[----:B------:R-:W0:Y:S02]  /*1a7a0*/  LDC R22, c[0x0][0x278] ;  /* 0x00009e00ff167b82 */ /* 0x000e240000000800 */
[----:B------:R-:W-:Y:S04]  /*1a7b0*/  STG.E.U16 desc[UR6][R12.64], R5 ;  /* 0x000000050c007986 */ /* 0x000fe8000c101506 */
[----:B------:R-:W-:Y:S02]  /*1a7c0*/  STG.E.U16 desc[UR6][R14.64], R40 ;  /* 0x000000280e007986 */ /* 0x000fe4000c101506 */
[----:B------:R-:W0:Y:S02]  /*1a7d0*/  LDC R19, c[0x0][0x278] ;  /* 0x00009e00ff137b82 */ /* 0x000e240000000800 */
[----:B------:R1:W-:Y:S01]  /*1a7e0*/  STG.E.U16 desc[UR6][R16.64], R9 ;  /* 0x0000000910007986 */ /* 0x0003e2000c101506 */
[----:B---3--:R-:W-:-:S05]  /*1a7f0*/  IMAD R3, R24, 0x1b4, RZ ;  /* 0x000001b418037824 */ /* 0x008fca00078e02ff */
[----:B------:R-:W3:Y:S01]  /*1a800*/  LDC R24, c[0x0][0x278] ;  /* 0x00009e00ff187b82 */ /* 0x000ee20000000800 */
[----:B-1----:R-:W-:-:S07]  /*1a810*/  IMAD R17, R32, 0x1ba, RZ ;  /* 0x000001ba20117824 */ /* 0x002fce00078e02ff */
[----:B------:R-:W1:Y:S01]  /*1a820*/  LDC R23, c[0x0][0x278] ;  /* 0x00009e00ff177b82 */ /* 0x000e620000000800 */
[----:B----4-:R-:W-:Y:S01]  /*1a830*/  IMAD R9, R0, 0xdd, RZ ;  /* 0x000000dd00097824 */ /* 0x010fe200078e02ff */
[----:B------:R-:W-:Y:S01]  /*1a840*/  IADD3 R16, P6, R17, R10, RZ ;  /* 0x0000000a11107210 */ /* 0x000fe20007fde0ff */
[----:B-----5:R-:W-:-:S05]  /*1a850*/  IMAD R5, R18, 0xdb, RZ ;  /* 0x000000db12057824 */ /* 0x020fca00078e02ff */
[----:B------:R-:W4:Y:S01]  /*1a860*/  LDC R20, c[0x0][0x278] ;  /* 0x00009e00ff147b82 */ /* 0x000f220000000800 */
[----:B------:R-:W-:Y:S01]  /*1a870*/  IMAD R25, R25, 0x1b6, RZ ;  /* 0x000001b619197824 */ /* 0x000fe200078e02ff */
[----:B------:R-:W-:Y:S01]  /*1a880*/  LEA.HI.X.SX32 R17, R9, R11, 0x1, P6 ;  /* 0x0000000b09117211 */ /* 0x000fe200030f0eff */
[----:B--2---:R-:W-:Y:S01]  /*1a890*/  IMAD R9, R21, 0x1bc, RZ ;  /* 0x000001bc15097824 */ /* 0x004fe200078e02ff */
[----:B------:R-:W-:-:S04]  /*1a8a0*/  IADD3 R2, P5, R3, R10, RZ ;  /* 0x0000000a03027210 */ /* 0x000fc80007fbe0ff */
[----:B------:R-:W2:Y:S01]  /*1a8b0*/  LDC R18, c[0x0][0x278] ;  /* 0x00009e00ff127b82 */ /* 0x000ea20000000800 */
[----:B0-----:R-:W-:Y:S01]  /*1a8c0*/  IMAD R27, R27, 0x1b8, RZ ;  /* 0x000001b81b1b7824 */ /* 0x001fe200078e02ff */
[----:B------:R-:W-:-:S06]  /*1a8d0*/  IADD3 R12, P3, R25, R10, RZ ;  /* 0x0000000a190c7210 */ /* 0x000fcc0007f7e0ff */
[----:B------:R-:W0:Y:S01]  /*1a8e0*/  LDC R21, c[0x0][0x278] ;  /* 0x00009e00ff157b82 */ /* 0x000e220000000800 */
[----:B------:R-:W-:Y:S02]  /*1a8f0*/  LEA.HI.X.SX32 R3, R135, R11, 0x1, P5 ;  /* 0x0000000b87037211 */ /* 0x000fe400028f0eff */
[----:B------:R-:W-:-:S05]  /*1a900*/  IADD3 R14, P5, R27, R10, RZ ;  /* 0x0000000a1b0e7210 */ /* 0x000fca0007fbe0ff */
[----:B------:R-:W5:Y:S01]  /*1a910*/  LDC R0, c[0x0][0x278] ;  /* 0x00009e00ff007b82 */ /* 0x000f620000000800 */
[-C--:B------:R-:W-:Y:S02]  /*1a920*/  LEA.HI.X.SX32 R13, R5, R11.reuse, 0x1, P3 ;  /* 0x0000000b050d7211 */ /* 0x080fe400018f0eff */
[----:B------:R-:W-:Y:S01]  /*1a930*/  PRMT R27, R41, 0x7632, R27 ;  /* 0x00007632291b7816 */ /* 0x000fe2000000001b */
[----:B------:R3:W-:Y:S01]  /*1a940*/  STG.E.U16 desc[UR6][R2.64], R41 ;  /* 0x0000002902007986 */ /* 0x0007e2000c101506 */
[----:B------:R-:W-:-:S03]  /*1a950*/  LEA.HI.X.SX32 R15, R109, R11, 0x1, P5 ;  /* 0x0000000b6d0f7211 */ /* 0x000fc600028f0eff */
[----:B------:R-:W5:Y:S01]  /*1a960*/  LDC R25, c[0x0][0x278] ;  /* 0x00009e00ff197b82 */ /* 0x000f620000000800 */
[----:B------:R-:W-:Y:S01]  /*1a970*/  PRMT R32, R42, 0x7632, R32 ;  /* 0x000076322a207816 */ /* 0x000fe20000000020 */
[----:B------:R1:W-:Y:S01]  /*1a980*/  STG.E.U16 desc[UR6][R12.64], R27 ;  /* 0x0000001b0c007986 */ /* 0x0003e2000c101506 */
[----:B------:R-:W-:Y:S02]  /*1a990*/  IMAD R5, R19, 0xdf, RZ ;  /* 0x000000df13057824 */ /* 0x000fe400078e02ff */
[----:B---3--:R-:W-:Y:S01]  /*1a9a0*/  IMAD R3, R22, 0x1be, RZ ;  /* 0x000001be16037824 */ /* 0x008fe200078e02ff */
[-C--:B------:R-:W-:Y:S01]  /*1a9b0*/  IADD3 R2, P5, R9, R10.reuse, RZ ;  /* 0x0000000a09027210 */ /* 0x080fe20007fbe0ff */
[----:B------:R3:W-:Y:S01]  /*1a9c0*/  STG.E.U16 desc[UR6][R14.64], R42 ;  /* 0x0000002a0e007986 */ /* 0x0007e2000c101506 */
[----:B-1----:R-:W-:Y:S02]  /*1a9d0*/  IMAD R13, R24, 0x1c2, RZ ;  /* 0x000001c2180d7824 */ /* 0x002fe400078e02ff */
[-C--:B------:R-:W-:Y:S01]  /*1a9e0*/  IADD3 R12, P3, R3, R10.reuse, RZ ;  /* 0x0000000a030c7210 */ /* 0x080fe20007f7e0ff */
[----:B------:R1:W-:Y:S01]  /*1a9f0*/  STG.E.U16 desc[UR6][R16.64], R32 ;  /* 0x0000002010007986 */ /* 0x0003e2000c101506 */
[----:B------:R-:W-:Y:S01]  /*1aa00*/  IMAD R23, R23, 0x1c0, RZ ;  /* 0x000001c017177824 */ /* 0x000fe200078e02ff */
[----:B------:R-:W-:Y:S01]  /*1aa10*/  LEA.HI.X.SX32 R3, R193, R11, 0x1, P5 ;  /* 0x0000000bc1037211 */ /* 0x000fe200028f0eff */
[----:B----4-:R-:W-:Y:S01]  /*1aa20*/  IMAD R9, R20, 0xe1, RZ ;  /* 0x000000e114097824 */ /* 0x010fe200078e02ff */
[----:B------:R-:W4:Y:S02]  /*1aa30*/  LDC R19, c[0x0][0x278] ;  /* 0x00009e00ff137b82 */ /* 0x000f240000000800 */
[-C--:B---3--:R-:W-:Y:S01]  /*1aa40*/  IADD3 R14, P5, R23, R10.reuse, RZ ;  /* 0x0000000a170e7210 */ /* 0x088fe20007fbe0ff */
[----:B------:R0:W-:Y:S01]  /*1aa50*/  STG.E.U16 desc[UR6][R2.64], R43 ;  /* 0x0000002b02007986 */ /* 0x0001e2000c101506 */
[----:B-1----:R-:W-:-:S04]  /*1aa60*/  IADD3 R16, P6, R13, R10, RZ ;  /* 0x0000000a0d107210 */ /* 0x002fc80007fde0ff */
[----:B------:R-:W1:Y:S01]  /*1aa70*/  LDC R20, c[0x0][0x278] ;  /* 0x00009e00ff147b82 */ /* 0x000e620000000800 */
[-C--:B------:R-:W-:Y:S01]  /*1aa80*/  LEA.HI.X.SX32 R13, R5, R11.reuse, 0x1, P3 ;  /* 0x0000000b050d7211 */ /* 0x080fe200018f0eff */
[----:B--2---:R-:W-:Y:S01]  /*1aa90*/  IMAD R5, R18, 0x1c4, RZ ;  /* 0x000001c412057824 */ /* 0x004fe200078e02ff */
[-C--:B------:R-:W-:Y:S02]  /*1aaa0*/  LEA.HI.X.SX32 R17, R9, R11.reuse, 0x1, P6 ;  /* 0x0000000b09117211 */ /* 0x080fe400030f0eff */
[----:B------:R-:W-:Y:S01]  /*1aab0*/  PRMT R23, R43, 0x7632, R23 ;  /* 0x000076322b177816 */ /* 0x000fe20000000017 */
[----:B0-----:R-:W-:Y:S02]  /*1aac0*/  IMAD R3, R21, 0x1c6, RZ ;  /* 0x000001c615037824 */ /* 0x001fe400078e02ff */
[----:B------:R-:W0:Y:S01]  /*1aad0*/  LDC R9, c[0x0][0x278] ;  /* 0x00009e00ff097b82 */ /* 0x000e220000000800 */
[----:B------:R-:W-:Y:S02]  /*1aae0*/  LEA.HI.X.SX32 R15, R137, R11, 0x1, P5 ;  /* 0x0000000b890f7211 */ /* 0x000fe400028f0eff */
[----:B------:R-:W-:Y:S01]  /*1aaf0*/  IADD3 R2, P3, R5, R10, RZ ;  /* 0x0000000a05027210 */ /* 0x000fe20007f7e0ff */
[----:B-----5:R-:W-:Y:S01]  /*1ab00*/  IMAD R5, R0, 0xe3, RZ ;  /* 0x000000e300057824 */ /* 0x020fe200078e02ff */
[----:B------:R-:W-:-:S03]  /*1ab10*/  PRMT R24, R36, 0x7632, R24 ;  /* 0x0000763224187816 */ /* 0x000fc60000000018 */
[----:B------:R-:W2:Y:S01]  /*1ab20*/  LDC R22, c[0x0][0x278] ;  /* 0x00009e00ff167b82 */ /* 0x000ea20000000800 */
[----:B------:R3:W-:Y:S07]  /*1ab30*/  STG.E.U16 desc[UR6][R12.64], R23 ;  /* 0x000000170c007986 */ /* 0x0007ee000c101506 */
[----:B------:R-:W5:Y:S01]  /*1ab40*/  LDC R21, c[0x0][0x278] ;  /* 0x00009e00ff157b82 */ /* 0x000f620000000800 */
[----:B------:R4:W-:Y:S01]  /*1ab50*/  STG.E.U16 desc[UR6][R14.64], R36 ;  /* 0x000000240e007986 */ /* 0x0009e2000c101506 */
[----:B------:R-:W-:-:S06]  /*1ab60*/  IMAD R25, R25, 0x1c8, RZ ;  /* 0x000001c819197824 */ /* 0x000fcc00078e02ff */
[----:B------:R-:W2:Y:S01]  /*1ab70*/  LDC R0, c[0x0][0x278] ;  /* 0x00009e00ff007b82 */ /* 0x000ea20000000800 */
[----:B------:R1:W-:Y:S01]  /*1ab80*/  STG.E.U16 desc[UR6][R16.64], R24 ;  /* 0x0000001810007986 */ /* 0x0003e2000c101506 */
[----:B---3--:R-:W-:-:S06]  /*1ab90*/  IADD3 R12, P5, R3, R10, RZ ;  /* 0x0000000a030c7210 */ /* 0x008fcc0007fbe0ff */
[----:B------:R-:W3:Y:S01]  /*1aba0*/  LDC R23, c[0x0][0x278] ;  /* 0x00009e00ff177b82 */ /* 0x000ee20000000800 */
[----:B----4-:R-:W-:-:S07]  /*1abb0*/  IADD3 R14, P6, R25, R10, RZ ;  /* 0x0000000a190e7210 */ /* 0x010fce0007fde0ff */
[----:B-1----:R-:W1:Y:S01]  /*1abc0*/  LDC R24, c[0x0][0x278] ;  /* 0x00009e00ff187b82 */ /* 0x002e620000000800 */
[-C--:B------:R-:W-:Y:S02]  /*1abd0*/  LEA.HI.X.SX32 R3, R189, R11.reuse, 0x1, P3 ;  /* 0x0000000bbd037211 */ /* 0x080fe400018f0eff */
[-C--:B------:R-:W-:Y:S02]  /*1abe0*/  LEA.HI.X.SX32 R13, R5, R11.reuse, 0x1, P5 ;  /* 0x0000000b050d7211 */ /* 0x080fe400028f0eff */
[----:B------:R-:W-:Y:S01]  /*1abf0*/  PRMT R16, R37, 0x7632, R16 ;  /* 0x0000763225107816 */ /* 0x000fe20000000010 */
[----:B------:R-:W-:Y:S01]  /*1ac00*/  IMAD R5, R19, 0x1ca, RZ ;  /* 0x000001ca13057824 */ /* 0x000fe200078e02ff */
[----:B------:R-:W-:Y:S01]  /*1ac10*/  LEA.HI.X.SX32 R15, R195, R11, 0x1, P6 ;  /* 0x0000000bc30f7211 */ /* 0x000fe200030f0eff */
[----:B------:R0:W-:Y:S01]  /*1ac20*/  STG.E.U16 desc[UR6][R2.64], R37 ;  /* 0x0000002502007986 */ /* 0x0001e2000c101506 */
[----:B------:R-:W4:Y:S01]  /*1ac30*/  LDC R25, c[0x0][0x278] ;  /* 0x00009e00ff197b82 */ /* 0x000f220000000800 */
[----:B------:R-:W-:-:S02]  /*1ac40*/  IMAD R17, R20, 0x1cc, RZ ;  /* 0x000001cc14117824 */ /* 0x000fc400078e02ff */
[----:B------:R-:W-:Y:S01]  /*1ac50*/  STG.E.U16 desc[UR6][R12.64], R16 ;  /* 0x000000100c007986 */ /* 0x000fe2000c101506 */
[----:B-----5:R-:W-:-:S03]  /*1ac60*/  IMAD R21, R21, 0x1d0, RZ ;  /* 0x000001d015157824 */ /* 0x020fc600078e02ff */
[----:B------:R5:W-:Y:S01]  /*1ac70*/  STG.E.U16 desc[UR6][R14.64], R38 ;  /* 0x000000260e007986 */ /* 0x000be2000c101506 */
[----:B------:R-:W4:Y:S01]  /*1ac80*/  LDC R18, c[0x0][0x278] ;  /* 0x00009e00ff127b82 */ /* 0x000f220000000800 */
[----:B0-----:R-:W-:Y:S01]  /*1ac90*/  IMAD R3, R9, 0xe5, RZ ;  /* 0x000000e509037824 */ /* 0x001fe200078e02ff */
[----:B------:R-:W-:Y:S01]  /*1aca0*/  IADD3 R2, P5, R5, R10, RZ ;  /* 0x0000000a05027210 */ /* 0x000fe20007fbe0ff */
[----:B--2---:R-:W-:-:S05]  /*1acb0*/  IMAD R5, R0, 0xe7, RZ ;  /* 0x000000e700057824 */ /* 0x004fca00078e02ff */
[----:B------:R-:W0:Y:S01]  /*1acc0*/  LDC R19, c[0x0][0x278] ;  /* 0x00009e00ff137b82 */ /* 0x000e220000000800 */
[----:B-----5:R-:W-:Y:S01]  /*1acd0*/  IMAD R15, R22, 0x1ce, RZ ;  /* 0x000001ce160f7824 */ /* 0x020fe200078e02ff */
[----:B------:R-:W-:Y:S02]  /*1ace0*/  IADD3 R12, P3, R17, R10, RZ ;  /* 0x0000000a110c7210 */ /* 0x000fe40007f7e0ff */
[----:B------:R-:W-:-:S04]  /*1acf0*/  LEA.HI.X.SX32 R3, R3, R11, 0x1, P5 ;  /* 0x0000000b03037211 */ /* 0x000fc800028f0eff */
[----:B------:R-:W2:Y:S01]  /*1ad00*/  LDC R20, c[0x0][0x278] ;  /* 0x00009e00ff147b82 */ /* 0x000ea20000000800 */
[-C--:B------:R-:W-:Y:S02]  /*1ad10*/  IADD3 R14, P5, R15, R10.reuse, RZ ;  /* 0x0000000a0f0e7210 */ /* 0x080fe40007fbe0ff */
[----:B------:R-:W-:Y:S02]  /*1ad20*/  IADD3 R16, P6, R21, R10, RZ ;  /* 0x0000000a15107210 */ /* 0x000fe40007fde0ff */
[----:B------:R-:W-:Y:S01]  /*1ad30*/  PRMT R27, R38, 0x7632, R27 ;  /* 0x00007632261b7816 */ /* 0x000fe2000000001b */
[----:B-1----:R-:W-:Y:S01]  /*1ad40*/  IMAD R9, R24, 0x1d4, RZ ;  /* 0x000001d418097824 */ /* 0x002fe200078e02ff */
[-C--:B------:R-:W-:Y:S01]  /*1ad50*/  LEA.HI.X.SX32 R13, R107, R11.reuse, 0x1, P3 ;  /* 0x0000000b6b0d7211 */ /* 0x080fe200018f0eff */
[----:B------:R-:W1:Y:S01]  /*1ad60*/  LDC R21, c[0x0][0x278] ;  /* 0x00009e00ff157b82 */ /* 0x000e620000000800 */
[----:B------:R-:W-:Y:S01]  /*1ad70*/  LEA.HI.X.SX32 R15, R5, R11, 0x1, P5 ;  /* 0x0000000b050f7211 */ /* 0x000fe200028f0eff */
[----:B---3--:R-:W-:Y:S01]  /*1ad80*/  IMAD R5, R23, 0x1d2, RZ ;  /* 0x000001d217057824 */ /* 0x008fe200078e02ff */
[----:B------:R-:W-:Y:S05]  /*1ad90*/  STG.E.U16 desc[UR6][R2.64], R27 ;  /* 0x0000001b02007986 */ /* 0x000fea000c101506 */
[----:B------:R-:W3:Y:S01]  /*1ada0*/  LDC R23, c[0x0][0x278] ;  /* 0x00009e00ff177b82 */ /* 0x000ee20000000800 */
[----:B------:R5:W-:Y:S01]  /*1adb0*/  STG.E.U16 desc[UR6][R12.64], R39 ;  /* 0x000000270c007986 */ /* 0x000be2000c101506 */
[----:B------:R-:W-:-:S02]  /*1adc0*/  PRMT R32, R39, 0x7632, R32 ;  /* 0x0000763227207816 */ /* 0x000fc40000000020 */
[----:B------:R-:W-:-:S04]  /*1add0*/  LEA.HI.X.SX32 R17, R139, R11, 0x1, P6 ;  /* 0x0000000b8b117211 */ /* 0x000fc800030f0eff */
[----:B------:R-:W3:Y:S01]  /*1ade0*/  LDC R0, c[0x0][0x278] ;  /* 0x00009e00ff007b82 */ /* 0x000ee20000000800 */
[----:B-----5:R-:W-:-:S07]  /*1adf0*/  IADD3 R12, P5, R9, R10, RZ ;  /* 0x0000000a090c7210 */ /* 0x020fce0007fbe0ff */
[----:B------:R-:W5:Y:S01]  /*1ae00*/  LDC R9, c[0x0][0x278] ;  /* 0x00009e00ff097b82 */ /* 0x000f620000000800 */
[----:B----4-:R-:W-:-:S07]  /*1ae10*/  IMAD R25, R25, 0x1d6, RZ ;  /* 0x000001d619197824 */ /* 0x010fce00078e02ff */
[----:B------:R-:W4:Y:S01]  /*1ae20*/  LDC R22, c[0x0][0x278] ;  /* 0x00009e00ff167b82 */ /* 0x000f220000000800 */
[----:B------:R2:W-:Y:S01]  /*1ae30*/  STG.E.U16 desc[UR6][R14.64], R32 ;  /* 0x000000200e007986 */ /* 0x0005e2000c101506 */
[----:B------:R-:W-:Y:S01]  /*1ae40*/  IMAD R3, R18, 0xe9, RZ ;  /* 0x000000e912037824 */ /* 0x000fe200078e02ff */
[----:B------:R-:W-:-:S05]  /*1ae50*/  IADD3 R2, P3, R5, R10, RZ ;  /* 0x0000000a05027210 */ /* 0x000fca0007f7e0ff */
[----:B------:R-:W4:Y:S01]  /*1ae60*/  LDC R24, c[0x0][0x278] ;  /* 0x00009e00ff187b82 */ /* 0x000f220000000800 */
[----:B------:R1:W-:Y:S01]  /*1ae70*/  STG.E.U16 desc[UR6][R16.64], R96 ;  /* 0x0000006010007986 */ /* 0x0003e2000c101506 */
[----:B0-----:R-:W-:Y:S01]  /*1ae80*/  IMAD R5, R19, 0xeb, RZ ;  /* 0x000000eb13057824 */ /* 0x001fe200078e02ff */
[----:B------:R-:W-:Y:S02]  /*1ae90*/  LEA.HI.X.SX32 R3, R3, R11, 0x1, P3 ;  /* 0x0000000b03037211 */ /* 0x000fe400018f0eff */
[----:B--2---:R-:W-:-:S03]  /*1aea0*/  IADD3 R14, P6, R25, R10, RZ ;  /* 0x0000000a190e7210 */ /* 0x004fc60007fde0ff */
[----:B------:R-:W0:Y:S01]  /*1aeb0*/  LDC R19, c[0x0][0x278] ;  /* 0x00009e00ff137b82 */ /* 0x000e220000000800 */
[----:B------:R-:W-:Y:S01]  /*1aec0*/  LEA.HI.X.SX32 R13, R105, R11, 0x1, P5 ;  /* 0x0000000b690d7211 */ /* 0x000fe200028f0eff */
[----:B-1----:R-:W-:Y:S01]  /*1aed0*/  IMAD R17, R20, 0x1d8, RZ ;  /* 0x000001d814117824 */ /* 0x002fe200078e02ff */
[----:B------:R-:W-:-:S05]  /*1aee0*/  PRMT R96, R96, 0x7632, R96 ;  /* 0x0000763260607816 */ /* 0x000fca0000000060 */
[----:B------:R-:W1:Y:S01]  /*1aef0*/  LDC R20, c[0x0][0x278] ;  /* 0x00009e00ff147b82 */ /* 0x000e620000000800 */
[----:B------:R-:W-:Y:S01]  /*1af00*/  IMAD R21, R21, 0x1da, RZ ;  /* 0x000001da15157824 */ /* 0x000fe200078e02ff */
[----:B------:R-:W-:-:S06]  /*1af10*/  LEA.HI.X.SX32 R15, R5, R11, 0x1, P6 ;  /* 0x0000000b050f7211 */ /* 0x000fcc00030f0eff */
[----:B------:R-:W2:Y:S01]  /*1af20*/  LDC R25, c[0x0][0x278] ;  /* 0x00009e00ff197b82 */ /* 0x000ea20000000800 */
[----:B------:R-:W-:Y:S01]  /*1af30*/  PRMT R16, R97, 0x7632, R16 ;  /* 0x0000763261107816 */ /* 0x000fe20000000010 */
[----:B------:R5:W-:Y:S06]  /*1af40*/  STG.E.U16 desc[UR6][R2.64], R96 ;  /* 0x0000006002007986 */ /* 0x000bec000c101506 */
[----:B------:R-:W1:Y:S01]  /*1af50*/  LDC R27, c[0x0][0x278] ;  /* 0x00009e00ff1b7b82 */ /* 0x000e620000000800 */
[----:B------:R4:W-:Y:S01]  /*1af60*/  STG.E.U16 desc[UR6][R12.64], R97 ;  /* 0x000000610c007986 */ /* 0x0009e2000c101506 */
[----:B---3--:R-:W-:-:S06]  /*1af70*/  IMAD R23, R23, 0x1de, RZ ;  /* 0x000001de17177824 */ /* 0x008fcc00078e02ff */
[----:B------:R-:W3:Y:S01]  /*1af80*/  LDC R18, c[0x0][0x278] ;  /* 0x00009e00ff127b82 */ /* 0x000ee20000000800 */
[-C--:B-----5:R-:W-:Y:S01]  /*1af90*/  IADD3 R2, P5, R17, R10.reuse, RZ ;  /* 0x0000000a11027210 */ /* 0x0a0fe20007fbe0ff */
[----:B------:R5:W-:Y:S01]  /*1afa0*/  STG.E.U16 desc[UR6][R14.64], R16 ;  /* 0x000000100e007986 */ /* 0x000be2000c101506 */
[----:B----4-:R-:W-:Y:S01]  /*1afb0*/  IADD3 R12, P3, R21, R10, RZ ;  /* 0x0000000a150c7210 */ /* 0x010fe20007f7e0ff */
[----:B------:R-:W-:-:S04]  /*1afc0*/  IMAD R9, R9, 0xef, RZ ;  /* 0x000000ef09097824 */ /* 0x000fc800078e02ff */
[----:B------:R-:W4:Y:S01]  /*1afd0*/  LDC R21, c[0x0][0x278] ;  /* 0x00009e00ff157b82 */ /* 0x000f220000000800 */
[----:B------:R-:W-:Y:S01]  /*1afe0*/  LEA.HI.X.SX32 R3, R151, R11, 0x1, P5 ;  /* 0x0000000b97037211 */ /* 0x000fe200028f0eff */
[----:B------:R-:W-:Y:S02]  /*1aff0*/  IMAD R5, R0, 0xed, RZ ;  /* 0x000000ed00057824 */ /* 0x000fe400078e02ff */
[----:B-----5:R-:W-:Y:S01]  /*1b000*/  IMAD R15, R22, 0x1dc, RZ ;  /* 0x000001dc160f7824 */ /* 0x020fe200078e02ff */
[----:B------:R-:W-:-:S03]  /*1b010*/  IADD3 R16, P6, R23, R10, RZ ;  /* 0x0000000a17107210 */ /* 0x000fc60007fde0ff */
[----:B------:R-:W5:Y:S01]  /*1b020*/  LDC R22, c[0x0][0x278] ;  /* 0x00009e00ff167b82 */ /* 0x000f620000000800 */
[----:B------:R0:W-:Y:S01]  /*1b030*/  STG.E.U16 desc[UR6][R2.64], R98 ;  /* 0x0000006202007986 */ /* 0x0001e2000c101506 */
[-C--:B------:R-:W-:Y:S02]  /*1b040*/  LEA.HI.X.SX32 R13, R5, R11.reuse, 0x1, P3 ;  /* 0x0000000b050d7211 */ /* 0x080fe400018f0eff */
[----:B------:R-:W-:Y:S01]  /*1b050*/  LEA.HI.X.SX32 R17, R9, R11, 0x1, P6 ;  /* 0x0000000b09117211 */ /* 0x000fe200030f0eff */
[----:B------:R-:W-:Y:S01]  /*1b060*/  IMAD R9, R24, 0x1e0, RZ ;  /* 0x000001e018097824 */ /* 0x000fe200078e02ff */
[----:B------:R-:W-:Y:S02]  /*1b070*/  IADD3 R14, P5, R15, R10, RZ ;  /* 0x0000000a0f0e7210 */ /* 0x000fe40007fbe0ff */
[----:B------:R-:W5:Y:S01]  /*1b080*/  LDC R23, c[0x0][0x278] ;  /* 0x00009e00ff177b82 */ /* 0x000f620000000800 */
[----:B0-----:R-:W-:-:S07]  /*1b090*/  PRMT R3, R98, 0x7632, R3 ;  /* 0x0000763262037816 */ /* 0x001fce0000000003 */
[----:B------:R-:W0:Y:S01]  /*1b0a0*/  LDC R0, c[0x0][0x278] ;  /* 0x00009e00ff007b82 */ /* 0x000e220000000800 */
[----:B------:R-:W-:Y:S01]  /*1b0b0*/  LEA.HI.X.SX32 R15, R85, R11, 0x1, P5 ;  /* 0x0000000b550f7211 */ /* 0x000fe200028f0eff */
[----:B------:R3:W-:Y:S01]  /*1b0c0*/  STG.E.U16 desc[UR6][R12.64], R3 ;  /* 0x000000030c007986 */ /* 0x0007e2000c101506 */
[----:B------:R-:W-:Y:S02]  /*1b0d0*/  PRMT R32, R99, 0x7632, R32 ;  /* 0x0000763263207816 */ /* 0x000fe40000000020 */
[----:B------:R-:W-:Y:S01]  /*1b0e0*/  IADD3 R2, P5, R9, R10, RZ ;  /* 0x0000000a09027210 */ /* 0x000fe20007fbe0ff */
[----:B------:R-:W-:Y:S02]  /*1b0f0*/  IMAD R9, R19, 0xf3, RZ ;  /* 0x000000f313097824 */ /* 0x000fe400078e02ff */
[----:B--2---:R-:W-:Y:S01]  /*1b100*/  IMAD R25, R25, 0x1e2, RZ ;  /* 0x000001e219197824 */ /* 0x004fe200078e02ff */
[----:B------:R-:W2:Y:S01]  /*1b110*/  LDC R19, c[0x0][0x278] ;  /* 0x00009e00ff137b82 */ /* 0x000ea20000000800 */
[----:B-1----:R-:W-:Y:S01]  /*1b120*/  IMAD R27, R27, 0x1e4, RZ ;  /* 0x000001e41b1b7824 */ /* 0x002fe200078e02ff */
[----:B------:R1:W-:Y:S01]  /*1b130*/  STG.E.U16 desc[UR6][R14.64], R99 ;  /* 0x000000630e007986 */ /* 0x0003e2000c101506 */
[----:B---3--:R-:W-:-:S03]  /*1b140*/  IMAD R13, R20, 0x1e6, RZ ;  /* 0x000001e6140d7824 */ /* 0x008fc600078e02ff */
[----:B------:R3:W-:Y:S01]  /*1b150*/  STG.E.U16 desc[UR6][R16.64], R32 ;  /* 0x0000002010007986 */ /* 0x0007e2000c101506 */
[----:B------:R-:W-:Y:S01]  /*1b160*/  LEA.HI.X.SX32 R3, R149, R11, 0x1, P5 ;  /* 0x0000000b95037211 */ /* 0x000fe200028f0eff */
[----:B------:R-:W2:Y:S01]  /*1b170*/  LDC R20, c[0x0][0x278] ;  /* 0x00009e00ff147b82 */ /* 0x000ea20000000800 */
[----:B------:R-:W-:Y:S01]  /*1b180*/  IMAD R5, R18, 0xf1, RZ ;  /* 0x000000f112057824 */ /* 0x000fe200078e02ff */
[-C--:B------:R-:W-:Y:S02]  /*1b190*/  IADD3 R12, P3, R25, R10.reuse, RZ ;  /* 0x0000000a190c7210 */ /* 0x080fe40007f7e0ff */
[----:B-1----:R-:W-:-:S04]  /*1b1a0*/  IADD3 R14, P5, R27, R10, RZ ;  /* 0x0000000a1b0e7210 */ /* 0x002fc80007fbe0ff */
[----:B------:R-:W1:Y:S01]  /*1b1b0*/  LDC R18, c[0x0][0x278] ;  /* 0x00009e00ff127b82 */ /* 0x000e620000000800 */
[----:B------:R-:W1:Y:S01]  /*1b1c0*/  LDS.128 R24, [R26] ;  /* 0x000000001a187984 */ /* 0x000e620000000c00 */
[----:B---3--:R-:W-:Y:S02]  /*1b1d0*/  IADD3 R16, P6, R13, R10, RZ ;  /* 0x0000000a0d107210 */ /* 0x008fe40007fde0ff */
[-C--:B------:R-:W-:Y:S01]  /*1b1e0*/  LEA.HI.X.SX32 R13, R5, R11.reuse, 0x1, P3 ;  /* 0x0000000b050d7211 */ /* 0x080fe200018f0eff */
[----:B------:R4:W-:Y:S01]  /*1b1f0*/  STG.E.U16 desc[UR6][R2.64], R28 ;  /* 0x0000001c02007986 */ /* 0x0009e2000c101506 */
[-C--:B------:R-:W-:Y:S02]  /*1b200*/  LEA.HI.X.SX32 R17, R9, R11.reuse, 0x1, P6 ;  /* 0x0000000b09117211 */ /* 0x080fe400030f0eff */
[----:B------:R-:W3:Y:S01]  /*1b210*/  LDC R9, c[0x0][0x278] ;  /* 0x00009e00ff097b82 */ /* 0x000ee20000000800 */
[----:B------:R-:W-:Y:S02]  /*1b220*/  PRMT R5, R28, 0x7632, R5 ;  /* 0x000076321c057816 */ /* 0x000fe40000000005 */
[----:B------:R-:W-:-:S02]  /*1b230*/  LEA.HI.X.SX32 R15, R197, R11, 0x1, P5 ;  /* 0x0000000bc50f7211 */ /* 0x000fc400028f0eff */
[----:B------:R-:W-:Y:S01]  /*1b240*/  PRMT R32, R29, 0x7632, R32 ;  /* 0x000076321d207816 */ /* 0x000fe20000000020 */
[----:B----4-:R-:W-:Y:S02]  /*1b250*/  IMAD R3, R21, 0x1e8, RZ ;  /* 0x000001e815037824 */ /* 0x010fe400078e02ff */
[----:B------:R-:W4:Y:S01]  /*1b260*/  LDC R28, c[0x0][0x278] ;  /* 0x00009e00ff1c7b82 */ /* 0x000f220000000800 */
[----:B-----5:R-:W-:Y:S01]  /*1b270*/  IMAD R33, R22, 0x1ea, RZ ;  /* 0x000001ea16217824 */ /* 0x020fe200078e02ff */
[----:B------:R0:W-:Y:S06]  /*1b280*/  STG.E.U16 desc[UR6][R12.64], R5 ;  /* 0x000000050c007986 */ /* 0x0001ec000c101506 */
[----:B------:R-:W5:Y:S01]  /*1b290*/  LDC R21, c[0x0][0x278] ;  /* 0x00009e00ff157b82 */ /* 0x000f620000000800 */
[----:B------:R2:W-:Y:S01]  /*1b2a0*/  STG.E.U16 desc[UR6][R14.64], R29 ;  /* 0x0000001d0e007986 */ /* 0x0005e2000c101506 */
[----:B------:R-:W-:Y:S01]  /*1b2b0*/  IMAD R23, R23, 0x1ec, RZ ;  /* 0x000001ec17177824 */ /* 0x000fe200078e02ff */
[----:B------:R-:W-:-:S02]  /*1b2c0*/  IADD3 R2, P3, R3, R10, RZ ;  /* 0x0000000a03027210 */ /* 0x000fc40007f7e0ff */
[----:B------:R1:W-:Y:S01]  /*1b2d0*/  STG.E.U16 desc[UR6][R16.64], R32 ;  /* 0x0000002010007986 */ /* 0x0003e2000c101506 */
[----:B0-----:R-:W-:Y:S01]  /*1b2e0*/  IMAD R5, R0, 0xf5, RZ ;  /* 0x000000f500057824 */ /* 0x001fe200078e02ff */
[-C--:B------:R-:W-:Y:S01]  /*1b2f0*/  IADD3 R12, P5, R33, R10.reuse, RZ ;  /* 0x0000000a210c7210 */ /* 0x080fe20007fbe0ff */
[----:B------:R-:W0:Y:S01]  /*1b300*/  LDC R22, c[0x0][0x278] ;  /* 0x00009e00ff167b82 */ /* 0x000e220000000800 */
[-C--:B------:R-:W-:Y:S02]  /*1b310*/  LEA.HI.X.SX32 R3, R111, R11.reuse, 0x1, P3 ;  /* 0x0000000b6f037211 */ /* 0x080fe400018f0eff */
[----:B------:R-:W-:Y:S02]  /*1b320*/  LEA.HI.X.SX32 R13, R5, R11, 0x1, P5 ;  /* 0x0000000b050d7211 */ /* 0x000fe400028f0eff */
[----:B--2---:R-:W-:-:S03]  /*1b330*/  IADD3 R14, P6, R23, R10, RZ ;  /* 0x0000000a170e7210 */ /* 0x004fc60007fde0ff */
[----:B-1----:R-:W1:Y:S01]  /*1b340*/  LDC R16, c[0x0][0x278] ;  /* 0x00009e00ff107b82 */ /* 0x002e620000000800 */
[----:B------:R-:W-:Y:S01]  /*1b350*/  IMAD R5, R19, 0x1ee, RZ ;  /* 0x000001ee13057824 */ /* 0x000fe200078e02ff */
[----:B------:R2:W-:Y:S01]  /*1b360*/  STG.E.U16 desc[UR6][R2.64], R30 ;  /* 0x0000001e02007986 */ /* 0x0005e2000c101506 */
[----:B------:R-:W-:-:S05]  /*1b370*/  IMAD R17, R20, 0x1f0, RZ ;  /* 0x000001f014117824 */ /* 0x000fca00078e02ff */
[----:B------:R-:W4:Y:S08]  /*1b380*/  LDC R23, c[0x0][0x278] ;  /* 0x00009e00ff177b82 */ /* 0x000f300000000800 */
[----:B------:R-:W4:Y:S01]  /*1b390*/  LDC R0, c[0x0][0x278] ;  /* 0x00009e00ff007b82 */ /* 0x000f220000000800 */
[----:B--2---:R-:W-:Y:S01]  /*1b3a0*/  IADD3 R2, P3, R5, R10, RZ ;  /* 0x0000000a05027210 */ /* 0x004fe20007f7e0ff */
[----:B------:R-:W-:Y:S01]  /*1b3b0*/  IMAD R5, R18, 0xf9, RZ ;  /* 0x000000f912057824 */ /* 0x000fe200078e02ff */
[----:B------:R-:W-:-:S05]  /*1b3c0*/  PRMT R29, R30, 0x7632, R29 ;  /* 0x000076321e1d7816 */ /* 0x000fca000000001d */
[----:B------:R-:W2:Y:S01]  /*1b3d0*/  LDC R20, c[0x0][0x278] ;  /* 0x00009e00ff147b82 */ /* 0x000ea20000000800 */
[----:B------:R-:W-:Y:S01]  /*1b3e0*/  LEA.HI.X.SX32 R15, R87, R11, 0x1, P6 ;  /* 0x0000000b570f7211 */ /* 0x000fe200030f0eff */
[----:B---3--:R-:W-:-:S06]  /*1b3f0*/  IMAD R3, R9, 0xf7, RZ ;  /* 0x000000f709037824 */ /* 0x008fcc00078e02ff */
[----:B------:R-:W3:Y:S01]  /*1b400*/  LDC R19, c[0x0][0x278] ;  /* 0x00009e00ff137b82 */ /* 0x000ee20000000800 */
[----:B-----5:R-:W-:Y:S01]  /*1b410*/  IMAD R21, R21, 0x1f2, RZ ;  /* 0x000001f215157824 */ /* 0x020fe200078e02ff */
[----:B------:R5:W-:Y:S06]  /*1b420*/  STG.E.U16 desc[UR6][R12.64], R29 ;  /* 0x0000001d0c007986 */ /* 0x000bec000c101506 */
[----:B------:R-:W2:Y:S01]  /*1b430*/  LDC R18, c[0x0][0x278] ;  /* 0x00009e00ff127b82 */ /* 0x000ea20000000800 */
[----:B------:R0:W-:Y:S01]  /*1b440*/  STG.E.U16 desc[UR6][R14.64], R31 ;  /* 0x0000001f0e007986 */ /* 0x0001e2000c101506 */
[----:B------:R-:W-:-:S06]  /*1b450*/  LEA.HI.X.SX32 R3, R3, R11, 0x1, P3 ;  /* 0x0000000b03037211 */ /* 0x000fcc00018f0eff */
[----:B------:R-:W2:Y:S01]  /*1b460*/  LDC R9, c[0x0][0x278] ;  /* 0x00009e00ff097b82 */ /* 0x000ea20000000800 */
[-C--:B-----5:R-:W-:Y:S01]  /*1b470*/  IADD3 R12, P5, R17, R10.reuse, RZ ;  /* 0x0000000a110c7210 */ /* 0x0a0fe20007fbe0ff */
[----:B-1----:R-:W-:Y:S01]  /*1b480*/  IMAD R17, R16, 0x1f4, RZ ;  /* 0x000001f410117824 */ /* 0x002fe200078e02ff */
[-C--:B0-----:R-:W-:Y:S02]  /*1b490*/  IADD3 R14, P3, R21, R10.reuse, RZ ;  /* 0x0000000a150e7210 */ /* 0x081fe40007f7e0ff */
[----:B------:R-:W-:Y:S02]  /*1b4a0*/  PRMT R32, R31, 0x7632, R32 ;  /* 0x000076321f207816 */ /* 0x000fe40000000020 */
[-C--:B------:R-:W-:Y:S02]  /*1b4b0*/  LEA.HI.X.SX32 R13, R145, R11.reuse, 0x1, P5 ;  /* 0x0000000b910d7211 */ /* 0x080fe400028f0eff */
[----:B------:R-:W-:Y:S01]  /*1b4c0*/  LEA.HI.X.SX32 R15, R5, R11, 0x1, P3 ;  /* 0x0000000b050f7211 */ /* 0x000fe200018f0eff */
[----:B------:R-:W-:Y:S01]  /*1b4d0*/  IMAD R5, R22, 0x1f6, RZ ;  /* 0x000001f616057824 */ /* 0x000fe200078e02ff */
[----:B------:R-:W-:Y:S01]  /*1b4e0*/  PRMT R21, R24, 0x7632, R21 ;  /* 0x0000763218157816 */ /* 0x000fe20000000015 */
[----:B------:R0:W-:Y:S01]  /*1b4f0*/  STG.E.U16 desc[UR6][R2.64], R32 ;  /* 0x0000002002007986 */ /* 0x0001e2000c101506 */
[----:B------:R-:W-:Y:S01]  /*1b500*/  IADD3 R16, P5, R17, R10, RZ ;  /* 0x0000000a11107210 */ /* 0x000fe20007fbe0ff */
[----:B----4-:R-:W-:-:S02]  /*1b510*/  IMAD R23, R23, 0x1f8, RZ ;  /* 0x000001f817177824 */ /* 0x010fc400078e02ff */
[----:B------:R1:W-:Y:S01]  /*1b520*/  STG.E.U16 desc[UR6][R12.64], R24 ;  /* 0x000000180c007986 */ /* 0x0003e2000c101506 */
[----:B------:R-:W-:-:S03]  /*1b530*/  LEA.HI.X.SX32 R17, R153, R11, 0x1, P5 ;  /* 0x0000000b99117211 */ /* 0x000fc600028f0eff */
[----:B------:R2:W-:Y:S01]  /*1b540*/  STG.E.U16 desc[UR6][R14.64], R21 ;  /* 0x000000150e007986 */ /* 0x0005e2000c101506 */
[----:B0-----:R-:W-:Y:S01]  /*1b550*/  IMAD R3, R0, 0xfb, RZ ;  /* 0x000000fb00037824 */ /* 0x001fe200078e02ff */
[-C--:B------:R-:W-:Y:S01]  /*1b560*/  IADD3 R2, P3, R5, R10.reuse, RZ ;  /* 0x0000000a05027210 */ /* 0x080fe20007f7e0ff */
[----:B-1----:R-:W-:Y:S01]  /*1b570*/  IMAD R13, R28, 0x1fa, RZ ;  /* 0x000001fa1c0d7824 */ /* 0x002fe200078e02ff */
[-C--:B------:R-:W-:Y:S01]  /*1b580*/  IADD3 R12, P5, R23, R10.reuse, RZ ;  /* 0x0000000a170c7210 */ /* 0x080fe20007fbe0ff */
[----:B---3--:R-:W-:Y:S01]  /*1b590*/  IMAD R5, R19, 0xfd, RZ ;  /* 0x000000fd13057824 */ /* 0x008fe200078e02ff */
[----:B------:R-:W-:Y:S01]  /*1b5a0*/  LEA.HI.X.SX32 R3, R3, R11, 0x1, P3 ;  /* 0x0000000b03037211 */ /* 0x000fe200018f0eff */
[----:B--2---:R-:W-:Y:S01]  /*1b5b0*/  IMAD R15, R20, 0x1fc, RZ ;  /* 0x000001fc140f7824 */ /* 0x004fe200078e02ff */
[----:B------:R-:W-:Y:S01]  /*1b5c0*/  IADD3 R14, P3, R13, R10, RZ ;  /* 0x0000000a0d0e7210 */ /* 0x000fe20007f7e0ff */
[----:B------:R-:W-:Y:S01]  /*1b5d0*/  IMAD R19, R18, 0x1fe, RZ ;  /* 0x000001fe12137824 */ /* 0x000fe200078e02ff */
[----:B------:R0:W-:Y:S01]  /*1b5e0*/  STG.E.U16 desc[UR6][R16.64], R25 ;  /* 0x0000001910007986 */ /* 0x0001e2000c101506 */
[----:B------:R-:W-:-:S02]  /*1b5f0*/  PRMT R0, R25, 0x7632, R0 ;  /* 0x0000763219007816 */ /* 0x000fc40000000000 */
[-C--:B------:R-:W-:Y:S02]  /*1b600*/  LEA.HI.X.SX32 R13, R113, R11.reuse, 0x1, P5 ;  /* 0x0000000b710d7211 */ /* 0x080fe400028f0eff */
[----:B------:R-:W-:Y:S01]  /*1b610*/  PRMT R20, R26, 0x7632, R20 ;  /* 0x000076321a147816 */ /* 0x000fe20000000014 */
[----:B------:R1:W-:Y:S01]  /*1b620*/  STG.E.U16 desc[UR6][R2.64], R0 ;  /* 0x0000000002007986 */ /* 0x0003e2000c101506 */
[-C--:B0-----:R-:W-:Y:S02]  /*1b630*/  IADD3 R16, P5, R15, R10.reuse, RZ ;  /* 0x0000000a0f107210 */ /* 0x081fe40007fbe0ff */
[-C--:B------:R-:W-:Y:S01]  /*1b640*/  LEA.HI.X.SX32 R15, R5, R11.reuse, 0x1, P3 ;  /* 0x0000000b050f7211 */ /* 0x080fe200018f0eff */
[----:B------:R-:W-:Y:S01]  /*1b650*/  IMAD R5, R9, 0xff, RZ ;  /* 0x000000ff09057824 */ /* 0x000fe200078e02ff */
[----:B------:R-:W-:Y:S01]  /*1b660*/  IADD3 R10, P3, R19, R10, RZ ;  /* 0x0000000a130a7210 */ /* 0x000fe20007f7e0ff */
[----:B------:R0:W-:Y:S01]  /*1b670*/  STG.E.U16 desc[UR6][R12.64], R26 ;  /* 0x0000001a0c007986 */ /* 0x0001e2000c101506 */
[----:B------:R-:W-:-:S02]  /*1b680*/  LEA.HI.X.SX32 R17, R81, R11, 0x1, P5 ;  /* 0x0000000b51117211 */ /* 0x000fc400028f0eff */
[----:B------:R-:W-:Y:S01]  /*1b690*/  LEA.HI.X.SX32 R11, R5, R11, 0x1, P3 ;  /* 0x0000000b050b7211 */ /* 0x000fe200018f0eff */
[----:B------:R2:W-:Y:S04]  /*1b6a0*/  STG.E.U16 desc[UR6][R14.64], R20 ;  /* 0x000000140e007986 */ /* 0x0005e8000c101506 */
[----:B------:R-:W-:Y:S01]  /*1b6b0*/  STG.E.U16 desc[UR6][R16.64], R27 ;  /* 0x0000001b10007986 */ /* 0x000fe2000c101506 */
[----:B-1----:R-:W-:Y:S02]  /*1b6c0*/  FSEL R0, R215, -INF , P1 ;  /* 0xff800000d7007808 */ /* 0x002fe40000800000 */
[----:B------:R-:W-:Y:S01]  /*1b6d0*/  FSEL R3, R220, -INF , P2 ;  /* 0xff800000dc037808 */ /* 0x000fe20001000000 */
[----:B0-----:R-:W0:Y:S01]  /*1b6e0*/  LDC.64 R12, c[0x0][0x230] ;  /* 0x00008c00ff0c7b82 */ /* 0x001e220000000a00 */
[----:B--2---:R-:W-:-:S05]  /*1b6f0*/  PRMT R15, R27, 0x7632, R15 ;  /* 0x000076321b0f7816 */ /* 0x004fca000000000f */
[----:B------:R-:W-:Y:S01]  /*1b700*/  STG.E.U16 desc[UR6][R10.64], R15 ;  /* 0x0000000f0a007986 */ /* 0x000fe2000c101506 */
[----:B------:R-:W-:Y:S02]  /*1b710*/  FSEL R213, R213, -INF , P0 ;  /* 0xff800000d5d57808 */ /* 0x000fe40000000000 */
[----:B------:R-:W-:Y:S02]  /*1b720*/  FSEL R207, R207, -INF , P4 ;  /* 0xff800000cfcf7808 */ /* 0x000fe40002000000 */
[----:B------:R-:W-:Y:S01]  /*1b730*/  SHF.L.U32 R5, R223, 0x1, RZ ;  /* 0x00000001df057819 */ /* 0x000fe200000006ff */
[----:B------:R-:W-:Y:S01]  /*1b740*/  FFMA R9, R0, 0.69314718246459960938, R7 ;  /* 0x3f31721800097823 */ /* 0x000fe20000000007 */
[----:B------:R-:W-:Y:S01]  /*1b750*/  FFMA R8, R3, 0.69314718246459960938, R8 ;  /* 0x3f31721803087823 */ /* 0x000fe20000000008 */
[----:B------:R-:W-:Y:S01]  /*1b760*/  FFMA R6, R213, 0.69314718246459960938, R6 ;  /* 0x3f317218d5067823 */ /* 0x000fe20000000006 */
[----:B------:R-:W-:Y:S01]  /*1b770*/  LOP3.LUT R5, R5, 0x1f8, RZ, 0xc0, !PT ;  /* 0x000001f805057812 */ /* 0x000fe200078ec0ff */
[----:B------:R-:W-:Y:S01]  /*1b780*/  BAR.SYNC.DEFER_BLOCKING 0x0 ;  /* 0x0000000000007b1d */ /* 0x000fe20000010000 */
[----:B------:R-:W-:-:S05]  /*1b790*/  FFMA R7, R207, 0.69314718246459960938, R4 ;  /* 0x3f317218cf077823 */ /* 0x000fca0000000004 */
[----:B------:R-:W-:Y:S04]  /*1b7a0*/  STS.64 [R5+UR4], R8 ;  /* 0x0000000805007988 */ /* 0x000fe80008000a04 */
[----:B------:R-:W-:Y:S01]  /*1b7b0*/  STS.64 [R5+UR4+0x200], R6 ;  /* 0x0002000605007988 */ /* 0x000fe20008000a04 */
[----:B------:R-:W-:Y:S01]  /*1b7c0*/  BAR.SYNC.DEFER_BLOCKING 0x0 ;  /* 0x0000000000007b1d */ /* 0x000fe20000010000 */
[----:B------:R-:W-:-:S05]  /*1b7d0*/  UIMAD UR8, UR10, UR8, URZ ;  /* 0x000000080a0872a4 */ /* 0x000fca000f8e023f */
[----:B------:R-:W1:Y:S01]  /*1b7e0*/  LDS R191, [R191] ;  /* 0x00000000bfbf7984 */ /* 0x000e620000000800 */
[----:B------:R-:W-:Y:S01]  /*1b7f0*/  USHF.L.U32 UR4, UR8, 0x2, URZ ;  /* 0x0000000208047899 */ /* 0x000fe2000800063f */
[C---:B------:R-:W-:Y:S01]  /*1b800*/  SHF.L.U32 R3, R222.reuse, 0x2, RZ ;  /* 0x00000002de037819 */ /* 0x040fe200000006ff */
[----:B------:R-:W-:Y:S01]  /*1b810*/  UIMAD.WIDE UR8, UR8, 0x4, URZ ;  /* 0x00000004080878a5 */ /* 0x000fe2000f8e023f */
[----:B------:R-:W-:-:S03]  /*1b820*/  IMAD.HI R0, R222, 0x4, RZ ;  /* 0x00000004de007827 */ /* 0x000fc600078e02ff */
[----:B0-----:R-:W-:-:S04]  /*1b830*/  IADD3 R2, P0, P1, R3, UR4, R12 ;  /* 0x0000000403027c10 */ /* 0x001fc8000f91e00c */
[----:B------:R-:W-:-:S05]  /*1b840*/  IADD3.X R3, R0, UR9, R13, P0, P1 ;  /* 0x0000000900037c10 */ /* 0x000fca00087e240d */
[----:B-1----:R-:W-:Y:S01]  /*1b850*/  STG.E desc[UR6][R2.64], R191 ;  /* 0x000000bf02007986 */ /* 0x002fe2000c101906 */
[----:B------:R-:W-:Y:S05]  /*1b860*/  EXIT ;  /* 0x000000000000794d */ /* 0x000fea0003800000 */
.L_x_2:
[----:B------:R-:W-:-:S00]  /*1b870*/  BRA `(.L_x_2) ;  /* 0xfffffffc00fc7947 */ /* 0x000fc0000383ffff */
[----:B------:R-:W-:-:S00]  /*1b880*/  NOP ;  /* 0x0000000000007918 */ /* 0x000fc00000000000 */
[----:B------:R-:W-:-:S00]  /*1b890*/  NOP ;  /* 0x0000000000007918 */ /* 0x000fc00000000000 */
[----:B------:R-:W-:-:S00]  /*1b8a0*/  NOP ;  /* 0x0000000000007918 */ /* 0x000fc00000000000 */
[----:B------:R-:W-:-:S00]  /*1b8b0*/  NOP ;  /* 0x0000000000007918 */ /* 0x000fc00000000000 */
[----:B------:R-:W-:-:S00]  /*1b8c0*/  NOP ;  /* 0x0000000000007918 */ /* 0x000fc00000000000 */
[----:B------:R-:W-:-:S00]  /*1b8d0*/  NOP ;  /* 0x0000000000007918 */ /* 0x000fc00000000000 */
[----:B------:R-:W-:-:S00]  /*1b8e0*/  NOP ;  /* 0x0000000000007918 */ /* 0x000fc00000000000 */
[----:B------:R-:W-:-:S00]  /*1b8f0*/  NOP ;  /* 0x0000000000007918 */ /* 0x000fc00000000000 */
.L_x_3:


//--------------------- .nv.global.init           --------------------------
	.section	.nv.global.init,"aw",@progbits
.nv.global.init:
	.type		_$_str,@object
	.size		_$_str,(.L_0 - _$_str)
_$_str:
        /*0000*/ 	.byte	0x5f, 0x5f, 0x43, 0x55, 0x44, 0x41, 0x5f, 0x46, 0x54, 0x5a, 0x00
.L_0:


//--------------------- .nv.shared.attn_fwd       --------------------------
	.section	.nv.shared.attn_fwd,"aw",@nobits
	.sectionflags	@""
	.align	16
	.zero		1024


//--------------------- .nv.shared.reserved.0     --------------------------
	.section	.nv.shared.reserved.0,"aw",@nobits
	.weak		__nv_reservedSMEM_offset_0_alias
	.size		__nv_reservedSMEM_offset_0_alias, 0, 0
	.other		__nv_reservedSMEM_offset_0_alias,@"STO_CUDA_RESERVED_SHARED STV_DEFAULT"
__nv_reservedSMEM_offset_0_alias:
	.zero		0


//--------------------- .nv.constant0.attn_fwd    --------------------------
	.section	.nv.constant0.attn_fwd,"a",@progbits
	.sectionflags	@""
	.align	4
.nv.constant0.attn_fwd:
	.zero		664


//--------------------- SYMBOLS --------------------------

	.type		.nv.reservedSmem.offset0,@object
	.size		.nv.reservedSmem.offset0,0x4
